	.target	sm_80

	.elftype	@"ET_EXEC"


//--------------------- .note.nv.tkinfo           --------------------------
	.section	.note.nv.tkinfo,"",@"SHT_NOTE"
	.sectionflags	@"SHF_NOTE_NV_TKINFO"
	.tkinfo
        /*0018*/ 	.word	0x00000002
        /*0030*/ 	.string	""
        /*0030*/ 	.string	"ptxas"
        /*0030*/ 	.string	"Cuda compilation tools, release 13.0, V13.0.88"
        /*0030*/ 	.string	"Build cuda_13.0.r13.0/compiler.36424714_0"
        /*0030*/ 	.string	"-arch sm_80 -m 64 "



//--------------------- .note.nv.cuinfo           --------------------------
	.section	.note.nv.cuinfo,"",@"SHT_NOTE"
	.sectionflags	@"SHF_NOTE_NV_CUINFO"
        /*0018*/ 	.short	0x0002
        /*001a*/ 	.short	0x0050
        /*001c*/ 	.short	0x0082
	.zero		2


//--------------------- .nv.info                  --------------------------
	.section	.nv.info,"",@"SHT_CUDA_INFO"
	.align	4


	//----- nvinfo : EIATTR_REGCOUNT
	.align		4
        /*0000*/ 	.byte	0x04, 0x2f
        /*0002*/ 	.short	(.L_15 - .L_14)
	.align		4
.L_14:
        /*0004*/ 	.word	index@(_ZN7cutlass13device_kernelIN5flash19FlashAttnFwdCombineIN4cute5tupleIJNS3_1CILi16EEENS5_ILi64EEEEEELi4ELi256ELi1ELb0ELb1EffNS_4arch4Sm80EEEEEvNT_6ParamsE)
        /*0008*/ 	.word	0x0000002a


	//----- nvinfo : EIATTR_FRAME_SIZE
	.align		4
.L_15:
        /*000c*/ 	.byte	0x04, 0x11
        /*000e*/ 	.short	(.L_17 - .L_16)
	.align		4
.L_16:
        /*0010*/ 	.word	index@($__internal_161_$__cuda_sm70_shflsync_bfly_p)
        /*0014*/ 	.word	0x00000000


	//----- nvinfo : EIATTR_FRAME_SIZE
	.align		4
.L_17:
        /*0018*/ 	.byte	0x04, 0x11
        /*001a*/ 	.short	(.L_19 - .L_18)
	.align		4
.L_18:
        /*001c*/ 	.word	index@($__internal_160_$__cuda_sm20_div_u64)
        /*0020*/ 	.word	0x00000000


	//----- nvinfo : EIATTR_FRAME_SIZE
	.align		4
.L_19:
        /*0024*/ 	.byte	0x04, 0x11
        /*0026*/ 	.short	(.L_21 - .L_20)
	.align		4
.L_20:
        /*0028*/ 	.word	index@(_ZN7cutlass13device_kernelIN5flash19FlashAttnFwdCombineIN4cute5tupleIJNS3_1CILi16EEENS5_ILi64EEEEEELi4ELi256ELi1ELb0ELb1EffNS_4arch4Sm80EEEEEvNT_6ParamsE)
        /*002c*/ 	.word	0x00000000


	//----- nvinfo : EIATTR_REGCOUNT
	.align		4
.L_21:
        /*0030*/ 	.byte	0x04, 0x2f
        /*0032*/ 	.short	(.L_23 - .L_22)
	.align		4
.L_22:
        /*0034*/ 	.word	index@(_ZN7cutlass13device_kernelIN5flash19FlashAttnFwdCombineIN4cute5tupleIJNS3_1CILi16EEENS5_ILi64EEEEEELi5ELi256ELi1ELb0ELb1EffNS_4arch4Sm80EEEEEvNT_6ParamsE)
        /*0038*/ 	.word	0x0000002a


	//----- nvinfo : EIATTR_FRAME_SIZE
	.align		4
.L_23:
        /*003c*/ 	.byte	0x04, 0x11
        /*003e*/ 	.short	(.L_25 - .L_24)
	.align		4
.L_24:
        /*0040*/ 	.word	index@($__internal_159_$__cuda_sm70_shflsync_bfly_p)
        /*0044*/ 	.word	0x00000000


	//----- nvinfo : EIATTR_FRAME_SIZE
	.align		4
.L_25:
        /*0048*/ 	.byte	0x04, 0x11
        /*004a*/ 	.short	(.L_27 - .L_26)
	.align		4
.L_26:
        /*004c*/ 	.word	index@($__internal_158_$__cuda_sm20_div_u64)
        /*0050*/ 	.word	0x00000000


	//----- nvinfo : EIATTR_FRAME_SIZE
	.align		4
.L_27:
        /*0054*/ 	.byte	0x04, 0x11
        /*0056*/ 	.short	(.L_29 - .L_28)
	.align		4
.L_28:
        /*0058*/ 	.word	index@(_ZN7cutlass13device_kernelIN5flash19FlashAttnFwdCombineIN4cute5tupleIJNS3_1CILi16EEENS5_ILi64EEEEEELi5ELi256ELi1ELb0ELb1EffNS_4arch4Sm80EEEEEvNT_6ParamsE)
        /*005c*/ 	.word	0x00000000


	//----- nvinfo : EIATTR_REGCOUNT
	.align		4
.L_29:
        /*0060*/ 	.byte	0x04, 0x2f
        /*0062*/ 	.short	(.L_31 - .L_30)
	.align		4
.L_30:
        /*0064*/ 	.word	index@(_ZN7cutlass13device_kernelIN5flash19FlashAttnFwdCombineIN4cute5tupleIJNS3_1CILi16EEENS5_ILi64EEEEEELi6ELi256ELi1ELb0ELb1EffNS_4arch4Sm80EEEEEvNT_6ParamsE)
        /*0068*/ 	.word	0x0000002a


	//----- nvinfo : EIATTR_FRAME_SIZE
	.align		4
.L_31:
        /*006c*/ 	.byte	0x04, 0x11
        /*006e*/ 	.short	(.L_33 - .L_32)
	.align		4
.L_32:
        /*0070*/ 	.word	index@($__internal_157_$__cuda_sm70_shflsync_bfly_p)
        /*0074*/ 	.word	0x00000000


	//----- nvinfo : EIATTR_FRAME_SIZE
	.align		4
.L_33:
        /*0078*/ 	.byte	0x04, 0x11
        /*007a*/ 	.short	(.L_35 - .L_34)
	.align		4
.L_34:
        /*007c*/ 	.word	index@($__internal_156_$__cuda_sm20_div_u64)
        /*0080*/ 	.word	0x00000000


	//----- nvinfo : EIATTR_FRAME_SIZE
	.align		4
.L_35:
        /*0084*/ 	.byte	0x04, 0x11
        /*0086*/ 	.short	(.L_37 - .L_36)
	.align		4
.L_36:
        /*0088*/ 	.word	index@(_ZN7cutlass13device_kernelIN5flash19FlashAttnFwdCombineIN4cute5tupleIJNS3_1CILi16EEENS5_ILi64EEEEEELi6ELi256ELi1ELb0ELb1EffNS_4arch4Sm80EEEEEvNT_6ParamsE)
        /*008c*/ 	.word	0x00000000


	//----- nvinfo : EIATTR_REGCOUNT
	.align		4
.L_37:
        /*0090*/ 	.byte	0x04, 0x2f
        /*0092*/ 	.short	(.L_39 - .L_38)
	.align		4
.L_38:
        /*0094*/ 	.word	index@(_ZN7cutlass13device_kernelIN5flash19FlashAttnFwdCombineIN4cute5tupleIJNS3_1CILi16EEENS5_ILi64EEEEEELi7ELi256ELi1ELb0ELb1EffNS_4arch4Sm80EEEEEvNT_6ParamsE)
        /*0098*/ 	.word	0x00000030


	//----- nvinfo : EIATTR_FRAME_SIZE
	.align		4
.L_39:
        /*009c*/ 	.byte	0x04, 0x11
        /*009e*/ 	.short	(.L_41 - .L_40)
	.align		4
.L_40:
        /*00a0*/ 	.word	index@($__internal_155_$__cuda_sm70_shflsync_bfly_p)
        /*00a4*/ 	.word	0x00000000


	//----- nvinfo : EIATTR_FRAME_SIZE
	.align		4
.L_41:
        /*00a8*/ 	.byte	0x04, 0x11
        /*00aa*/ 	.short	(.L_43 - .L_42)
	.align		4
.L_42:
        /*00ac*/ 	.word	index@($__internal_154_$__cuda_sm20_div_u64)
        /*00b0*/ 	.word	0x00000000


	//----- nvinfo : EIATTR_FRAME_SIZE
	.align		4
.L_43:
        /*00b4*/ 	.byte	0x04, 0x11
        /*00b6*/ 	.short	(.L_45 - .L_44)
	.align		4
.L_44:
        /*00b8*/ 	.word	index@(_ZN7cutlass13device_kernelIN5flash19FlashAttnFwdCombineIN4cute5tupleIJNS3_1CILi16EEENS5_ILi64EEEEEELi7ELi256ELi1ELb0ELb1EffNS_4arch4Sm80EEEEEvNT_6ParamsE)
        /*00bc*/ 	.word	0x00000000


	//----- nvinfo : EIATTR_REGCOUNT
	.align		4
.L_45:
        /*00c0*/ 	.byte	0x04, 0x2f
        /*00c2*/ 	.short	(.L_47 - .L_46)
	.align		4
.L_46:
        /*00c4*/ 	.word	index@(_ZN7cutlass13device_kernelIN5flash19FlashAttnFwdCombineIN4cute5tupleIJNS3_1CILi16EEENS5_ILi64EEEEEELi8ELi256ELi1ELb0ELb1EffNS_4arch4Sm80EEEEEvNT_6ParamsE)
        /*00c8*/ 	.word	0x00000037


	//----- nvinfo : EIATTR_FRAME_SIZE
	.align		4
.L_47:
        /*00cc*/ 	.byte	0x04, 0x11
        /*00ce*/ 	.short	(.L_49 - .L_48)
	.align		4
.L_48:
        /*00d0*/ 	.word	index@($__internal_153_$__cuda_sm70_shflsync_bfly_p)
        /*00d4*/ 	.word	0x00000000


	//----- nvinfo : EIATTR_FRAME_SIZE
	.align		4
.L_49:
        /*00d8*/ 	.byte	0x04, 0x11
        /*00da*/ 	.short	(.L_51 - .L_50)
	.align		4
.L_50:
        /*00dc*/ 	.word	index@($__internal_152_$__cuda_sm20_div_u64)
        /*00e0*/ 	.word	0x00000000


	//----- nvinfo : EIATTR_FRAME_SIZE
	.align		4
.L_51:
        /*00e4*/ 	.byte	0x04, 0x11
        /*00e6*/ 	.short	(.L_53 - .L_52)
	.align		4
.L_52:
        /*00e8*/ 	.word	index@(_ZN7cutlass13device_kernelIN5flash19FlashAttnFwdCombineIN4cute5tupleIJNS3_1CILi16EEENS5_ILi64EEEEEELi8ELi256ELi1ELb0ELb1EffNS_4arch4Sm80EEEEEvNT_6ParamsE)
        /*00ec*/ 	.word	0x00000000


	//----- nvinfo : EIATTR_REGCOUNT
	.align		4
.L_53:
        /*00f0*/ 	.byte	0x04, 0x2f
        /*00f2*/ 	.short	(.L_55 - .L_54)
	.align		4
.L_54:
        /*00f4*/ 	.word	index@(_ZN7cutlass13device_kernelIN5flash19FlashAttnFwdCombineIN4cute5tupleIJNS3_1CILi16EEENS5_ILi64EEEEEELi4ELi256ELi1ELb0ELb0EffNS_4arch4Sm80EEEEEvNT_6ParamsE)
        /*00f8*/ 	.word	0x00000030


	//----- nvinfo : EIATTR_FRAME_SIZE
	.align		4
.L_55:
        /*00fc*/ 	.byte	0x04, 0x11
        /*00fe*/ 	.short	(.L_57 - .L_56)
	.align		4
.L_56:
        /*0100*/ 	.word	index@($__internal_151_$__cuda_sm70_shflsync_bfly_p)
        /*0104*/ 	.word	0x00000000


	//----- nvinfo : EIATTR_FRAME_SIZE
	.align		4
.L_57:
        /*0108*/ 	.byte	0x04, 0x11
        /*010a*/ 	.short	(.L_59 - .L_58)
	.align		4
.L_58:
        /*010c*/ 	.word	index@(_ZN7cutlass13device_kernelIN5flash19FlashAttnFwdCombineIN4cute5tupleIJNS3_1CILi16EEENS5_ILi64EEEEEELi4ELi256ELi1ELb0ELb0EffNS_4arch4Sm80EEEEEvNT_6ParamsE)
        /*0110*/ 	.word	0x00000000


	//----- nvinfo : EIATTR_REGCOUNT
	.align		4
.L_59:
        /*0114*/ 	.byte	0x04, 0x2f
        /*0116*/ 	.short	(.L_61 - .L_60)
	.align		4
.L_60:
        /*0118*/ 	.word	index@(_ZN7cutlass13device_kernelIN5flash19FlashAttnFwdCombineIN4cute5tupleIJNS3_1CILi16EEENS5_ILi64EEEEEELi5ELi256ELi1ELb0ELb0EffNS_4arch4Sm80EEEEEvNT_6ParamsE)
        /*011c*/ 	.word	0x00000030


	//----- nvinfo : EIATTR_FRAME_SIZE
	.align		4
.L_61:
        /*0120*/ 	.byte	0x04, 0x11
        /*0122*/ 	.short	(.L_63 - .L_62)
	.align		4
.L_62:
        /*0124*/ 	.word	index@($__internal_150_$__cuda_sm70_shflsync_bfly_p)
        /*0128*/ 	.word	0x00000000


	//----- nvinfo : EIATTR_FRAME_SIZE
	.align		4
.L_63:
        /*012c*/ 	.byte	0x04, 0x11
        /*012e*/ 	.short	(.L_65 - .L_64)
	.align		4
.L_64:
        /*0130*/ 	.word	index@(_ZN7cutlass13device_kernelIN5flash19FlashAttnFwdCombineIN4cute5tupleIJNS3_1CILi16EEENS5_ILi64EEEEEELi5ELi256ELi1ELb0ELb0EffNS_4arch4Sm80EEEEEvNT_6ParamsE)
        /*0134*/ 	.word	0x00000000


	//----- nvinfo : EIATTR_REGCOUNT
	.align		4
.L_65:
        /*0138*/ 	.byte	0x04, 0x2f
        /*013a*/ 	.short	(.L_67 - .L_66)
	.align		4
.L_66:
        /*013c*/ 	.word	index@(_ZN7cutlass13device_kernelIN5flash19FlashAttnFwdCombineIN4cute5tupleIJNS3_1CILi16EEENS5_ILi64EEEEEELi6ELi256ELi1ELb0ELb0EffNS_4arch4Sm80EEEEEvNT_6ParamsE)
        /*0140*/ 	.word	0x00000030


	//----- nvinfo : EIATTR_FRAME_SIZE
	.align		4
.L_67:
        /*0144*/ 	.byte	0x04, 0x11
        /*0146*/ 	.short	(.L_69 - .L_68)
	.align		4
.L_68:
        /*0148*/ 	.word	index@($__internal_149_$__cuda_sm70_shflsync_bfly_p)
        /*014c*/ 	.word	0x00000000


	//----- nvinfo : EIATTR_FRAME_SIZE
	.align		4
.L_69:
        /*0150*/ 	.byte	0x04, 0x11
        /*0152*/ 	.short	(.L_71 - .L_70)
	.align		4
.L_70:
        /*0154*/ 	.word	index@(_ZN7cutlass13device_kernelIN5flash19FlashAttnFwdCombineIN4cute5tupleIJNS3_1CILi16EEENS5_ILi64EEEEEELi6ELi256ELi1ELb0ELb0EffNS_4arch4Sm80EEEEEvNT_6ParamsE)
        /*0158*/ 	.word	0x00000000


	//----- nvinfo : EIATTR_REGCOUNT
	.align		4
.L_71:
        /*015c*/ 	.byte	0x04, 0x2f
        /*015e*/ 	.short	(.L_73 - .L_72)
	.align		4
.L_72:
        /*0160*/ 	.word	index@(_ZN7cutlass13device_kernelIN5flash19FlashAttnFwdCombineIN4cute5tupleIJNS3_1CILi16EEENS5_ILi64EEEEEELi7ELi256ELi1ELb0ELb0EffNS_4arch4Sm80EEEEEvNT_6ParamsE)
        /*0164*/ 	.word	0x00000030


	//----- nvinfo : EIATTR_FRAME_SIZE
	.align		4
.L_73:
        /*0168*/ 	.byte	0x04, 0x11
        /*016a*/ 	.short	(.L_75 - .L_74)
	.align		4
.L_74:
        /*016c*/ 	.word	index@($__internal_148_$__cuda_sm70_shflsync_bfly_p)
        /*0170*/ 	.word	0x00000000


	//----- nvinfo : EIATTR_FRAME_SIZE
	.align		4
.L_75:
        /*0174*/ 	.byte	0x04, 0x11
        /*0176*/ 	.short	(.L_77 - .L_76)
	.align		4
.L_76:
        /*0178*/ 	.word	index@(_ZN7cutlass13device_kernelIN5flash19FlashAttnFwdCombineIN4cute5tupleIJNS3_1CILi16EEENS5_ILi64EEEEEELi7ELi256ELi1ELb0ELb0EffNS_4arch4Sm80EEEEEvNT_6ParamsE)
        /*017c*/ 	.word	0x00000000


	//----- nvinfo : EIATTR_REGCOUNT
	.align		4
.L_77:
        /*0180*/ 	.byte	0x04, 0x2f
        /*0182*/ 	.short	(.L_79 - .L_78)
	.align		4
.L_78:
        /*0184*/ 	.word	index@(_ZN7cutlass13device_kernelIN5flash19FlashAttnFwdCombineIN4cute5tupleIJNS3_1CILi16EEENS5_ILi64EEEEEELi8ELi256ELi1ELb0ELb0EffNS_4arch4Sm80EEEEEvNT_6ParamsE)
        /*0188*/ 	.word	0x00000037


	//----- nvinfo : EIATTR_FRAME_SIZE
	.align		4
.L_79:
        /*018c*/ 	.byte	0x04, 0x11
        /*018e*/ 	.short	(.L_81 - .L_80)
	.align		4
.L_80:
        /*0190*/ 	.word	index@($__internal_147_$__cuda_sm70_shflsync_bfly_p)
        /*0194*/ 	.word	0x00000000


	//----- nvinfo : EIATTR_FRAME_SIZE
	.align		4
.L_81:
        /*0198*/ 	.byte	0x04, 0x11
        /*019a*/ 	.short	(.L_83 - .L_82)
	.align		4
.L_82:
        /*019c*/ 	.word	index@(_ZN7cutlass13device_kernelIN5flash19FlashAttnFwdCombineIN4cute5tupleIJNS3_1CILi16EEENS5_ILi64EEEEEELi8ELi256ELi1ELb0ELb0EffNS_4arch4Sm80EEEEEvNT_6ParamsE)
        /*01a0*/ 	.word	0x00000000


	//----- nvinfo : EIATTR_REGCOUNT
	.align		4
.L_83:
        /*01a4*/ 	.byte	0x04, 0x2f
        /*01a6*/ 	.short	(.L_85 - .L_84)
	.align		4
.L_84:
        /*01a8*/ 	.word	index@(_ZN7cutlass13device_kernelIN5flash19FlashAttnFwdCombineIN4cute5tupleIJNS3_1CILi16EEENS5_ILi64EEEEEELi4ELi256ELi1ELb0ELb1EffNS_4arch4Sm90EEEEEvNT_6ParamsE)
        /*01ac*/ 	.word	0x0000002a


	//----- nvinfo : EIATTR_FRAME_SIZE
	.align		4
.L_85:
        /*01b0*/ 	.byte	0x04, 0x11
        /*01b2*/ 	.short	(.L_87 - .L_86)
	.align		4
.L_86:
        /*01b4*/ 	.word	index@($__internal_146_$__cuda_sm70_shflsync_bfly_p)
        /*01b8*/ 	.word	0x00000000


	//----- nvinfo : EIATTR_FRAME_SIZE
	.align		4
.L_87:
        /*01bc*/ 	.byte	0x04, 0x11
        /*01be*/ 	.short	(.L_89 - .L_88)
	.align		4
.L_88:
        /*01c0*/ 	.word	index@($__internal_145_$__cuda_sm20_div_u64)
        /*01c4*/ 	.word	0x00000000


	//----- nvinfo : EIATTR_FRAME_SIZE
	.align		4
.L_89:
        /*01c8*/ 	.byte	0x04, 0x11
        /*01ca*/ 	.short	(.L_91 - .L_90)
	.align		4
.L_90:
        /*01cc*/ 	.word	index@(_ZN7cutlass13device_kernelIN5flash19FlashAttnFwdCombineIN4cute5tupleIJNS3_1CILi16EEENS5_ILi64EEEEEELi4ELi256ELi1ELb0ELb1EffNS_4arch4Sm90EEEEEvNT_6ParamsE)
        /*01d0*/ 	.word	0x00000000


	//----- nvinfo : EIATTR_REGCOUNT
	.align		4
.L_91:
        /*01d4*/ 	.byte	0x04, 0x2f
        /*01d6*/ 	.short	(.L_93 - .L_92)
	.align		4
.L_92:
        /*01d8*/ 	.word	index@(_ZN7cutlass13device_kernelIN5flash19FlashAttnFwdCombineIN4cute5tupleIJNS3_1CILi16EEENS5_ILi64EEEEEELi5ELi256ELi1ELb0ELb1EffNS_4arch4Sm90EEEEEvNT_6ParamsE)
        /*01dc*/ 	.word	0x0000002a


	//----- nvinfo : EIATTR_FRAME_SIZE
	.align		4
.L_93:
        /*01e0*/ 	.byte	0x04, 0x11
        /*01e2*/ 	.short	(.L_95 - .L_94)
	.align		4
.L_94:
        /*01e4*/ 	.word	index@($__internal_144_$__cuda_sm70_shflsync_bfly_p)
        /*01e8*/ 	.word	0x00000000


	//----- nvinfo : EIATTR_FRAME_SIZE
	.align		4
.L_95:
        /*01ec*/ 	.byte	0x04, 0x11
        /*01ee*/ 	.short	(.L_97 - .L_96)
	.align		4
.L_96:
        /*01f0*/ 	.word	index@($__internal_143_$__cuda_sm20_div_u64)
        /*01f4*/ 	.word	0x00000000


	//----- nvinfo : EIATTR_FRAME_SIZE
	.align		4
.L_97:
        /*01f8*/ 	.byte	0x04, 0x11
        /*01fa*/ 	.short	(.L_99 - .L_98)
	.align		4
.L_98:
        /*01fc*/ 	.word	index@(_ZN7cutlass13device_kernelIN5flash19FlashAttnFwdCombineIN4cute5tupleIJNS3_1CILi16EEENS5_ILi64EEEEEELi5ELi256ELi1ELb0ELb1EffNS_4arch4Sm90EEEEEvNT_6ParamsE)
        /*0200*/ 	.word	0x00000000


	//----- nvinfo : EIATTR_REGCOUNT
	.align		4
.L_99:
        /*0204*/ 	.byte	0x04, 0x2f
        /*0206*/ 	.short	(.L_101 - .L_100)
	.align		4
.L_100:
        /*0208*/ 	.word	index@(_ZN7cutlass13device_kernelIN5flash19FlashAttnFwdCombineIN4cute5tupleIJNS3_1CILi16EEENS5_ILi64EEEEEELi6ELi256ELi1ELb0ELb1EffNS_4arch4Sm90EEEEEvNT_6ParamsE)
        /*020c*/ 	.word	0x0000002a


	//----- nvinfo : EIATTR_FRAME_SIZE
	.align		4
.L_101:
        /*0210*/ 	.byte	0x04, 0x11
        /*0212*/ 	.short	(.L_103 - .L_102)
	.align		4
.L_102:
        /*0214*/ 	.word	index@($__internal_142_$__cuda_sm70_shflsync_bfly_p)
        /*0218*/ 	.word	0x00000000


	//----- nvinfo : EIATTR_FRAME_SIZE
	.align		4
.L_103:
        /*021c*/ 	.byte	0x04, 0x11
        /*021e*/ 	.short	(.L_105 - .L_104)
	.align		4
.L_104:
        /*0220*/ 	.word	index@($__internal_141_$__cuda_sm20_div_u64)
        /*0224*/ 	.word	0x00000000


	//----- nvinfo : EIATTR_FRAME_SIZE
	.align		4
.L_105:
        /*0228*/ 	.byte	0x04, 0x11
        /*022a*/ 	.short	(.L_107 - .L_106)
	.align		4
.L_106:
        /*022c*/ 	.word	index@(_ZN7cutlass13device_kernelIN5flash19FlashAttnFwdCombineIN4cute5tupleIJNS3_1CILi16EEENS5_ILi64EEEEEELi6ELi256ELi1ELb0ELb1EffNS_4arch4Sm90EEEEEvNT_6ParamsE)
        /*0230*/ 	.word	0x00000000


	//----- nvinfo : EIATTR_REGCOUNT
	.align		4
.L_107:
        /*0234*/ 	.byte	0x04, 0x2f
        /*0236*/ 	.short	(.L_109 - .L_108)
	.align		4
.L_108:
        /*0238*/ 	.word	index@(_ZN7cutlass13device_kernelIN5flash19FlashAttnFwdCombineIN4cute5tupleIJNS3_1CILi16EEENS5_ILi64EEEEEELi7ELi256ELi1ELb0ELb1EffNS_4arch4Sm90EEEEEvNT_6ParamsE)
        /*023c*/ 	.word	0x00000030


	//----- nvinfo : EIATTR_FRAME_SIZE
	.align		4
.L_109:
        /*0240*/ 	.byte	0x04, 0x11
        /*0242*/ 	.short	(.L_111 - .L_110)
	.align		4
.L_110:
        /*0244*/ 	.word	index@($__internal_140_$__cuda_sm70_shflsync_bfly_p)
        /*0248*/ 	.word	0x00000000


	//----- nvinfo : EIATTR_FRAME_SIZE
	.align		4
.L_111:
        /*024c*/ 	.byte	0x04, 0x11
        /*024e*/ 	.short	(.L_113 - .L_112)
	.align		4
.L_112:
        /*0250*/ 	.word	index@($__internal_139_$__cuda_sm20_div_u64)
        /*0254*/ 	.word	0x00000000


	//----- nvinfo : EIATTR_FRAME_SIZE
	.align		4
.L_113:
        /*0258*/ 	.byte	0x04, 0x11
        /*025a*/ 	.short	(.L_115 - .L_114)
	.align		4
.L_114:
        /*025c*/ 	.word	index@(_ZN7cutlass13device_kernelIN5flash19FlashAttnFwdCombineIN4cute5tupleIJNS3_1CILi16EEENS5_ILi64EEEEEELi7ELi256ELi1ELb0ELb1EffNS_4arch4Sm90EEEEEvNT_6ParamsE)
        /*0260*/ 	.word	0x00000000


	//----- nvinfo : EIATTR_REGCOUNT
	.align		4
.L_115:
        /*0264*/ 	.byte	0x04, 0x2f
        /*0266*/ 	.short	(.L_117 - .L_116)
	.align		4
.L_116:
        /*0268*/ 	.word	index@(_ZN7cutlass13device_kernelIN5flash19FlashAttnFwdCombineIN4cute5tupleIJNS3_1CILi16EEENS5_ILi64EEEEEELi8ELi256ELi1ELb0ELb1EffNS_4arch4Sm90EEEEEvNT_6ParamsE)
        /*026c*/ 	.word	0x00000037


	//----- nvinfo : EIATTR_FRAME_SIZE
	.align		4
.L_117:
        /*0270*/ 	.byte	0x04, 0x11
        /*0272*/ 	.short	(.L_119 - .L_118)
	.align		4
.L_118:
        /*0274*/ 	.word	index@($__internal_138_$__cuda_sm70_shflsync_bfly_p)
        /*0278*/ 	.word	0x00000000


	//----- nvinfo : EIATTR_FRAME_SIZE
	.align		4
.L_119:
        /*027c*/ 	.byte	0x04, 0x11
        /*027e*/ 	.short	(.L_121 - .L_120)
	.align		4
.L_120:
        /*0280*/ 	.word	index@($__internal_137_$__cuda_sm20_div_u64)
        /*0284*/ 	.word	0x00000000


	//----- nvinfo : EIATTR_FRAME_SIZE
	.align		4
.L_121:
        /*0288*/ 	.byte	0x04, 0x11
        /*028a*/ 	.short	(.L_123 - .L_122)
	.align		4
.L_122:
        /*028c*/ 	.word	index@(_ZN7cutlass13device_kernelIN5flash19FlashAttnFwdCombineIN4cute5tupleIJNS3_1CILi16EEENS5_ILi64EEEEEELi8ELi256ELi1ELb0ELb1EffNS_4arch4Sm90EEEEEvNT_6ParamsE)
        /*0290*/ 	.word	0x00000000


	//----- nvinfo : EIATTR_REGCOUNT
	.align		4
.L_123:
        /*0294*/ 	.byte	0x04, 0x2f
        /*0296*/ 	.short	(.L_125 - .L_124)
	.align		4
.L_124:
        /*0298*/ 	.word	index@(_ZN7cutlass13device_kernelIN5flash19FlashAttnFwdCombineIN4cute5tupleIJNS3_1CILi16EEENS5_ILi64EEEEEELi4ELi256ELi1ELb0ELb0EffNS_4arch4Sm90EEEEEvNT_6ParamsE)
        /*029c*/ 	.word	0x00000030


	//----- nvinfo : EIATTR_FRAME_SIZE
	.align		4
.L_125:
        /*02a0*/ 	.byte	0x04, 0x11
        /*02a2*/ 	.short	(.L_127 - .L_126)
	.align		4
.L_126:
        /*02a4*/ 	.word	index@($__internal_136_$__cuda_sm70_shflsync_bfly_p)
        /*02a8*/ 	.word	0x00000000


	//----- nvinfo : EIATTR_FRAME_SIZE
	.align		4
.L_127:
        /*02ac*/ 	.byte	0x04, 0x11
        /*02ae*/ 	.short	(.L_129 - .L_128)
	.align		4
.L_128:
        /*02b0*/ 	.word	index@(_ZN7cutlass13device_kernelIN5flash19FlashAttnFwdCombineIN4cute5tupleIJNS3_1CILi16EEENS5_ILi64EEEEEELi4ELi256ELi1ELb0ELb0EffNS_4arch4Sm90EEEEEvNT_6ParamsE)
        /*02b4*/ 	.word	0x00000000


	//----- nvinfo : EIATTR_REGCOUNT
	.align		4
.L_129:
        /*02b8*/ 	.byte	0x04, 0x2f
        /*02ba*/ 	.short	(.L_131 - .L_130)
	.align		4
.L_130:
        /*02bc*/ 	.word	index@(_ZN7cutlass13device_kernelIN5flash19FlashAttnFwdCombineIN4cute5tupleIJNS3_1CILi16EEENS5_ILi64EEEEEELi5ELi256ELi1ELb0ELb0EffNS_4arch4Sm90EEEEEvNT_6ParamsE)
        /*02c0*/ 	.word	0x00000030


	//----- nvinfo : EIATTR_FRAME_SIZE
	.align		4
.L_131:
        /*02c4*/ 	.byte	0x04, 0x11
        /*02c6*/ 	.short	(.L_133 - .L_132)
	.align		4
.L_132:
        /*02c8*/ 	.word	index@($__internal_135_$__cuda_sm70_shflsync_bfly_p)
        /*02cc*/ 	.word	0x00000000


	//----- nvinfo : EIATTR_FRAME_SIZE
	.align		4
.L_133:
        /*02d0*/ 	.byte	0x04, 0x11
        /*02d2*/ 	.short	(.L_135 - .L_134)
	.align		4
.L_134:
        /*02d4*/ 	.word	index@(_ZN7cutlass13device_kernelIN5flash19FlashAttnFwdCombineIN4cute5tupleIJNS3_1CILi16EEENS5_ILi64EEEEEELi5ELi256ELi1ELb0ELb0EffNS_4arch4Sm90EEEEEvNT_6ParamsE)
        /*02d8*/ 	.word	0x00000000


	//----- nvinfo : EIATTR_REGCOUNT
	.align		4
.L_135:
        /*02dc*/ 	.byte	0x04, 0x2f
        /*02de*/ 	.short	(.L_137 - .L_136)
	.align		4
.L_136:
        /*02e0*/ 	.word	index@(_ZN7cutlass13device_kernelIN5flash19FlashAttnFwdCombineIN4cute5tupleIJNS3_1CILi16EEENS5_ILi64EEEEEELi6ELi256ELi1ELb0ELb0EffNS_4arch4Sm90EEEEEvNT_6ParamsE)
        /*02e4*/ 	.word	0x00000030


	//----- nvinfo : EIATTR_FRAME_SIZE
	.align		4
.L_137:
        /*02e8*/ 	.byte	0x04, 0x11
        /*02ea*/ 	.short	(.L_139 - .L_138)
	.align		4
.L_138:
        /*02ec*/ 	.word	index@($__internal_134_$__cuda_sm70_shflsync_bfly_p)
        /*02f0*/ 	.word	0x00000000


	//----- nvinfo : EIATTR_FRAME_SIZE
	.align		4
.L_139:
        /*02f4*/ 	.byte	0x04, 0x11
        /*02f6*/ 	.short	(.L_141 - .L_140)
	.align		4
.L_140:
        /*02f8*/ 	.word	index@(_ZN7cutlass13device_kernelIN5flash19FlashAttnFwdCombineIN4cute5tupleIJNS3_1CILi16EEENS5_ILi64EEEEEELi6ELi256ELi1ELb0ELb0EffNS_4arch4Sm90EEEEEvNT_6ParamsE)
        /*02fc*/ 	.word	0x00000000


	//----- nvinfo : EIATTR_REGCOUNT
	.align		4
.L_141:
        /*0300*/ 	.byte	0x04, 0x2f
        /*0302*/ 	.short	(.L_143 - .L_142)
	.align		4
.L_142:
        /*0304*/ 	.word	index@(_ZN7cutlass13device_kernelIN5flash19FlashAttnFwdCombineIN4cute5tupleIJNS3_1CILi16EEENS5_ILi64EEEEEELi7ELi256ELi1ELb0ELb0EffNS_4arch4Sm90EEEEEvNT_6ParamsE)
        /*0308*/ 	.word	0x00000030


	//----- nvinfo : EIATTR_FRAME_SIZE
	.align		4
.L_143:
        /*030c*/ 	.byte	0x04, 0x11
        /*030e*/ 	.short	(.L_145 - .L_144)
	.align		4
.L_144:
        /*0310*/ 	.word	index@($__internal_133_$__cuda_sm70_shflsync_bfly_p)
        /*0314*/ 	.word	0x00000000


	//----- nvinfo : EIATTR_FRAME_SIZE
	.align		4
.L_145:
        /*0318*/ 	.byte	0x04, 0x11
        /*031a*/ 	.short	(.L_147 - .L_146)
	.align		4
.L_146:
        /*031c*/ 	.word	index@(_ZN7cutlass13device_kernelIN5flash19FlashAttnFwdCombineIN4cute5tupleIJNS3_1CILi16EEENS5_ILi64EEEEEELi7ELi256ELi1ELb0ELb0EffNS_4arch4Sm90EEEEEvNT_6ParamsE)
        /*0320*/ 	.word	0x00000000


	//----- nvinfo : EIATTR_REGCOUNT
	.align		4
.L_147:
        /*0324*/ 	.byte	0x04, 0x2f
        /*0326*/ 	.short	(.L_149 - .L_148)
	.align		4
.L_148:
        /*0328*/ 	.word	index@(_ZN7cutlass13device_kernelIN5flash19FlashAttnFwdCombineIN4cute5tupleIJNS3_1CILi16EEENS5_ILi64EEEEEELi8ELi256ELi1ELb0ELb0EffNS_4arch4Sm90EEEEEvNT_6ParamsE)
        /*032c*/ 	.word	0x00000037


	//----- nvinfo : EIATTR_FRAME_SIZE
	.align		4
.L_149:
        /*0330*/ 	.byte	0x04, 0x11
        /*0332*/ 	.short	(.L_151 - .L_150)
	.align		4
.L_150:
        /*0334*/ 	.word	index@($__internal_132_$__cuda_sm70_shflsync_bfly_p)
        /*0338*/ 	.word	0x00000000


	//----- nvinfo : EIATTR_FRAME_SIZE
	.align		4
.L_151:
        /*033c*/ 	.byte	0x04, 0x11
        /*033e*/ 	.short	(.L_153 - .L_152)
	.align		4
.L_152:
        /*0340*/ 	.word	index@(_ZN7cutlass13device_kernelIN5flash19FlashAttnFwdCombineIN4cute5tupleIJNS3_1CILi16EEENS5_ILi64EEEEEELi8ELi256ELi1ELb0ELb0EffNS_4arch4Sm90EEEEEvNT_6ParamsE)
        /*0344*/ 	.word	0x00000000


	//----- nvinfo : EIATTR_REGCOUNT
	.align		4
.L_153:
        /*0348*/ 	.byte	0x04, 0x2f
        /*034a*/ 	.short	(.L_155 - .L_154)
	.align		4
.L_154:
        /*034c*/ 	.word	index@(_ZN7cutlass13device_kernelIN5flash19FlashAttnFwdCombineIN4cute5tupleIJNS3_1CILi8EEENS5_ILi128EEEEEELi5ELi256ELi1ELb0ELb1EffNS_4arch4Sm80EEEEEvNT_6ParamsE)
        /*0350*/ 	.word	0x0000002a


	//----- nvinfo : EIATTR_FRAME_SIZE
	.align		4
.L_155:
        /*0354*/ 	.byte	0x04, 0x11
        /*0356*/ 	.short	(.L_157 - .L_156)
	.align		4
.L_156:
        /*0358*/ 	.word	index@($__internal_131_$__cuda_sm70_shflsync_bfly_p)
        /*035c*/ 	.word	0x00000000


	//----- nvinfo : EIATTR_FRAME_SIZE
	.align		4
.L_157:
        /*0360*/ 	.byte	0x04, 0x11
        /*0362*/ 	.short	(.L_159 - .L_158)
	.align		4
.L_158:
        /*0364*/ 	.word	index@($__internal_130_$__cuda_sm20_div_u64)
        /*0368*/ 	.word	0x00000000


	//----- nvinfo : EIATTR_FRAME_SIZE
	.align		4
.L_159:
        /*036c*/ 	.byte	0x04, 0x11
        /*036e*/ 	.short	(.L_161 - .L_160)
	.align		4
.L_160:
        /*0370*/ 	.word	index@(_ZN7cutlass13device_kernelIN5flash19FlashAttnFwdCombineIN4cute5tupleIJNS3_1CILi8EEENS5_ILi128EEEEEELi5ELi256ELi1ELb0ELb1EffNS_4arch4Sm80EEEEEvNT_6ParamsE)
        /*0374*/ 	.word	0x00000000


	//----- nvinfo : EIATTR_REGCOUNT
	.align		4
.L_161:
        /*0378*/ 	.byte	0x04, 0x2f
        /*037a*/ 	.short	(.L_163 - .L_162)
	.align		4
.L_162:
        /*037c*/ 	.word	index@(_ZN7cutlass13device_kernelIN5flash19FlashAttnFwdCombineIN4cute5tupleIJNS3_1CILi8EEENS5_ILi128EEEEEELi6ELi256ELi1ELb0ELb1EffNS_4arch4Sm80EEEEEvNT_6ParamsE)
        /*0380*/ 	.word	0x0000002a


	//----- nvinfo : EIATTR_FRAME_SIZE
	.align		4
.L_163:
        /*0384*/ 	.byte	0x04, 0x11
        /*0386*/ 	.short	(.L_165 - .L_164)
	.align		4
.L_164:
        /*0388*/ 	.word	index@($__internal_129_$__cuda_sm70_shflsync_bfly_p)
        /*038c*/ 	.word	0x00000000


	//----- nvinfo : EIATTR_FRAME_SIZE
	.align		4
.L_165:
        /*0390*/ 	.byte	0x04, 0x11
        /*0392*/ 	.short	(.L_167 - .L_166)
	.align		4
.L_166:
        /*0394*/ 	.word	index@($__internal_128_$__cuda_sm20_div_u64)
        /*0398*/ 	.word	0x00000000


	//----- nvinfo : EIATTR_FRAME_SIZE
	.align		4
.L_167:
        /*039c*/ 	.byte	0x04, 0x11
        /*039e*/ 	.short	(.L_169 - .L_168)
	.align		4
.L_168:
        /*03a0*/ 	.word	index@(_ZN7cutlass13device_kernelIN5flash19FlashAttnFwdCombineIN4cute5tupleIJNS3_1CILi8EEENS5_ILi128EEEEEELi6ELi256ELi1ELb0ELb1EffNS_4arch4Sm80EEEEEvNT_6ParamsE)
        /*03a4*/ 	.word	0x00000000


	//----- nvinfo : EIATTR_REGCOUNT
	.align		4
.L_169:
        /*03a8*/ 	.byte	0x04, 0x2f
        /*03aa*/ 	.short	(.L_171 - .L_170)
	.align		4
.L_170:
        /*03ac*/ 	.word	index@(_ZN7cutlass13device_kernelIN5flash19FlashAttnFwdCombineIN4cute5tupleIJNS3_1CILi8EEENS5_ILi128EEEEEELi7ELi256ELi1ELb0ELb1EffNS_4arch4Sm80EEEEEvNT_6ParamsE)
        /*03b0*/ 	.word	0x0000002a


	//----- nvinfo : EIATTR_FRAME_SIZE
	.align		4
.L_171:
        /*03b4*/ 	.byte	0x04, 0x11
        /*03b6*/ 	.short	(.L_173 - .L_172)
	.align		4
.L_172:
        /*03b8*/ 	.word	index@($__internal_127_$__cuda_sm70_shflsync_bfly_p)
        /*03bc*/ 	.word	0x00000000


	//----- nvinfo : EIATTR_FRAME_SIZE
	.align		4
.L_173:
        /*03c0*/ 	.byte	0x04, 0x11
        /*03c2*/ 	.short	(.L_175 - .L_174)
	.align		4
.L_174:
        /*03c4*/ 	.word	index@($__internal_126_$__cuda_sm20_div_u64)
        /*03c8*/ 	.word	0x00000000


	//----- nvinfo : EIATTR_FRAME_SIZE
	.align		4
.L_175:
        /*03cc*/ 	.byte	0x04, 0x11
        /*03ce*/ 	.short	(.L_177 - .L_176)
	.align		4
.L_176:
        /*03d0*/ 	.word	index@(_ZN7cutlass13device_kernelIN5flash19FlashAttnFwdCombineIN4cute5tupleIJNS3_1CILi8EEENS5_ILi128EEEEEELi7ELi256ELi1ELb0ELb1EffNS_4arch4Sm80EEEEEvNT_6ParamsE)
        /*03d4*/ 	.word	0x00000000


	//----- nvinfo : EIATTR_REGCOUNT
	.align		4
.L_177:
        /*03d8*/ 	.byte	0x04, 0x2f
        /*03da*/ 	.short	(.L_179 - .L_178)
	.align		4
.L_178:
        /*03dc*/ 	.word	index@(_ZN7cutlass13device_kernelIN5flash19FlashAttnFwdCombineIN4cute5tupleIJNS3_1CILi8EEENS5_ILi128EEEEEELi8ELi256ELi1ELb0ELb1EffNS_4arch4Sm80EEEEEvNT_6ParamsE)
        /*03e0*/ 	.word	0x00000030


	//----- nvinfo : EIATTR_FRAME_SIZE
	.align		4
.L_179:
        /*03e4*/ 	.byte	0x04, 0x11
        /*03e6*/ 	.short	(.L_181 - .L_180)
	.align		4
.L_180:
        /*03e8*/ 	.word	index@($__internal_125_$__cuda_sm70_shflsync_bfly_p)
        /*03ec*/ 	.word	0x00000000


	//----- nvinfo : EIATTR_FRAME_SIZE
	.align		4
.L_181:
        /*03f0*/ 	.byte	0x04, 0x11
        /*03f2*/ 	.short	(.L_183 - .L_182)
	.align		4
.L_182:
        /*03f4*/ 	.word	index@($__internal_124_$__cuda_sm20_div_u64)
        /*03f8*/ 	.word	0x00000000


	//----- nvinfo : EIATTR_FRAME_SIZE
	.align		4
.L_183:
        /*03fc*/ 	.byte	0x04, 0x11
        /*03fe*/ 	.short	(.L_185 - .L_184)
	.align		4
.L_184:
        /*0400*/ 	.word	index@(_ZN7cutlass13device_kernelIN5flash19FlashAttnFwdCombineIN4cute5tupleIJNS3_1CILi8EEENS5_ILi128EEEEEELi8ELi256ELi1ELb0ELb1EffNS_4arch4Sm80EEEEEvNT_6ParamsE)
        /*0404*/ 	.word	0x00000000


	//----- nvinfo : EIATTR_REGCOUNT
	.align		4
.L_185:
        /*0408*/ 	.byte	0x04, 0x2f
        /*040a*/ 	.short	(.L_187 - .L_186)
	.align		4
.L_186:
        /*040c*/ 	.word	index@(_ZN7cutlass13device_kernelIN5flash19FlashAttnFwdCombineIN4cute5tupleIJNS3_1CILi8EEENS5_ILi128EEEEEELi5ELi256ELi1ELb0ELb0EffNS_4arch4Sm80EEEEEvNT_6ParamsE)
        /*0410*/ 	.word	0x00000030


	//----- nvinfo : EIATTR_FRAME_SIZE
	.align		4
.L_187:
        /*0414*/ 	.byte	0x04, 0x11
        /*0416*/ 	.short	(.L_189 - .L_188)
	.align		4
.L_188:
        /*0418*/ 	.word	index@($__internal_123_$__cuda_sm70_shflsync_bfly_p)
        /*041c*/ 	.word	0x00000000


	//----- nvinfo : EIATTR_FRAME_SIZE
	.align		4
.L_189:
        /*0420*/ 	.byte	0x04, 0x11
        /*0422*/ 	.short	(.L_191 - .L_190)
	.align		4
.L_190:
        /*0424*/ 	.word	index@(_ZN7cutlass13device_kernelIN5flash19FlashAttnFwdCombineIN4cute5tupleIJNS3_1CILi8EEENS5_ILi128EEEEEELi5ELi256ELi1ELb0ELb0EffNS_4arch4Sm80EEEEEvNT_6ParamsE)
        /*0428*/ 	.word	0x00000000


	//----- nvinfo : EIATTR_REGCOUNT
	.align		4
.L_191:
        /*042c*/ 	.byte	0x04, 0x2f
        /*042e*/ 	.short	(.L_193 - .L_192)
	.align		4
.L_192:
        /*0430*/ 	.word	index@(_ZN7cutlass13device_kernelIN5flash19FlashAttnFwdCombineIN4cute5tupleIJNS3_1CILi8EEENS5_ILi128EEEEEELi6ELi256ELi1ELb0ELb0EffNS_4arch4Sm80EEEEEvNT_6ParamsE)
        /*0434*/ 	.word	0x00000030


	//----- nvinfo : EIATTR_FRAME_SIZE
	.align		4
.L_193:
        /*0438*/ 	.byte	0x04, 0x11
        /*043a*/ 	.short	(.L_195 - .L_194)
	.align		4
.L_194:
        /*043c*/ 	.word	index@($__internal_122_$__cuda_sm70_shflsync_bfly_p)
        /*0440*/ 	.word	0x00000000


	//----- nvinfo : EIATTR_FRAME_SIZE
	.align		4
.L_195:
        /*0444*/ 	.byte	0x04, 0x11
        /*0446*/ 	.short	(.L_197 - .L_196)
	.align		4
.L_196:
        /*0448*/ 	.word	index@(_ZN7cutlass13device_kernelIN5flash19FlashAttnFwdCombineIN4cute5tupleIJNS3_1CILi8EEENS5_ILi128EEEEEELi6ELi256ELi1ELb0ELb0EffNS_4arch4Sm80EEEEEvNT_6ParamsE)
        /*044c*/ 	.word	0x00000000


	//----- nvinfo : EIATTR_REGCOUNT
	.align		4
.L_197:
        /*0450*/ 	.byte	0x04, 0x2f
        /*0452*/ 	.short	(.L_199 - .L_198)
	.align		4
.L_198:
        /*0454*/ 	.word	index@(_ZN7cutlass13device_kernelIN5flash19FlashAttnFwdCombineIN4cute5tupleIJNS3_1CILi8EEENS5_ILi128EEEEEELi7ELi256ELi1ELb0ELb0EffNS_4arch4Sm80EEEEEvNT_6ParamsE)
        /*0458*/ 	.word	0x00000030


	//----- nvinfo : EIATTR_FRAME_SIZE
	.align		4
.L_199:
        /*045c*/ 	.byte	0x04, 0x11
        /*045e*/ 	.short	(.L_201 - .L_200)
	.align		4
.L_200:
        /*0460*/ 	.word	index@($__internal_121_$__cuda_sm70_shflsync_bfly_p)
        /*0464*/ 	.word	0x00000000


	//----- nvinfo : EIATTR_FRAME_SIZE
	.align		4
.L_201:
        /*0468*/ 	.byte	0x04, 0x11
        /*046a*/ 	.short	(.L_203 - .L_202)
	.align		4
.L_202:
        /*046c*/ 	.word	index@(_ZN7cutlass13device_kernelIN5flash19FlashAttnFwdCombineIN4cute5tupleIJNS3_1CILi8EEENS5_ILi128EEEEEELi7ELi256ELi1ELb0ELb0EffNS_4arch4Sm80EEEEEvNT_6ParamsE)
        /*0470*/ 	.word	0x00000000


	//----- nvinfo : EIATTR_REGCOUNT
	.align		4
.L_203:
        /*0474*/ 	.byte	0x04, 0x2f
        /*0476*/ 	.short	(.L_205 - .L_204)
	.align		4
.L_204:
        /*0478*/ 	.word	index@(_ZN7cutlass13device_kernelIN5flash19FlashAttnFwdCombineIN4cute5tupleIJNS3_1CILi8EEENS5_ILi128EEEEEELi8ELi256ELi1ELb0ELb0EffNS_4arch4Sm80EEEEEvNT_6ParamsE)
        /*047c*/ 	.word	0x00000030


	//----- nvinfo : EIATTR_FRAME_SIZE
	.align		4
.L_205:
        /*0480*/ 	.byte	0x04, 0x11
        /*0482*/ 	.short	(.L_207 - .L_206)
	.align		4
.L_206:
        /*0484*/ 	.word	index@($__internal_120_$__cuda_sm70_shflsync_bfly_p)
        /*0488*/ 	.word	0x00000000


	//----- nvinfo : EIATTR_FRAME_SIZE
	.align		4
.L_207:
        /*048c*/ 	.byte	0x04, 0x11
        /*048e*/ 	.short	(.L_209 - .L_208)
	.align		4
.L_208:
        /*0490*/ 	.word	index@(_ZN7cutlass13device_kernelIN5flash19FlashAttnFwdCombineIN4cute5tupleIJNS3_1CILi8EEENS5_ILi128EEEEEELi8ELi256ELi1ELb0ELb0EffNS_4arch4Sm80EEEEEvNT_6ParamsE)
        /*0494*/ 	.word	0x00000000


	//----- nvinfo : EIATTR_REGCOUNT
	.align		4
.L_209:
        /*0498*/ 	.byte	0x04, 0x2f
        /*049a*/ 	.short	(.L_211 - .L_210)
	.align		4
.L_210:
        /*049c*/ 	.word	index@(_ZN7cutlass13device_kernelIN5flash19FlashAttnFwdCombineIN4cute5tupleIJNS3_1CILi8EEENS5_ILi128EEEEEELi5ELi256ELi1ELb0ELb1EffNS_4arch4Sm90EEEEEvNT_6ParamsE)
        /*04a0*/ 	.word	0x0000002a


	//----- nvinfo : EIATTR_FRAME_SIZE
	.align		4
.L_211:
        /*04a4*/ 	.byte	0x04, 0x11
        /*04a6*/ 	.short	(.L_213 - .L_212)
	.align		4
.L_212:
        /*04a8*/ 	.word	index@($__internal_119_$__cuda_sm70_shflsync_bfly_p)
        /*04ac*/ 	.word	0x00000000


	//----- nvinfo : EIATTR_FRAME_SIZE
	.align		4
.L_213:
        /*04b0*/ 	.byte	0x04, 0x11
        /*04b2*/ 	.short	(.L_215 - .L_214)
	.align		4
.L_214:
        /*04b4*/ 	.word	index@($__internal_118_$__cuda_sm20_div_u64)
        /*04b8*/ 	.word	0x00000000


	//----- nvinfo : EIATTR_FRAME_SIZE
	.align		4
.L_215:
        /*04bc*/ 	.byte	0x04, 0x11
        /*04be*/ 	.short	(.L_217 - .L_216)
	.align		4
.L_216:
        /*04c0*/ 	.word	index@(_ZN7cutlass13device_kernelIN5flash19FlashAttnFwdCombineIN4cute5tupleIJNS3_1CILi8EEENS5_ILi128EEEEEELi5ELi256ELi1ELb0ELb1EffNS_4arch4Sm90EEEEEvNT_6ParamsE)
        /*04c4*/ 	.word	0x00000000


	//----- nvinfo : EIATTR_REGCOUNT
	.align		4
.L_217:
        /*04c8*/ 	.byte	0x04, 0x2f
        /*04ca*/ 	.short	(.L_219 - .L_218)
	.align		4
.L_218:
        /*04cc*/ 	.word	index@(_ZN7cutlass13device_kernelIN5flash19FlashAttnFwdCombineIN4cute5tupleIJNS3_1CILi8EEENS5_ILi128EEEEEELi6ELi256ELi1ELb0ELb1EffNS_4arch4Sm90EEEEEvNT_6ParamsE)
        /*04d0*/ 	.word	0x0000002a


	//----- nvinfo : EIATTR_FRAME_SIZE
	.align		4
.L_219:
        /*04d4*/ 	.byte	0x04, 0x11
        /*04d6*/ 	.short	(.L_221 - .L_220)
	.align		4
.L_220:
        /*04d8*/ 	.word	index@($__internal_117_$__cuda_sm70_shflsync_bfly_p)
        /*04dc*/ 	.word	0x00000000


	//----- nvinfo : EIATTR_FRAME_SIZE
	.align		4
.L_221:
        /*04e0*/ 	.byte	0x04, 0x11
        /*04e2*/ 	.short	(.L_223 - .L_222)
	.align		4
.L_222:
        /*04e4*/ 	.word	index@($__internal_116_$__cuda_sm20_div_u64)
        /*04e8*/ 	.word	0x00000000


	//----- nvinfo : EIATTR_FRAME_SIZE
	.align		4
.L_223:
        /*04ec*/ 	.byte	0x04, 0x11
        /*04ee*/ 	.short	(.L_225 - .L_224)
	.align		4
.L_224:
        /*04f0*/ 	.word	index@(_ZN7cutlass13device_kernelIN5flash19FlashAttnFwdCombineIN4cute5tupleIJNS3_1CILi8EEENS5_ILi128EEEEEELi6ELi256ELi1ELb0ELb1EffNS_4arch4Sm90EEEEEvNT_6ParamsE)
        /*04f4*/ 	.word	0x00000000


	//----- nvinfo : EIATTR_REGCOUNT
	.align		4
.L_225:
        /*04f8*/ 	.byte	0x04, 0x2f
        /*04fa*/ 	.short	(.L_227 - .L_226)
	.align		4
.L_226:
        /*04fc*/ 	.word	index@(_ZN7cutlass13device_kernelIN5flash19FlashAttnFwdCombineIN4cute5tupleIJNS3_1CILi8EEENS5_ILi128EEEEEELi7ELi256ELi1ELb0ELb1EffNS_4arch4Sm90EEEEEvNT_6ParamsE)
        /*0500*/ 	.word	0x0000002a


	//----- nvinfo : EIATTR_FRAME_SIZE
	.align		4
.L_227:
        /*0504*/ 	.byte	0x04, 0x11
        /*0506*/ 	.short	(.L_229 - .L_228)
	.align		4
.L_228:
        /*0508*/ 	.word	index@($__internal_115_$__cuda_sm70_shflsync_bfly_p)
        /*050c*/ 	.word	0x00000000


	//----- nvinfo : EIATTR_FRAME_SIZE
	.align		4
.L_229:
        /*0510*/ 	.byte	0x04, 0x11
        /*0512*/ 	.short	(.L_231 - .L_230)
	.align		4
.L_230:
        /*0514*/ 	.word	index@($__internal_114_$__cuda_sm20_div_u64)
        /*0518*/ 	.word	0x00000000


	//----- nvinfo : EIATTR_FRAME_SIZE
	.align		4
.L_231:
        /*051c*/ 	.byte	0x04, 0x11
        /*051e*/ 	.short	(.L_233 - .L_232)
	.align		4
.L_232:
        /*0520*/ 	.word	index@(_ZN7cutlass13device_kernelIN5flash19FlashAttnFwdCombineIN4cute5tupleIJNS3_1CILi8EEENS5_ILi128EEEEEELi7ELi256ELi1ELb0ELb1EffNS_4arch4Sm90EEEEEvNT_6ParamsE)
        /*0524*/ 	.word	0x00000000


	//----- nvinfo : EIATTR_REGCOUNT
	.align		4
.L_233:
        /*0528*/ 	.byte	0x04, 0x2f
        /*052a*/ 	.short	(.L_235 - .L_234)
	.align		4
.L_234:
        /*052c*/ 	.word	index@(_ZN7cutlass13device_kernelIN5flash19FlashAttnFwdCombineIN4cute5tupleIJNS3_1CILi8EEENS5_ILi128EEEEEELi8ELi256ELi1ELb0ELb1EffNS_4arch4Sm90EEEEEvNT_6ParamsE)
        /*0530*/ 	.word	0x00000030


	//----- nvinfo : EIATTR_FRAME_SIZE
	.align		4
.L_235:
        /*0534*/ 	.byte	0x04, 0x11
        /*0536*/ 	.short	(.L_237 - .L_236)
	.align		4
.L_236:
        /*0538*/ 	.word	index@($__internal_113_$__cuda_sm70_shflsync_bfly_p)
        /*053c*/ 	.word	0x00000000


	//----- nvinfo : EIATTR_FRAME_SIZE
	.align		4
.L_237:
        /*0540*/ 	.byte	0x04, 0x11
        /*0542*/ 	.short	(.L_239 - .L_238)
	.align		4
.L_238:
        /*0544*/ 	.word	index@($__internal_112_$__cuda_sm20_div_u64)
        /*0548*/ 	.word	0x00000000


	//----- nvinfo : EIATTR_FRAME_SIZE
	.align		4
.L_239:
        /*054c*/ 	.byte	0x04, 0x11
        /*054e*/ 	.short	(.L_241 - .L_240)
	.align		4
.L_240:
        /*0550*/ 	.word	index@(_ZN7cutlass13device_kernelIN5flash19FlashAttnFwdCombineIN4cute5tupleIJNS3_1CILi8EEENS5_ILi128EEEEEELi8ELi256ELi1ELb0ELb1EffNS_4arch4Sm90EEEEEvNT_6ParamsE)
        /*0554*/ 	.word	0x00000000


	//----- nvinfo : EIATTR_REGCOUNT
	.align		4
.L_241:
        /*0558*/ 	.byte	0x04, 0x2f
        /*055a*/ 	.short	(.L_243 - .L_242)
	.align		4
.L_242:
        /*055c*/ 	.word	index@(_ZN7cutlass13device_kernelIN5flash19FlashAttnFwdCombineIN4cute5tupleIJNS3_1CILi8EEENS5_ILi128EEEEEELi5ELi256ELi1ELb0ELb0EffNS_4arch4Sm90EEEEEvNT_6ParamsE)
        /*0560*/ 	.word	0x00000030


	//----- nvinfo : EIATTR_FRAME_SIZE
	.align		4
.L_243:
        /*0564*/ 	.byte	0x04, 0x11
        /*0566*/ 	.short	(.L_245 - .L_244)
	.align		4
.L_244:
        /*0568*/ 	.word	index@($__internal_111_$__cuda_sm70_shflsync_bfly_p)
        /*056c*/ 	.word	0x00000000


	//----- nvinfo : EIATTR_FRAME_SIZE
	.align		4
.L_245:
        /*0570*/ 	.byte	0x04, 0x11
        /*0572*/ 	.short	(.L_247 - .L_246)
	.align		4
.L_246:
        /*0574*/ 	.word	index@(_ZN7cutlass13device_kernelIN5flash19FlashAttnFwdCombineIN4cute5tupleIJNS3_1CILi8EEENS5_ILi128EEEEEELi5ELi256ELi1ELb0ELb0EffNS_4arch4Sm90EEEEEvNT_6ParamsE)
        /*0578*/ 	.word	0x00000000


	//----- nvinfo : EIATTR_REGCOUNT
	.align		4
.L_247:
        /*057c*/ 	.byte	0x04, 0x2f
        /*057e*/ 	.short	(.L_249 - .L_248)
	.align		4
.L_248:
        /*0580*/ 	.word	index@(_ZN7cutlass13device_kernelIN5flash19FlashAttnFwdCombineIN4cute5tupleIJNS3_1CILi8EEENS5_ILi128EEEEEELi6ELi256ELi1ELb0ELb0EffNS_4arch4Sm90EEEEEvNT_6ParamsE)
        /*0584*/ 	.word	0x00000030


	//----- nvinfo : EIATTR_FRAME_SIZE
	.align		4
.L_249:
        /*0588*/ 	.byte	0x04, 0x11
        /*058a*/ 	.short	(.L_251 - .L_250)
	.align		4
.L_250:
        /*058c*/ 	.word	index@($__internal_110_$__cuda_sm70_shflsync_bfly_p)
        /*0590*/ 	.word	0x00000000


	//----- nvinfo : EIATTR_FRAME_SIZE
	.align		4
.L_251:
        /*0594*/ 	.byte	0x04, 0x11
        /*0596*/ 	.short	(.L_253 - .L_252)
	.align		4
.L_252:
        /*0598*/ 	.word	index@(_ZN7cutlass13device_kernelIN5flash19FlashAttnFwdCombineIN4cute5tupleIJNS3_1CILi8EEENS5_ILi128EEEEEELi6ELi256ELi1ELb0ELb0EffNS_4arch4Sm90EEEEEvNT_6ParamsE)
        /*059c*/ 	.word	0x00000000


	//----- nvinfo : EIATTR_REGCOUNT
	.align		4
.L_253:
        /*05a0*/ 	.byte	0x04, 0x2f
        /*05a2*/ 	.short	(.L_255 - .L_254)
	.align		4
.L_254:
        /*05a4*/ 	.word	index@(_ZN7cutlass13device_kernelIN5flash19FlashAttnFwdCombineIN4cute5tupleIJNS3_1CILi8EEENS5_ILi128EEEEEELi7ELi256ELi1ELb0ELb0EffNS_4arch4Sm90EEEEEvNT_6ParamsE)
        /*05a8*/ 	.word	0x00000030


	//----- nvinfo : EIATTR_FRAME_SIZE
	.align		4
.L_255:
        /*05ac*/ 	.byte	0x04, 0x11
        /*05ae*/ 	.short	(.L_257 - .L_256)
	.align		4
.L_256:
        /*05b0*/ 	.word	index@($__internal_109_$__cuda_sm70_shflsync_bfly_p)
        /*05b4*/ 	.word	0x00000000


	//----- nvinfo : EIATTR_FRAME_SIZE
	.align		4
.L_257:
        /*05b8*/ 	.byte	0x04, 0x11
        /*05ba*/ 	.short	(.L_259 - .L_258)
	.align		4
.L_258:
        /*05bc*/ 	.word	index@(_ZN7cutlass13device_kernelIN5flash19FlashAttnFwdCombineIN4cute5tupleIJNS3_1CILi8EEENS5_ILi128EEEEEELi7ELi256ELi1ELb0ELb0EffNS_4arch4Sm90EEEEEvNT_6ParamsE)
        /*05c0*/ 	.word	0x00000000


	//----- nvinfo : EIATTR_REGCOUNT
	.align		4
.L_259:
        /*05c4*/ 	.byte	0x04, 0x2f
        /*05c6*/ 	.short	(.L_261 - .L_260)
	.align		4
.L_260:
        /*05c8*/ 	.word	index@(_ZN7cutlass13device_kernelIN5flash19FlashAttnFwdCombineIN4cute5tupleIJNS3_1CILi8EEENS5_ILi128EEEEEELi8ELi256ELi1ELb0ELb0EffNS_4arch4Sm90EEEEEvNT_6ParamsE)
        /*05cc*/ 	.word	0x00000030


	//----- nvinfo : EIATTR_FRAME_SIZE
	.align		4
.L_261:
        /*05d0*/ 	.byte	0x04, 0x11
        /*05d2*/ 	.short	(.L_263 - .L_262)
	.align		4
.L_262:
        /*05d4*/ 	.word	index@($__internal_108_$__cuda_sm70_shflsync_bfly_p)
        /*05d8*/ 	.word	0x00000000


	//----- nvinfo : EIATTR_FRAME_SIZE
	.align		4
.L_263:
        /*05dc*/ 	.byte	0x04, 0x11
        /*05de*/ 	.short	(.L_265 - .L_264)
	.align		4
.L_264:
        /*05e0*/ 	.word	index@(_ZN7cutlass13device_kernelIN5flash19FlashAttnFwdCombineIN4cute5tupleIJNS3_1CILi8EEENS5_ILi128EEEEEELi8ELi256ELi1ELb0ELb0EffNS_4arch4Sm90EEEEEvNT_6ParamsE)
        /*05e4*/ 	.word	0x00000000


	//----- nvinfo : EIATTR_REGCOUNT
	.align		4
.L_265:
        /*05e8*/ 	.byte	0x04, 0x2f
        /*05ea*/ 	.short	(.L_267 - .L_266)
	.align		4
.L_266:
        /*05ec*/ 	.word	index@(_ZN7cutlass13device_kernelIN5flash19FlashAttnFwdCombineIN4cute5tupleIJNS3_1CILi16EEENS5_ILi64EEEEEELi4ELi256ELi1ELb0ELb1ENS_6half_tEfNS_4arch4Sm80EEEEEvNT_6ParamsE)
        /*05f0*/ 	.word	0x0000002a


	//----- nvinfo : EIATTR_FRAME_SIZE
	.align		4
.L_267:
        /*05f4*/ 	.byte	0x04, 0x11
        /*05f6*/ 	.short	(.L_269 - .L_268)
	.align		4
.L_268:
        /*05f8*/ 	.word	index@($__internal_107_$__cuda_sm70_shflsync_bfly_p)
        /*05fc*/ 	.word	0x00000000


	//----- nvinfo : EIATTR_FRAME_SIZE
	.align		4
.L_269:
        /*0600*/ 	.byte	0x04, 0x11
        /*0602*/ 	.short	(.L_271 - .L_270)
	.align		4
.L_270:
        /*0604*/ 	.word	index@($__internal_106_$__cuda_sm20_div_u64)
        /*0608*/ 	.word	0x00000000


	//----- nvinfo : EIATTR_FRAME_SIZE
	.align		4
.L_271:
        /*060c*/ 	.byte	0x04, 0x11
        /*060e*/ 	.short	(.L_273 - .L_272)
	.align		4
.L_272:
        /*0610*/ 	.word	index@(_ZN7cutlass13device_kernelIN5flash19FlashAttnFwdCombineIN4cute5tupleIJNS3_1CILi16EEENS5_ILi64EEEEEELi4ELi256ELi1ELb0ELb1ENS_6half_tEfNS_4arch4Sm80EEEEEvNT_6ParamsE)
        /*0614*/ 	.word	0x00000000


	//----- nvinfo : EIATTR_REGCOUNT
	.align		4
.L_273:
        /*0618*/ 	.byte	0x04, 0x2f
        /*061a*/ 	.short	(.L_275 - .L_274)
	.align		4
.L_274:
        /*061c*/ 	.word	index@(_ZN7cutlass13device_kernelIN5flash19FlashAttnFwdCombineIN4cute5tupleIJNS3_1CILi16EEENS5_ILi64EEEEEELi5ELi256ELi1ELb0ELb1ENS_6half_tEfNS_4arch4Sm80EEEEEvNT_6ParamsE)
        /*0620*/ 	.word	0x0000002a


	//----- nvinfo : EIATTR_FRAME_SIZE
	.align		4
.L_275:
        /*0624*/ 	.byte	0x04, 0x11
        /*0626*/ 	.short	(.L_277 - .L_276)
	.align		4
.L_276:
        /*0628*/ 	.word	index@($__internal_105_$__cuda_sm70_shflsync_bfly_p)
        /*062c*/ 	.word	0x00000000


	//----- nvinfo : EIATTR_FRAME_SIZE
	.align		4
.L_277:
        /*0630*/ 	.byte	0x04, 0x11
        /*0632*/ 	.short	(.L_279 - .L_278)
	.align		4
.L_278:
        /*0634*/ 	.word	index@($__internal_104_$__cuda_sm20_div_u64)
        /*0638*/ 	.word	0x00000000


	//----- nvinfo : EIATTR_FRAME_SIZE
	.align		4
.L_279:
        /*063c*/ 	.byte	0x04, 0x11
        /*063e*/ 	.short	(.L_281 - .L_280)
	.align		4
.L_280:
        /*0640*/ 	.word	index@(_ZN7cutlass13device_kernelIN5flash19FlashAttnFwdCombineIN4cute5tupleIJNS3_1CILi16EEENS5_ILi64EEEEEELi5ELi256ELi1ELb0ELb1ENS_6half_tEfNS_4arch4Sm80EEEEEvNT_6ParamsE)
        /*0644*/ 	.word	0x00000000


	//----- nvinfo : EIATTR_REGCOUNT
	.align		4
.L_281:
        /*0648*/ 	.byte	0x04, 0x2f
        /*064a*/ 	.short	(.L_283 - .L_282)
	.align		4
.L_282:
        /*064c*/ 	.word	index@(_ZN7cutlass13device_kernelIN5flash19FlashAttnFwdCombineIN4cute5tupleIJNS3_1CILi16EEENS5_ILi64EEEEEELi6ELi256ELi1ELb0ELb1ENS_6half_tEfNS_4arch4Sm80EEEEEvNT_6ParamsE)
        /*0650*/ 	.word	0x0000002a


	//----- nvinfo : EIATTR_FRAME_SIZE
	.align		4
.L_283:
        /*0654*/ 	.byte	0x04, 0x11
        /*0656*/ 	.short	(.L_285 - .L_284)
	.align		4
.L_284:
        /*0658*/ 	.word	index@($__internal_103_$__cuda_sm70_shflsync_bfly_p)
        /*065c*/ 	.word	0x00000000


	//----- nvinfo : EIATTR_FRAME_SIZE
	.align		4
.L_285:
        /*0660*/ 	.byte	0x04, 0x11
        /*0662*/ 	.short	(.L_287 - .L_286)
	.align		4
.L_286:
        /*0664*/ 	.word	index@($__internal_102_$__cuda_sm20_div_u64)
        /*0668*/ 	.word	0x00000000


	//----- nvinfo : EIATTR_FRAME_SIZE
	.align		4
.L_287:
        /*066c*/ 	.byte	0x04, 0x11
        /*066e*/ 	.short	(.L_289 - .L_288)
	.align		4
.L_288:
        /*0670*/ 	.word	index@(_ZN7cutlass13device_kernelIN5flash19FlashAttnFwdCombineIN4cute5tupleIJNS3_1CILi16EEENS5_ILi64EEEEEELi6ELi256ELi1ELb0ELb1ENS_6half_tEfNS_4arch4Sm80EEEEEvNT_6ParamsE)
        /*0674*/ 	.word	0x00000000


	//----- nvinfo : EIATTR_REGCOUNT
	.align		4
.L_289:
        /*0678*/ 	.byte	0x04, 0x2f
        /*067a*/ 	.short	(.L_291 - .L_290)
	.align		4
.L_290:
        /*067c*/ 	.word	index@(_ZN7cutlass13device_kernelIN5flash19FlashAttnFwdCombineIN4cute5tupleIJNS3_1CILi16EEENS5_ILi64EEEEEELi7ELi256ELi1ELb0ELb1ENS_6half_tEfNS_4arch4Sm80EEEEEvNT_6ParamsE)
        /*0680*/ 	.word	0x00000030


	//----- nvinfo : EIATTR_FRAME_SIZE
	.align		4
.L_291:
        /*0684*/ 	.byte	0x04, 0x11
        /*0686*/ 	.short	(.L_293 - .L_292)
	.align		4
.L_292:
        /*0688*/ 	.word	index@($__internal_101_$__cuda_sm70_shflsync_bfly_p)
        /*068c*/ 	.word	0x00000000


	//----- nvinfo : EIATTR_FRAME_SIZE
	.align		4
.L_293:
        /*0690*/ 	.byte	0x04, 0x11
        /*0692*/ 	.short	(.L_295 - .L_294)
	.align		4
.L_294:
        /*0694*/ 	.word	index@($__internal_100_$__cuda_sm20_div_u64)
        /*0698*/ 	.word	0x00000000


	//----- nvinfo : EIATTR_FRAME_SIZE
	.align		4
.L_295:
        /*069c*/ 	.byte	0x04, 0x11
        /*069e*/ 	.short	(.L_297 - .L_296)
	.align		4
.L_296:
        /*06a0*/ 	.word	index@(_ZN7cutlass13device_kernelIN5flash19FlashAttnFwdCombineIN4cute5tupleIJNS3_1CILi16EEENS5_ILi64EEEEEELi7ELi256ELi1ELb0ELb1ENS_6half_tEfNS_4arch4Sm80EEEEEvNT_6ParamsE)
        /*06a4*/ 	.word	0x00000000


	//----- nvinfo : EIATTR_REGCOUNT
	.align		4
.L_297:
        /*06a8*/ 	.byte	0x04, 0x2f
        /*06aa*/ 	.short	(.L_299 - .L_298)
	.align		4
.L_298:
        /*06ac*/ 	.word	index@(_ZN7cutlass13device_kernelIN5flash19FlashAttnFwdCombineIN4cute5tupleIJNS3_1CILi16EEENS5_ILi64EEEEEELi8ELi256ELi1ELb0ELb1ENS_6half_tEfNS_4arch4Sm80EEEEEvNT_6ParamsE)
        /*06b0*/ 	.word	0x00000037


	//----- nvinfo : EIATTR_FRAME_SIZE
	.align		4
.L_299:
        /*06b4*/ 	.byte	0x04, 0x11
        /*06b6*/ 	.short	(.L_301 - .L_300)
	.align		4
.L_300:
        /*06b8*/ 	.word	index@($__internal_99_$__cuda_sm70_shflsync_bfly_p)
        /*06bc*/ 	.word	0x00000000


	//----- nvinfo : EIATTR_FRAME_SIZE
	.align		4
.L_301:
        /*06c0*/ 	.byte	0x04, 0x11
        /*06c2*/ 	.short	(.L_303 - .L_302)
	.align		4
.L_302:
        /*06c4*/ 	.word	index@($__internal_98_$__cuda_sm20_div_u64)
        /*06c8*/ 	.word	0x00000000


	//----- nvinfo : EIATTR_FRAME_SIZE
	.align		4
.L_303:
        /*06cc*/ 	.byte	0x04, 0x11
        /*06ce*/ 	.short	(.L_305 - .L_304)
	.align		4
.L_304:
        /*06d0*/ 	.word	index@(_ZN7cutlass13device_kernelIN5flash19FlashAttnFwdCombineIN4cute5tupleIJNS3_1CILi16EEENS5_ILi64EEEEEELi8ELi256ELi1ELb0ELb1ENS_6half_tEfNS_4arch4Sm80EEEEEvNT_6ParamsE)
        /*06d4*/ 	.word	0x00000000


	//----- nvinfo : EIATTR_REGCOUNT
	.align		4
.L_305:
        /*06d8*/ 	.byte	0x04, 0x2f
        /*06da*/ 	.short	(.L_307 - .L_306)
	.align		4
.L_306:
        /*06dc*/ 	.word	index@(_ZN7cutlass13device_kernelIN5flash19FlashAttnFwdCombineIN4cute5tupleIJNS3_1CILi16EEENS5_ILi64EEEEEELi4ELi256ELi1ELb0ELb0ENS_6half_tEfNS_4arch4Sm80EEEEEvNT_6ParamsE)
        /*06e0*/ 	.word	0x00000030


	//----- nvinfo : EIATTR_FRAME_SIZE
	.align		4
.L_307:
        /*06e4*/ 	.byte	0x04, 0x11
        /*06e6*/ 	.short	(.L_309 - .L_308)
	.align		4
.L_308:
        /*06e8*/ 	.word	index@($__internal_97_$__cuda_sm70_shflsync_bfly_p)
        /*06ec*/ 	.word	0x00000000


	//----- nvinfo : EIATTR_FRAME_SIZE
	.align		4
.L_309:
        /*06f0*/ 	.byte	0x04, 0x11
        /*06f2*/ 	.short	(.L_311 - .L_310)
	.align		4
.L_310:
        /*06f4*/ 	.word	index@(_ZN7cutlass13device_kernelIN5flash19FlashAttnFwdCombineIN4cute5tupleIJNS3_1CILi16EEENS5_ILi64EEEEEELi4ELi256ELi1ELb0ELb0ENS_6half_tEfNS_4arch4Sm80EEEEEvNT_6ParamsE)
        /*06f8*/ 	.word	0x00000000


	//----- nvinfo : EIATTR_REGCOUNT
	.align		4
.L_311:
        /*06fc*/ 	.byte	0x04, 0x2f
        /*06fe*/ 	.short	(.L_313 - .L_312)
	.align		4
.L_312:
        /*0700*/ 	.word	index@(_ZN7cutlass13device_kernelIN5flash19FlashAttnFwdCombineIN4cute5tupleIJNS3_1CILi16EEENS5_ILi64EEEEEELi5ELi256ELi1ELb0ELb0ENS_6half_tEfNS_4arch4Sm80EEEEEvNT_6ParamsE)
        /*0704*/ 	.word	0x00000030


	//----- nvinfo : EIATTR_FRAME_SIZE
	.align		4
.L_313:
        /*0708*/ 	.byte	0x04, 0x11
        /*070a*/ 	.short	(.L_315 - .L_314)
	.align		4
.L_314:
        /*070c*/ 	.word	index@($__internal_96_$__cuda_sm70_shflsync_bfly_p)
        /*0710*/ 	.word	0x00000000


	//----- nvinfo : EIATTR_FRAME_SIZE
	.align		4
.L_315:
        /*0714*/ 	.byte	0x04, 0x11
        /*0716*/ 	.short	(.L_317 - .L_316)
	.align		4
.L_316:
        /*0718*/ 	.word	index@(_ZN7cutlass13device_kernelIN5flash19FlashAttnFwdCombineIN4cute5tupleIJNS3_1CILi16EEENS5_ILi64EEEEEELi5ELi256ELi1ELb0ELb0ENS_6half_tEfNS_4arch4Sm80EEEEEvNT_6ParamsE)
        /*071c*/ 	.word	0x00000000


	//----- nvinfo : EIATTR_REGCOUNT
	.align		4
.L_317:
        /*0720*/ 	.byte	0x04, 0x2f
        /*0722*/ 	.short	(.L_319 - .L_318)
	.align		4
.L_318:
        /*0724*/ 	.word	index@(_ZN7cutlass13device_kernelIN5flash19FlashAttnFwdCombineIN4cute5tupleIJNS3_1CILi16EEENS5_ILi64EEEEEELi6ELi256ELi1ELb0ELb0ENS_6half_tEfNS_4arch4Sm80EEEEEvNT_6ParamsE)
        /*0728*/ 	.word	0x00000030


	//----- nvinfo : EIATTR_FRAME_SIZE
	.align		4
.L_319:
        /*072c*/ 	.byte	0x04, 0x11
        /*072e*/ 	.short	(.L_321 - .L_320)
	.align		4
.L_320:
        /*0730*/ 	.word	index@($__internal_95_$__cuda_sm70_shflsync_bfly_p)
        /*0734*/ 	.word	0x00000000


	//----- nvinfo : EIATTR_FRAME_SIZE
	.align		4
.L_321:
        /*0738*/ 	.byte	0x04, 0x11
        /*073a*/ 	.short	(.L_323 - .L_322)
	.align		4
.L_322:
        /*073c*/ 	.word	index@(_ZN7cutlass13device_kernelIN5flash19FlashAttnFwdCombineIN4cute5tupleIJNS3_1CILi16EEENS5_ILi64EEEEEELi6ELi256ELi1ELb0ELb0ENS_6half_tEfNS_4arch4Sm80EEEEEvNT_6ParamsE)
        /*0740*/ 	.word	0x00000000


	//----- nvinfo : EIATTR_REGCOUNT
	.align		4
.L_323:
        /*0744*/ 	.byte	0x04, 0x2f
        /*0746*/ 	.short	(.L_325 - .L_324)
	.align		4
.L_324:
        /*0748*/ 	.word	index@(_ZN7cutlass13device_kernelIN5flash19FlashAttnFwdCombineIN4cute5tupleIJNS3_1CILi16EEENS5_ILi64EEEEEELi7ELi256ELi1ELb0ELb0ENS_6half_tEfNS_4arch4Sm80EEEEEvNT_6ParamsE)
        /*074c*/ 	.word	0x00000030


	//----- nvinfo : EIATTR_FRAME_SIZE
	.align		4
.L_325:
        /*0750*/ 	.byte	0x04, 0x11
        /*0752*/ 	.short	(.L_327 - .L_326)
	.align		4
.L_326:
        /*0754*/ 	.word	index@($__internal_94_$__cuda_sm70_shflsync_bfly_p)
        /*0758*/ 	.word	0x00000000


	//----- nvinfo : EIATTR_FRAME_SIZE
	.align		4
.L_327:
        /*075c*/ 	.byte	0x04, 0x11
        /*075e*/ 	.short	(.L_329 - .L_328)
	.align		4
.L_328:
        /*0760*/ 	.word	index@(_ZN7cutlass13device_kernelIN5flash19FlashAttnFwdCombineIN4cute5tupleIJNS3_1CILi16EEENS5_ILi64EEEEEELi7ELi256ELi1ELb0ELb0ENS_6half_tEfNS_4arch4Sm80EEEEEvNT_6ParamsE)
        /*0764*/ 	.word	0x00000000


	//----- nvinfo : EIATTR_REGCOUNT
	.align		4
.L_329:
        /*0768*/ 	.byte	0x04, 0x2f
        /*076a*/ 	.short	(.L_331 - .L_330)
	.align		4
.L_330:
        /*076c*/ 	.word	index@(_ZN7cutlass13device_kernelIN5flash19FlashAttnFwdCombineIN4cute5tupleIJNS3_1CILi16EEENS5_ILi64EEEEEELi8ELi256ELi1ELb0ELb0ENS_6half_tEfNS_4arch4Sm80EEEEEvNT_6ParamsE)
        /*0770*/ 	.word	0x00000037


	//----- nvinfo : EIATTR_FRAME_SIZE
	.align		4
.L_331:
        /*0774*/ 	.byte	0x04, 0x11
        /*0776*/ 	.short	(.L_333 - .L_332)
	.align		4
.L_332:
        /*0778*/ 	.word	index@($__internal_93_$__cuda_sm70_shflsync_bfly_p)
        /*077c*/ 	.word	0x00000000


	//----- nvinfo : EIATTR_FRAME_SIZE
	.align		4
.L_333:
        /*0780*/ 	.byte	0x04, 0x11
        /*0782*/ 	.short	(.L_335 - .L_334)
	.align		4
.L_334:
        /*0784*/ 	.word	index@(_ZN7cutlass13device_kernelIN5flash19FlashAttnFwdCombineIN4cute5tupleIJNS3_1CILi16EEENS5_ILi64EEEEEELi8ELi256ELi1ELb0ELb0ENS_6half_tEfNS_4arch4Sm80EEEEEvNT_6ParamsE)
        /*0788*/ 	.word	0x00000000


	//----- nvinfo : EIATTR_REGCOUNT
	.align		4
.L_335:
        /*078c*/ 	.byte	0x04, 0x2f
        /*078e*/ 	.short	(.L_337 - .L_336)
	.align		4
.L_336:
        /*0790*/ 	.word	index@(_ZN7cutlass13device_kernelIN5flash19FlashAttnFwdCombineIN4cute5tupleIJNS3_1CILi16EEENS5_ILi64EEEEEELi4ELi256ELi1ELb0ELb1ENS_6half_tEfNS_4arch4Sm90EEEEEvNT_6ParamsE)
        /*0794*/ 	.word	0x0000002a


	//----- nvinfo : EIATTR_FRAME_SIZE
	.align		4
.L_337:
        /*0798*/ 	.byte	0x04, 0x11
        /*079a*/ 	.short	(.L_339 - .L_338)
	.align		4
.L_338:
        /*079c*/ 	.word	index@($__internal_92_$__cuda_sm70_shflsync_bfly_p)
        /*07a0*/ 	.word	0x00000000


	//----- nvinfo : EIATTR_FRAME_SIZE
	.align		4
.L_339:
        /*07a4*/ 	.byte	0x04, 0x11
        /*07a6*/ 	.short	(.L_341 - .L_340)
	.align		4
.L_340:
        /*07a8*/ 	.word	index@($__internal_91_$__cuda_sm20_div_u64)
        /*07ac*/ 	.word	0x00000000


	//----- nvinfo : EIATTR_FRAME_SIZE
	.align		4
.L_341:
        /*07b0*/ 	.byte	0x04, 0x11
        /*07b2*/ 	.short	(.L_343 - .L_342)
	.align		4
.L_342:
        /*07b4*/ 	.word	index@(_ZN7cutlass13device_kernelIN5flash19FlashAttnFwdCombineIN4cute5tupleIJNS3_1CILi16EEENS5_ILi64EEEEEELi4ELi256ELi1ELb0ELb1ENS_6half_tEfNS_4arch4Sm90EEEEEvNT_6ParamsE)
        /*07b8*/ 	.word	0x00000000


	//----- nvinfo : EIATTR_REGCOUNT
	.align		4
.L_343:
        /*07bc*/ 	.byte	0x04, 0x2f
        /*07be*/ 	.short	(.L_345 - .L_344)
	.align		4
.L_344:
        /*07c0*/ 	.word	index@(_ZN7cutlass13device_kernelIN5flash19FlashAttnFwdCombineIN4cute5tupleIJNS3_1CILi16EEENS5_ILi64EEEEEELi5ELi256ELi1ELb0ELb1ENS_6half_tEfNS_4arch4Sm90EEEEEvNT_6ParamsE)
        /*07c4*/ 	.word	0x0000002a


	//----- nvinfo : EIATTR_FRAME_SIZE
	.align		4
.L_345:
        /*07c8*/ 	.byte	0x04, 0x11
        /*07ca*/ 	.short	(.L_347 - .L_346)
	.align		4
.L_346:
        /*07cc*/ 	.word	index@($__internal_90_$__cuda_sm70_shflsync_bfly_p)
        /*07d0*/ 	.word	0x00000000


	//----- nvinfo : EIATTR_FRAME_SIZE
	.align		4
.L_347:
        /*07d4*/ 	.byte	0x04, 0x11
        /*07d6*/ 	.short	(.L_349 - .L_348)
	.align		4
.L_348:
        /*07d8*/ 	.word	index@($__internal_89_$__cuda_sm20_div_u64)
        /*07dc*/ 	.word	0x00000000


	//----- nvinfo : EIATTR_FRAME_SIZE
	.align		4
.L_349:
        /*07e0*/ 	.byte	0x04, 0x11
        /*07e2*/ 	.short	(.L_351 - .L_350)
	.align		4
.L_350:
        /*07e4*/ 	.word	index@(_ZN7cutlass13device_kernelIN5flash19FlashAttnFwdCombineIN4cute5tupleIJNS3_1CILi16EEENS5_ILi64EEEEEELi5ELi256ELi1ELb0ELb1ENS_6half_tEfNS_4arch4Sm90EEEEEvNT_6ParamsE)
        /*07e8*/ 	.word	0x00000000


	//----- nvinfo : EIATTR_REGCOUNT
	.align		4
.L_351:
        /*07ec*/ 	.byte	0x04, 0x2f
        /*07ee*/ 	.short	(.L_353 - .L_352)
	.align		4
.L_352:
        /*07f0*/ 	.word	index@(_ZN7cutlass13device_kernelIN5flash19FlashAttnFwdCombineIN4cute5tupleIJNS3_1CILi16EEENS5_ILi64EEEEEELi6ELi256ELi1ELb0ELb1ENS_6half_tEfNS_4arch4Sm90EEEEEvNT_6ParamsE)
        /*07f4*/ 	.word	0x0000002a


	//----- nvinfo : EIATTR_FRAME_SIZE
	.align		4
.L_353:
        /*07f8*/ 	.byte	0x04, 0x11
        /*07fa*/ 	.short	(.L_355 - .L_354)
	.align		4
.L_354:
        /*07fc*/ 	.word	index@($__internal_88_$__cuda_sm70_shflsync_bfly_p)
        /*0800*/ 	.word	0x00000000


	//----- nvinfo : EIATTR_FRAME_SIZE
	.align		4
.L_355:
        /*0804*/ 	.byte	0x04, 0x11
        /*0806*/ 	.short	(.L_357 - .L_356)
	.align		4
.L_356:
        /*0808*/ 	.word	index@($__internal_87_$__cuda_sm20_div_u64)
        /*080c*/ 	.word	0x00000000


	//----- nvinfo : EIATTR_FRAME_SIZE
	.align		4
.L_357:
        /*0810*/ 	.byte	0x04, 0x11
        /*0812*/ 	.short	(.L_359 - .L_358)
	.align		4
.L_358:
        /*0814*/ 	.word	index@(_ZN7cutlass13device_kernelIN5flash19FlashAttnFwdCombineIN4cute5tupleIJNS3_1CILi16EEENS5_ILi64EEEEEELi6ELi256ELi1ELb0ELb1ENS_6half_tEfNS_4arch4Sm90EEEEEvNT_6ParamsE)
        /*0818*/ 	.word	0x00000000


	//----- nvinfo : EIATTR_REGCOUNT
	.align		4
.L_359:
        /*081c*/ 	.byte	0x04, 0x2f
        /*081e*/ 	.short	(.L_361 - .L_360)
	.align		4
.L_360:
        /*0820*/ 	.word	index@(_ZN7cutlass13device_kernelIN5flash19FlashAttnFwdCombineIN4cute5tupleIJNS3_1CILi16EEENS5_ILi64EEEEEELi7ELi256ELi1ELb0ELb1ENS_6half_tEfNS_4arch4Sm90EEEEEvNT_6ParamsE)
        /*0824*/ 	.word	0x00000030


	//----- nvinfo : EIATTR_FRAME_SIZE
	.align		4
.L_361:
        /*0828*/ 	.byte	0x04, 0x11
        /*082a*/ 	.short	(.L_363 - .L_362)
	.align		4
.L_362:
        /*082c*/ 	.word	index@($__internal_86_$__cuda_sm70_shflsync_bfly_p)
        /*0830*/ 	.word	0x00000000


	//----- nvinfo : EIATTR_FRAME_SIZE
	.align		4
.L_363:
        /*0834*/ 	.byte	0x04, 0x11
        /*0836*/ 	.short	(.L_365 - .L_364)
	.align		4
.L_364:
        /*0838*/ 	.word	index@($__internal_85_$__cuda_sm20_div_u64)
        /*083c*/ 	.word	0x00000000


	//----- nvinfo : EIATTR_FRAME_SIZE
	.align		4
.L_365:
        /*0840*/ 	.byte	0x04, 0x11
        /*0842*/ 	.short	(.L_367 - .L_366)
	.align		4
.L_366:
        /*0844*/ 	.word	index@(_ZN7cutlass13device_kernelIN5flash19FlashAttnFwdCombineIN4cute5tupleIJNS3_1CILi16EEENS5_ILi64EEEEEELi7ELi256ELi1ELb0ELb1ENS_6half_tEfNS_4arch4Sm90EEEEEvNT_6ParamsE)
        /*0848*/ 	.word	0x00000000


	//----- nvinfo : EIATTR_REGCOUNT
	.align		4
.L_367:
        /*084c*/ 	.byte	0x04, 0x2f
        /*084e*/ 	.short	(.L_369 - .L_368)
	.align		4
.L_368:
        /*0850*/ 	.word	index@(_ZN7cutlass13device_kernelIN5flash19FlashAttnFwdCombineIN4cute5tupleIJNS3_1CILi16EEENS5_ILi64EEEEEELi8ELi256ELi1ELb0ELb1ENS_6half_tEfNS_4arch4Sm90EEEEEvNT_6ParamsE)
        /*0854*/ 	.word	0x00000037


	//----- nvinfo : EIATTR_FRAME_SIZE
	.align		4
.L_369:
        /*0858*/ 	.byte	0x04, 0x11
        /*085a*/ 	.short	(.L_371 - .L_370)
	.align		4
.L_370:
        /*085c*/ 	.word	index@($__internal_84_$__cuda_sm70_shflsync_bfly_p)
        /*0860*/ 	.word	0x00000000


	//----- nvinfo : EIATTR_FRAME_SIZE
	.align		4
.L_371:
        /*0864*/ 	.byte	0x04, 0x11
        /*0866*/ 	.short	(.L_373 - .L_372)
	.align		4
.L_372:
        /*0868*/ 	.word	index@($__internal_83_$__cuda_sm20_div_u64)
        /*086c*/ 	.word	0x00000000


	//----- nvinfo : EIATTR_FRAME_SIZE
	.align		4
.L_373:
        /*0870*/ 	.byte	0x04, 0x11
        /*0872*/ 	.short	(.L_375 - .L_374)
	.align		4
.L_374:
        /*0874*/ 	.word	index@(_ZN7cutlass13device_kernelIN5flash19FlashAttnFwdCombineIN4cute5tupleIJNS3_1CILi16EEENS5_ILi64EEEEEELi8ELi256ELi1ELb0ELb1ENS_6half_tEfNS_4arch4Sm90EEEEEvNT_6ParamsE)
        /*0878*/ 	.word	0x00000000


	//----- nvinfo : EIATTR_REGCOUNT
	.align		4
.L_375:
        /*087c*/ 	.byte	0x04, 0x2f
        /*087e*/ 	.short	(.L_377 - .L_376)
	.align		4
.L_376:
        /*0880*/ 	.word	index@(_ZN7cutlass13device_kernelIN5flash19FlashAttnFwdCombineIN4cute5tupleIJNS3_1CILi16EEENS5_ILi64EEEEEELi4ELi256ELi1ELb0ELb0ENS_6half_tEfNS_4arch4Sm90EEEEEvNT_6ParamsE)
        /*0884*/ 	.word	0x00000030


	//----- nvinfo : EIATTR_FRAME_SIZE
	.align		4
.L_377:
        /*0888*/ 	.byte	0x04, 0x11
        /*088a*/ 	.short	(.L_379 - .L_378)
	.align		4
.L_378:
        /*088c*/ 	.word	index@($__internal_82_$__cuda_sm70_shflsync_bfly_p)
        /*0890*/ 	.word	0x00000000


	//----- nvinfo : EIATTR_FRAME_SIZE
	.align		4
.L_379:
        /*0894*/ 	.byte	0x04, 0x11
        /*0896*/ 	.short	(.L_381 - .L_380)
	.align		4
.L_380:
        /*0898*/ 	.word	index@(_ZN7cutlass13device_kernelIN5flash19FlashAttnFwdCombineIN4cute5tupleIJNS3_1CILi16EEENS5_ILi64EEEEEELi4ELi256ELi1ELb0ELb0ENS_6half_tEfNS_4arch4Sm90EEEEEvNT_6ParamsE)
        /*089c*/ 	.word	0x00000000


	//----- nvinfo : EIATTR_REGCOUNT
	.align		4
.L_381:
        /*08a0*/ 	.byte	0x04, 0x2f
        /*08a2*/ 	.short	(.L_383 - .L_382)
	.align		4
.L_382:
        /*08a4*/ 	.word	index@(_ZN7cutlass13device_kernelIN5flash19FlashAttnFwdCombineIN4cute5tupleIJNS3_1CILi16EEENS5_ILi64EEEEEELi5ELi256ELi1ELb0ELb0ENS_6half_tEfNS_4arch4Sm90EEEEEvNT_6ParamsE)
        /*08a8*/ 	.word	0x00000030


	//----- nvinfo : EIATTR_FRAME_SIZE
	.align		4
.L_383:
        /*08ac*/ 	.byte	0x04, 0x11
        /*08ae*/ 	.short	(.L_385 - .L_384)
	.align		4
.L_384:
        /*08b0*/ 	.word	index@($__internal_81_$__cuda_sm70_shflsync_bfly_p)
        /*08b4*/ 	.word	0x00000000


	//----- nvinfo : EIATTR_FRAME_SIZE
	.align		4
.L_385:
        /*08b8*/ 	.byte	0x04, 0x11
        /*08ba*/ 	.short	(.L_387 - .L_386)
	.align		4
.L_386:
        /*08bc*/ 	.word	index@(_ZN7cutlass13device_kernelIN5flash19FlashAttnFwdCombineIN4cute5tupleIJNS3_1CILi16EEENS5_ILi64EEEEEELi5ELi256ELi1ELb0ELb0ENS_6half_tEfNS_4arch4Sm90EEEEEvNT_6ParamsE)
        /*08c0*/ 	.word	0x00000000


	//----- nvinfo : EIATTR_REGCOUNT
	.align		4
.L_387:
        /*08c4*/ 	.byte	0x04, 0x2f
        /*08c6*/ 	.short	(.L_389 - .L_388)
	.align		4
.L_388:
        /*08c8*/ 	.word	index@(_ZN7cutlass13device_kernelIN5flash19FlashAttnFwdCombineIN4cute5tupleIJNS3_1CILi16EEENS5_ILi64EEEEEELi6ELi256ELi1ELb0ELb0ENS_6half_tEfNS_4arch4Sm90EEEEEvNT_6ParamsE)
        /*08cc*/ 	.word	0x00000030


	//----- nvinfo : EIATTR_FRAME_SIZE
	.align		4
.L_389:
        /*08d0*/ 	.byte	0x04, 0x11
        /*08d2*/ 	.short	(.L_391 - .L_390)
	.align		4
.L_390:
        /*08d4*/ 	.word	index@($__internal_80_$__cuda_sm70_shflsync_bfly_p)
        /*08d8*/ 	.word	0x00000000


	//----- nvinfo : EIATTR_FRAME_SIZE
	.align		4
.L_391:
        /*08dc*/ 	.byte	0x04, 0x11
        /*08de*/ 	.short	(.L_393 - .L_392)
	.align		4
.L_392:
        /*08e0*/ 	.word	index@(_ZN7cutlass13device_kernelIN5flash19FlashAttnFwdCombineIN4cute5tupleIJNS3_1CILi16EEENS5_ILi64EEEEEELi6ELi256ELi1ELb0ELb0ENS_6half_tEfNS_4arch4Sm90EEEEEvNT_6ParamsE)
        /*08e4*/ 	.word	0x00000000


	//----- nvinfo : EIATTR_REGCOUNT
	.align		4
.L_393:
        /*08e8*/ 	.byte	0x04, 0x2f
        /*08ea*/ 	.short	(.L_395 - .L_394)
	.align		4
.L_394:
        /*08ec*/ 	.word	index@(_ZN7cutlass13device_kernelIN5flash19FlashAttnFwdCombineIN4cute5tupleIJNS3_1CILi16EEENS5_ILi64EEEEEELi7ELi256ELi1ELb0ELb0ENS_6half_tEfNS_4arch4Sm90EEEEEvNT_6ParamsE)
        /*08f0*/ 	.word	0x00000030


	//----- nvinfo : EIATTR_FRAME_SIZE
	.align		4
.L_395:
        /*08f4*/ 	.byte	0x04, 0x11
        /*08f6*/ 	.short	(.L_397 - .L_396)
	.align		4
.L_396:
        /*08f8*/ 	.word	index@($__internal_79_$__cuda_sm70_shflsync_bfly_p)
        /*08fc*/ 	.word	0x00000000


	//----- nvinfo : EIATTR_FRAME_SIZE
	.align		4
.L_397:
        /*0900*/ 	.byte	0x04, 0x11
        /*0902*/ 	.short	(.L_399 - .L_398)
	.align		4
.L_398:
        /*0904*/ 	.word	index@(_ZN7cutlass13device_kernelIN5flash19FlashAttnFwdCombineIN4cute5tupleIJNS3_1CILi16EEENS5_ILi64EEEEEELi7ELi256ELi1ELb0ELb0ENS_6half_tEfNS_4arch4Sm90EEEEEvNT_6ParamsE)
        /*0908*/ 	.word	0x00000000


	//----- nvinfo : EIATTR_REGCOUNT
	.align		4
.L_399:
        /*090c*/ 	.byte	0x04, 0x2f
        /*090e*/ 	.short	(.L_401 - .L_400)
	.align		4
.L_400:
        /*0910*/ 	.word	index@(_ZN7cutlass13device_kernelIN5flash19FlashAttnFwdCombineIN4cute5tupleIJNS3_1CILi16EEENS5_ILi64EEEEEELi8ELi256ELi1ELb0ELb0ENS_6half_tEfNS_4arch4Sm90EEEEEvNT_6ParamsE)
        /*0914*/ 	.word	0x00000037


	//----- nvinfo : EIATTR_FRAME_SIZE
	.align		4
.L_401:
        /*0918*/ 	.byte	0x04, 0x11
        /*091a*/ 	.short	(.L_403 - .L_402)
	.align		4
.L_402:
        /*091c*/ 	.word	index@($__internal_78_$__cuda_sm70_shflsync_bfly_p)
        /*0920*/ 	.word	0x00000000


	//----- nvinfo : EIATTR_FRAME_SIZE
	.align		4
.L_403:
        /*0924*/ 	.byte	0x04, 0x11
        /*0926*/ 	.short	(.L_405 - .L_404)
	.align		4
.L_404:
        /*0928*/ 	.word	index@(_ZN7cutlass13device_kernelIN5flash19FlashAttnFwdCombineIN4cute5tupleIJNS3_1CILi16EEENS5_ILi64EEEEEELi8ELi256ELi1ELb0ELb0ENS_6half_tEfNS_4arch4Sm90EEEEEvNT_6ParamsE)
        /*092c*/ 	.word	0x00000000


	//----- nvinfo : EIATTR_REGCOUNT
	.align		4
.L_405:
        /*0930*/ 	.byte	0x04, 0x2f
        /*0932*/ 	.short	(.L_407 - .L_406)
	.align		4
.L_406:
        /*0934*/ 	.word	index@(_ZN7cutlass13device_kernelIN5flash19FlashAttnFwdCombineIN4cute5tupleIJNS3_1CILi8EEENS5_ILi128EEEEEELi5ELi256ELi1ELb0ELb1ENS_6half_tEfNS_4arch4Sm80EEEEEvNT_6ParamsE)
        /*0938*/ 	.word	0x0000002a


	//----- nvinfo : EIATTR_FRAME_SIZE
	.align		4
.L_407:
        /*093c*/ 	.byte	0x04, 0x11
        /*093e*/ 	.short	(.L_409 - .L_408)
	.align		4
.L_408:
        /*0940*/ 	.word	index@($__internal_77_$__cuda_sm70_shflsync_bfly_p)
        /*0944*/ 	.word	0x00000000


	//----- nvinfo : EIATTR_FRAME_SIZE
	.align		4
.L_409:
        /*0948*/ 	.byte	0x04, 0x11
        /*094a*/ 	.short	(.L_411 - .L_410)
	.align		4
.L_410:
        /*094c*/ 	.word	index@($__internal_76_$__cuda_sm20_div_u64)
        /*0950*/ 	.word	0x00000000


	//----- nvinfo : EIATTR_FRAME_SIZE
	.align		4
.L_411:
        /*0954*/ 	.byte	0x04, 0x11
        /*0956*/ 	.short	(.L_413 - .L_412)
	.align		4
.L_412:
        /*0958*/ 	.word	index@(_ZN7cutlass13device_kernelIN5flash19FlashAttnFwdCombineIN4cute5tupleIJNS3_1CILi8EEENS5_ILi128EEEEEELi5ELi256ELi1ELb0ELb1ENS_6half_tEfNS_4arch4Sm80EEEEEvNT_6ParamsE)
        /*095c*/ 	.word	0x00000000


	//----- nvinfo : EIATTR_REGCOUNT
	.align		4
.L_413:
        /*0960*/ 	.byte	0x04, 0x2f
        /*0962*/ 	.short	(.L_415 - .L_414)
	.align		4
.L_414:
        /*0964*/ 	.word	index@(_ZN7cutlass13device_kernelIN5flash19FlashAttnFwdCombineIN4cute5tupleIJNS3_1CILi8EEENS5_ILi128EEEEEELi6ELi256ELi1ELb0ELb1ENS_6half_tEfNS_4arch4Sm80EEEEEvNT_6ParamsE)
        /*0968*/ 	.word	0x0000002a


	//----- nvinfo : EIATTR_FRAME_SIZE
	.align		4
.L_415:
        /*096c*/ 	.byte	0x04, 0x11
        /*096e*/ 	.short	(.L_417 - .L_416)
	.align		4
.L_416:
        /*0970*/ 	.word	index@($__internal_75_$__cuda_sm70_shflsync_bfly_p)
        /*0974*/ 	.word	0x00000000


	//----- nvinfo : EIATTR_FRAME_SIZE
	.align		4
.L_417:
        /*0978*/ 	.byte	0x04, 0x11
        /*097a*/ 	.short	(.L_419 - .L_418)
	.align		4
.L_418:
        /*097c*/ 	.word	index@($__internal_74_$__cuda_sm20_div_u64)
        /*0980*/ 	.word	0x00000000


	//----- nvinfo : EIATTR_FRAME_SIZE
	.align		4
.L_419:
        /*0984*/ 	.byte	0x04, 0x11
        /*0986*/ 	.short	(.L_421 - .L_420)
	.align		4
.L_420:
        /*0988*/ 	.word	index@(_ZN7cutlass13device_kernelIN5flash19FlashAttnFwdCombineIN4cute5tupleIJNS3_1CILi8EEENS5_ILi128EEEEEELi6ELi256ELi1ELb0ELb1ENS_6half_tEfNS_4arch4Sm80EEEEEvNT_6ParamsE)
        /*098c*/ 	.word	0x00000000


	//----- nvinfo : EIATTR_REGCOUNT
	.align		4
.L_421:
        /*0990*/ 	.byte	0x04, 0x2f
        /*0992*/ 	.short	(.L_423 - .L_422)
	.align		4
.L_422:
        /*0994*/ 	.word	index@(_ZN7cutlass13device_kernelIN5flash19FlashAttnFwdCombineIN4cute5tupleIJNS3_1CILi8EEENS5_ILi128EEEEEELi7ELi256ELi1ELb0ELb1ENS_6half_tEfNS_4arch4Sm80EEEEEvNT_6ParamsE)
        /*0998*/ 	.word	0x0000002a


	//----- nvinfo : EIATTR_FRAME_SIZE
	.align		4
.L_423:
        /*099c*/ 	.byte	0x04, 0x11
        /*099e*/ 	.short	(.L_425 - .L_424)
	.align		4
.L_424:
        /*09a0*/ 	.word	index@($__internal_73_$__cuda_sm70_shflsync_bfly_p)
        /*09a4*/ 	.word	0x00000000


	//----- nvinfo : EIATTR_FRAME_SIZE
	.align		4
.L_425:
        /*09a8*/ 	.byte	0x04, 0x11
        /*09aa*/ 	.short	(.L_427 - .L_426)
	.align		4
.L_426:
        /*09ac*/ 	.word	index@($__internal_72_$__cuda_sm20_div_u64)
        /*09b0*/ 	.word	0x00000000


	//----- nvinfo : EIATTR_FRAME_SIZE
	.align		4
.L_427:
        /*09b4*/ 	.byte	0x04, 0x11
        /*09b6*/ 	.short	(.L_429 - .L_428)
	.align		4
.L_428:
        /*09b8*/ 	.word	index@(_ZN7cutlass13device_kernelIN5flash19FlashAttnFwdCombineIN4cute5tupleIJNS3_1CILi8EEENS5_ILi128EEEEEELi7ELi256ELi1ELb0ELb1ENS_6half_tEfNS_4arch4Sm80EEEEEvNT_6ParamsE)
        /*09bc*/ 	.word	0x00000000


	//----- nvinfo : EIATTR_REGCOUNT
	.align		4
.L_429:
        /*09c0*/ 	.byte	0x04, 0x2f
        /*09c2*/ 	.short	(.L_431 - .L_430)
	.align		4
.L_430:
        /*09c4*/ 	.word	index@(_ZN7cutlass13device_kernelIN5flash19FlashAttnFwdCombineIN4cute5tupleIJNS3_1CILi8EEENS5_ILi128EEEEEELi8ELi256ELi1ELb0ELb1ENS_6half_tEfNS_4arch4Sm80EEEEEvNT_6ParamsE)
        /*09c8*/ 	.word	0x00000030


	//----- nvinfo : EIATTR_FRAME_SIZE
	.align		4
.L_431:
        /*09cc*/ 	.byte	0x04, 0x11
        /*09ce*/ 	.short	(.L_433 - .L_432)
	.align		4
.L_432:
        /*09d0*/ 	.word	index@($__internal_71_$__cuda_sm70_shflsync_bfly_p)
        /*09d4*/ 	.word	0x00000000


	//----- nvinfo : EIATTR_FRAME_SIZE
	.align		4
.L_433:
        /*09d8*/ 	.byte	0x04, 0x11
        /*09da*/ 	.short	(.L_435 - .L_434)
	.align		4
.L_434:
        /*09dc*/ 	.word	index@($__internal_70_$__cuda_sm20_div_u64)
        /*09e0*/ 	.word	0x00000000


	//----- nvinfo : EIATTR_FRAME_SIZE
	.align		4
.L_435:
        /*09e4*/ 	.byte	0x04, 0x11
        /*09e6*/ 	.short	(.L_437 - .L_436)
	.align		4
.L_436:
        /*09e8*/ 	.word	index@(_ZN7cutlass13device_kernelIN5flash19FlashAttnFwdCombineIN4cute5tupleIJNS3_1CILi8EEENS5_ILi128EEEEEELi8ELi256ELi1ELb0ELb1ENS_6half_tEfNS_4arch4Sm80EEEEEvNT_6ParamsE)
        /*09ec*/ 	.word	0x00000000


	//----- nvinfo : EIATTR_REGCOUNT
	.align		4
.L_437:
        /*09f0*/ 	.byte	0x04, 0x2f
        /*09f2*/ 	.short	(.L_439 - .L_438)
	.align		4
.L_438:
        /*09f4*/ 	.word	index@(_ZN7cutlass13device_kernelIN5flash19FlashAttnFwdCombineIN4cute5tupleIJNS3_1CILi8EEENS5_ILi128EEEEEELi5ELi256ELi1ELb0ELb0ENS_6half_tEfNS_4arch4Sm80EEEEEvNT_6ParamsE)
        /*09f8*/ 	.word	0x00000030


	//----- nvinfo : EIATTR_FRAME_SIZE
	.align		4
.L_439:
        /*09fc*/ 	.byte	0x04, 0x11
        /*09fe*/ 	.short	(.L_441 - .L_440)
	.align		4
.L_440:
        /*0a00*/ 	.word	index@($__internal_69_$__cuda_sm70_shflsync_bfly_p)
        /*0a04*/ 	.word	0x00000000


	//----- nvinfo : EIATTR_FRAME_SIZE
	.align		4
.L_441:
        /*0a08*/ 	.byte	0x04, 0x11
        /*0a0a*/ 	.short	(.L_443 - .L_442)
	.align		4
.L_442:
        /*0a0c*/ 	.word	index@(_ZN7cutlass13device_kernelIN5flash19FlashAttnFwdCombineIN4cute5tupleIJNS3_1CILi8EEENS5_ILi128EEEEEELi5ELi256ELi1ELb0ELb0ENS_6half_tEfNS_4arch4Sm80EEEEEvNT_6ParamsE)
        /*0a10*/ 	.word	0x00000000


	//----- nvinfo : EIATTR_REGCOUNT
	.align		4
.L_443:
        /*0a14*/ 	.byte	0x04, 0x2f
        /*0a16*/ 	.short	(.L_445 - .L_444)
	.align		4
.L_444:
        /*0a18*/ 	.word	index@(_ZN7cutlass13device_kernelIN5flash19FlashAttnFwdCombineIN4cute5tupleIJNS3_1CILi8EEENS5_ILi128EEEEEELi6ELi256ELi1ELb0ELb0ENS_6half_tEfNS_4arch4Sm80EEEEEvNT_6ParamsE)
        /*0a1c*/ 	.word	0x00000030


	//----- nvinfo : EIATTR_FRAME_SIZE
	.align		4
.L_445:
        /*0a20*/ 	.byte	0x04, 0x11
        /*0a22*/ 	.short	(.L_447 - .L_446)
	.align		4
.L_446:
        /*0a24*/ 	.word	index@($__internal_68_$__cuda_sm70_shflsync_bfly_p)
        /*0a28*/ 	.word	0x00000000


	//----- nvinfo : EIATTR_FRAME_SIZE
	.align		4
.L_447:
        /*0a2c*/ 	.byte	0x04, 0x11
        /*0a2e*/ 	.short	(.L_449 - .L_448)
	.align		4
.L_448:
        /*0a30*/ 	.word	index@(_ZN7cutlass13device_kernelIN5flash19FlashAttnFwdCombineIN4cute5tupleIJNS3_1CILi8EEENS5_ILi128EEEEEELi6ELi256ELi1ELb0ELb0ENS_6half_tEfNS_4arch4Sm80EEEEEvNT_6ParamsE)
        /*0a34*/ 	.word	0x00000000


	//----- nvinfo : EIATTR_REGCOUNT
	.align		4
.L_449:
        /*0a38*/ 	.byte	0x04, 0x2f
        /*0a3a*/ 	.short	(.L_451 - .L_450)
	.align		4
.L_450:
        /*0a3c*/ 	.word	index@(_ZN7cutlass13device_kernelIN5flash19FlashAttnFwdCombineIN4cute5tupleIJNS3_1CILi8EEENS5_ILi128EEEEEELi7ELi256ELi1ELb0ELb0ENS_6half_tEfNS_4arch4Sm80EEEEEvNT_6ParamsE)
        /*0a40*/ 	.word	0x00000030


	//----- nvinfo : EIATTR_FRAME_SIZE
	.align		4
.L_451:
        /*0a44*/ 	.byte	0x04, 0x11
        /*0a46*/ 	.short	(.L_453 - .L_452)
	.align		4
.L_452:
        /*0a48*/ 	.word	index@($__internal_67_$__cuda_sm70_shflsync_bfly_p)
        /*0a4c*/ 	.word	0x00000000


	//----- nvinfo : EIATTR_FRAME_SIZE
	.align		4
.L_453:
        /*0a50*/ 	.byte	0x04, 0x11
        /*0a52*/ 	.short	(.L_455 - .L_454)
	.align		4
.L_454:
        /*0a54*/ 	.word	index@(_ZN7cutlass13device_kernelIN5flash19FlashAttnFwdCombineIN4cute5tupleIJNS3_1CILi8EEENS5_ILi128EEEEEELi7ELi256ELi1ELb0ELb0ENS_6half_tEfNS_4arch4Sm80EEEEEvNT_6ParamsE)
        /*0a58*/ 	.word	0x00000000


	//----- nvinfo : EIATTR_REGCOUNT
	.align		4
.L_455:
        /*0a5c*/ 	.byte	0x04, 0x2f
        /*0a5e*/ 	.short	(.L_457 - .L_456)
	.align		4
.L_456:
        /*0a60*/ 	.word	index@(_ZN7cutlass13device_kernelIN5flash19FlashAttnFwdCombineIN4cute5tupleIJNS3_1CILi8EEENS5_ILi128EEEEEELi8ELi256ELi1ELb0ELb0ENS_6half_tEfNS_4arch4Sm80EEEEEvNT_6ParamsE)
        /*0a64*/ 	.word	0x00000030


	//----- nvinfo : EIATTR_FRAME_SIZE
	.align		4
.L_457:
        /*0a68*/ 	.byte	0x04, 0x11
        /*0a6a*/ 	.short	(.L_459 - .L_458)
	.align		4
.L_458:
        /*0a6c*/ 	.word	index@($__internal_66_$__cuda_sm70_shflsync_bfly_p)
        /*0a70*/ 	.word	0x00000000


	//----- nvinfo : EIATTR_FRAME_SIZE
	.align		4
.L_459:
        /*0a74*/ 	.byte	0x04, 0x11
        /*0a76*/ 	.short	(.L_461 - .L_460)
	.align		4
.L_460:
        /*0a78*/ 	.word	index@(_ZN7cutlass13device_kernelIN5flash19FlashAttnFwdCombineIN4cute5tupleIJNS3_1CILi8EEENS5_ILi128EEEEEELi8ELi256ELi1ELb0ELb0ENS_6half_tEfNS_4arch4Sm80EEEEEvNT_6ParamsE)
        /*0a7c*/ 	.word	0x00000000


	//----- nvinfo : EIATTR_REGCOUNT
	.align		4
.L_461:
        /*0a80*/ 	.byte	0x04, 0x2f
        /*0a82*/ 	.short	(.L_463 - .L_462)
	.align		4
.L_462:
        /*0a84*/ 	.word	index@(_ZN7cutlass13device_kernelIN5flash19FlashAttnFwdCombineIN4cute5tupleIJNS3_1CILi8EEENS5_ILi128EEEEEELi5ELi256ELi1ELb0ELb1ENS_6half_tEfNS_4arch4Sm90EEEEEvNT_6ParamsE)
        /*0a88*/ 	.word	0x0000002a


	//----- nvinfo : EIATTR_FRAME_SIZE
	.align		4
.L_463:
        /*0a8c*/ 	.byte	0x04, 0x11
        /*0a8e*/ 	.short	(.L_465 - .L_464)
	.align		4
.L_464:
        /*0a90*/ 	.word	index@($__internal_65_$__cuda_sm70_shflsync_bfly_p)
        /*0a94*/ 	.word	0x00000000


	//----- nvinfo : EIATTR_FRAME_SIZE
	.align		4
.L_465:
        /*0a98*/ 	.byte	0x04, 0x11
        /*0a9a*/ 	.short	(.L_467 - .L_466)
	.align		4
.L_466:
        /*0a9c*/ 	.word	index@($__internal_64_$__cuda_sm20_div_u64)
        /*0aa0*/ 	.word	0x00000000


	//----- nvinfo : EIATTR_FRAME_SIZE
	.align		4
.L_467:
        /*0aa4*/ 	.byte	0x04, 0x11
        /*0aa6*/ 	.short	(.L_469 - .L_468)
	.align		4
.L_468:
        /*0aa8*/ 	.word	index@(_ZN7cutlass13device_kernelIN5flash19FlashAttnFwdCombineIN4cute5tupleIJNS3_1CILi8EEENS5_ILi128EEEEEELi5ELi256ELi1ELb0ELb1ENS_6half_tEfNS_4arch4Sm90EEEEEvNT_6ParamsE)
        /*0aac*/ 	.word	0x00000000


	//----- nvinfo : EIATTR_REGCOUNT
	.align		4
.L_469:
        /*0ab0*/ 	.byte	0x04, 0x2f
        /*0ab2*/ 	.short	(.L_471 - .L_470)
	.align		4
.L_470:
        /*0ab4*/ 	.word	index@(_ZN7cutlass13device_kernelIN5flash19FlashAttnFwdCombineIN4cute5tupleIJNS3_1CILi8EEENS5_ILi128EEEEEELi6ELi256ELi1ELb0ELb1ENS_6half_tEfNS_4arch4Sm90EEEEEvNT_6ParamsE)
        /*0ab8*/ 	.word	0x0000002a


	//----- nvinfo : EIATTR_FRAME_SIZE
	.align		4
.L_471:
        /*0abc*/ 	.byte	0x04, 0x11
        /*0abe*/ 	.short	(.L_473 - .L_472)
	.align		4
.L_472:
        /*0ac0*/ 	.word	index@($__internal_63_$__cuda_sm70_shflsync_bfly_p)
        /*0ac4*/ 	.word	0x00000000


	//----- nvinfo : EIATTR_FRAME_SIZE
	.align		4
.L_473:
        /*0ac8*/ 	.byte	0x04, 0x11
        /*0aca*/ 	.short	(.L_475 - .L_474)
	.align		4
.L_474:
        /*0acc*/ 	.word	index@($__internal_62_$__cuda_sm20_div_u64)
        /*0ad0*/ 	.word	0x00000000


	//----- nvinfo : EIATTR_FRAME_SIZE
	.align		4
.L_475:
        /*0ad4*/ 	.byte	0x04, 0x11
        /*0ad6*/ 	.short	(.L_477 - .L_476)
	.align		4
.L_476:
        /*0ad8*/ 	.word	index@(_ZN7cutlass13device_kernelIN5flash19FlashAttnFwdCombineIN4cute5tupleIJNS3_1CILi8EEENS5_ILi128EEEEEELi6ELi256ELi1ELb0ELb1ENS_6half_tEfNS_4arch4Sm90EEEEEvNT_6ParamsE)
        /*0adc*/ 	.word	0x00000000


	//----- nvinfo : EIATTR_REGCOUNT
	.align		4
.L_477:
        /*0ae0*/ 	.byte	0x04, 0x2f
        /*0ae2*/ 	.short	(.L_479 - .L_478)
	.align		4
.L_478:
        /*0ae4*/ 	.word	index@(_ZN7cutlass13device_kernelIN5flash19FlashAttnFwdCombineIN4cute5tupleIJNS3_1CILi8EEENS5_ILi128EEEEEELi7ELi256ELi1ELb0ELb1ENS_6half_tEfNS_4arch4Sm90EEEEEvNT_6ParamsE)
        /*0ae8*/ 	.word	0x0000002a


	//----- nvinfo : EIATTR_FRAME_SIZE
	.align		4
.L_479:
        /*0aec*/ 	.byte	0x04, 0x11
        /*0aee*/ 	.short	(.L_481 - .L_480)
	.align		4
.L_480:
        /*0af0*/ 	.word	index@($__internal_61_$__cuda_sm70_shflsync_bfly_p)
        /*0af4*/ 	.word	0x00000000


	//----- nvinfo : EIATTR_FRAME_SIZE
	.align		4
.L_481:
        /*0af8*/ 	.byte	0x04, 0x11
        /*0afa*/ 	.short	(.L_483 - .L_482)
	.align		4
.L_482:
        /*0afc*/ 	.word	index@($__internal_60_$__cuda_sm20_div_u64)
        /*0b00*/ 	.word	0x00000000


	//----- nvinfo : EIATTR_FRAME_SIZE
	.align		4
.L_483:
        /*0b04*/ 	.byte	0x04, 0x11
        /*0b06*/ 	.short	(.L_485 - .L_484)
	.align		4
.L_484:
        /*0b08*/ 	.word	index@(_ZN7cutlass13device_kernelIN5flash19FlashAttnFwdCombineIN4cute5tupleIJNS3_1CILi8EEENS5_ILi128EEEEEELi7ELi256ELi1ELb0ELb1ENS_6half_tEfNS_4arch4Sm90EEEEEvNT_6ParamsE)
        /*0b0c*/ 	.word	0x00000000


	//----- nvinfo : EIATTR_REGCOUNT
	.align		4
.L_485:
        /*0b10*/ 	.byte	0x04, 0x2f
        /*0b12*/ 	.short	(.L_487 - .L_486)
	.align		4
.L_486:
        /*0b14*/ 	.word	index@(_ZN7cutlass13device_kernelIN5flash19FlashAttnFwdCombineIN4cute5tupleIJNS3_1CILi8EEENS5_ILi128EEEEEELi8ELi256ELi1ELb0ELb1ENS_6half_tEfNS_4arch4Sm90EEEEEvNT_6ParamsE)
        /*0b18*/ 	.word	0x00000030


	//----- nvinfo : EIATTR_FRAME_SIZE
	.align		4
.L_487:
        /*0b1c*/ 	.byte	0x04, 0x11
        /*0b1e*/ 	.short	(.L_489 - .L_488)
	.align		4
.L_488:
        /*0b20*/ 	.word	index@($__internal_59_$__cuda_sm70_shflsync_bfly_p)
        /*0b24*/ 	.word	0x00000000


	//----- nvinfo : EIATTR_FRAME_SIZE
	.align		4
.L_489:
        /*0b28*/ 	.byte	0x04, 0x11
        /*0b2a*/ 	.short	(.L_491 - .L_490)
	.align		4
.L_490:
        /*0b2c*/ 	.word	index@($__internal_58_$__cuda_sm20_div_u64)
        /*0b30*/ 	.word	0x00000000


	//----- nvinfo : EIATTR_FRAME_SIZE
	.align		4
.L_491:
        /*0b34*/ 	.byte	0x04, 0x11
        /*0b36*/ 	.short	(.L_493 - .L_492)
	.align		4
.L_492:
        /*0b38*/ 	.word	index@(_ZN7cutlass13device_kernelIN5flash19FlashAttnFwdCombineIN4cute5tupleIJNS3_1CILi8EEENS5_ILi128EEEEEELi8ELi256ELi1ELb0ELb1ENS_6half_tEfNS_4arch4Sm90EEEEEvNT_6ParamsE)
        /*0b3c*/ 	.word	0x00000000


	//----- nvinfo : EIATTR_REGCOUNT
	.align		4
.L_493:
        /*0b40*/ 	.byte	0x04, 0x2f
        /*0b42*/ 	.short	(.L_495 - .L_494)
	.align		4
.L_494:
        /*0b44*/ 	.word	index@(_ZN7cutlass13device_kernelIN5flash19FlashAttnFwdCombineIN4cute5tupleIJNS3_1CILi8EEENS5_ILi128EEEEEELi5ELi256ELi1ELb0ELb0ENS_6half_tEfNS_4arch4Sm90EEEEEvNT_6ParamsE)
        /*0b48*/ 	.word	0x00000030


	//----- nvinfo : EIATTR_FRAME_SIZE
	.align		4
.L_495:
        /*0b4c*/ 	.byte	0x04, 0x11
        /*0b4e*/ 	.short	(.L_497 - .L_496)
	.align		4
.L_496:
        /*0b50*/ 	.word	index@($__internal_57_$__cuda_sm70_shflsync_bfly_p)
        /*0b54*/ 	.word	0x00000000


	//----- nvinfo : EIATTR_FRAME_SIZE
	.align		4
.L_497:
        /*0b58*/ 	.byte	0x04, 0x11
        /*0b5a*/ 	.short	(.L_499 - .L_498)
	.align		4
.L_498:
        /*0b5c*/ 	.word	index@(_ZN7cutlass13device_kernelIN5flash19FlashAttnFwdCombineIN4cute5tupleIJNS3_1CILi8EEENS5_ILi128EEEEEELi5ELi256ELi1ELb0ELb0ENS_6half_tEfNS_4arch4Sm90EEEEEvNT_6ParamsE)
        /*0b60*/ 	.word	0x00000000


	//----- nvinfo : EIATTR_REGCOUNT
	.align		4
.L_499:
        /*0b64*/ 	.byte	0x04, 0x2f
        /*0b66*/ 	.short	(.L_501 - .L_500)
	.align		4
.L_500:
        /*0b68*/ 	.word	index@(_ZN7cutlass13device_kernelIN5flash19FlashAttnFwdCombineIN4cute5tupleIJNS3_1CILi8EEENS5_ILi128EEEEEELi6ELi256ELi1ELb0ELb0ENS_6half_tEfNS_4arch4Sm90EEEEEvNT_6ParamsE)
        /*0b6c*/ 	.word	0x00000030


	//----- nvinfo : EIATTR_FRAME_SIZE
	.align		4
.L_501:
        /*0b70*/ 	.byte	0x04, 0x11
        /*0b72*/ 	.short	(.L_503 - .L_502)
	.align		4
.L_502:
        /*0b74*/ 	.word	index@($__internal_56_$__cuda_sm70_shflsync_bfly_p)
        /*0b78*/ 	.word	0x00000000


	//----- nvinfo : EIATTR_FRAME_SIZE
	.align		4
.L_503:
        /*0b7c*/ 	.byte	0x04, 0x11
        /*0b7e*/ 	.short	(.L_505 - .L_504)
	.align		4
.L_504:
        /*0b80*/ 	.word	index@(_ZN7cutlass13device_kernelIN5flash19FlashAttnFwdCombineIN4cute5tupleIJNS3_1CILi8EEENS5_ILi128EEEEEELi6ELi256ELi1ELb0ELb0ENS_6half_tEfNS_4arch4Sm90EEEEEvNT_6ParamsE)
        /*0b84*/ 	.word	0x00000000


	//----- nvinfo : EIATTR_REGCOUNT
	.align		4
.L_505:
        /*0b88*/ 	.byte	0x04, 0x2f
        /*0b8a*/ 	.short	(.L_507 - .L_506)
	.align		4
.L_506:
        /*0b8c*/ 	.word	index@(_ZN7cutlass13device_kernelIN5flash19FlashAttnFwdCombineIN4cute5tupleIJNS3_1CILi8EEENS5_ILi128EEEEEELi7ELi256ELi1ELb0ELb0ENS_6half_tEfNS_4arch4Sm90EEEEEvNT_6ParamsE)
        /*0b90*/ 	.word	0x00000030


	//----- nvinfo : EIATTR_FRAME_SIZE
	.align		4
.L_507:
        /*0b94*/ 	.byte	0x04, 0x11
        /*0b96*/ 	.short	(.L_509 - .L_508)
	.align		4
.L_508:
        /*0b98*/ 	.word	index@($__internal_55_$__cuda_sm70_shflsync_bfly_p)
        /*0b9c*/ 	.word	0x00000000


	//----- nvinfo : EIATTR_FRAME_SIZE
	.align		4
.L_509:
        /*0ba0*/ 	.byte	0x04, 0x11
        /*0ba2*/ 	.short	(.L_511 - .L_510)
	.align		4
.L_510:
        /*0ba4*/ 	.word	index@(_ZN7cutlass13device_kernelIN5flash19FlashAttnFwdCombineIN4cute5tupleIJNS3_1CILi8EEENS5_ILi128EEEEEELi7ELi256ELi1ELb0ELb0ENS_6half_tEfNS_4arch4Sm90EEEEEvNT_6ParamsE)
        /*0ba8*/ 	.word	0x00000000


	//----- nvinfo : EIATTR_REGCOUNT
	.align		4
.L_511:
        /*0bac*/ 	.byte	0x04, 0x2f
        /*0bae*/ 	.short	(.L_513 - .L_512)
	.align		4
.L_512:
        /*0bb0*/ 	.word	index@(_ZN7cutlass13device_kernelIN5flash19FlashAttnFwdCombineIN4cute5tupleIJNS3_1CILi8EEENS5_ILi128EEEEEELi8ELi256ELi1ELb0ELb0ENS_6half_tEfNS_4arch4Sm90EEEEEvNT_6ParamsE)
        /*0bb4*/ 	.word	0x00000030


	//----- nvinfo : EIATTR_FRAME_SIZE
	.align		4
.L_513:
        /*0bb8*/ 	.byte	0x04, 0x11
        /*0bba*/ 	.short	(.L_515 - .L_514)
	.align		4
.L_514:
        /*0bbc*/ 	.word	index@($__internal_54_$__cuda_sm70_shflsync_bfly_p)
        /*0bc0*/ 	.word	0x00000000


	//----- nvinfo : EIATTR_FRAME_SIZE
	.align		4
.L_515:
        /*0bc4*/ 	.byte	0x04, 0x11
        /*0bc6*/ 	.short	(.L_517 - .L_516)
	.align		4
.L_516:
        /*0bc8*/ 	.word	index@(_ZN7cutlass13device_kernelIN5flash19FlashAttnFwdCombineIN4cute5tupleIJNS3_1CILi8EEENS5_ILi128EEEEEELi8ELi256ELi1ELb0ELb0ENS_6half_tEfNS_4arch4Sm90EEEEEvNT_6ParamsE)
        /*0bcc*/ 	.word	0x00000000


	//----- nvinfo : EIATTR_REGCOUNT
	.align		4
.L_517:
        /*0bd0*/ 	.byte	0x04, 0x2f
        /*0bd2*/ 	.short	(.L_519 - .L_518)
	.align		4
.L_518:
        /*0bd4*/ 	.word	index@(_ZN7cutlass13device_kernelIN5flash19FlashAttnFwdCombineIN4cute5tupleIJNS3_1CILi16EEENS5_ILi64EEEEEELi4ELi256ELi1ELb0ELb1ENS_10bfloat16_tEfNS_4arch4Sm80EEEEEvNT_6ParamsE)
        /*0bd8*/ 	.word	0x0000002a


	//----- nvinfo : EIATTR_FRAME_SIZE
	.align		4
.L_519:
        /*0bdc*/ 	.byte	0x04, 0x11
        /*0bde*/ 	.short	(.L_521 - .L_520)
	.align		4
.L_520:
        /*0be0*/ 	.word	index@($__internal_53_$__cuda_sm70_shflsync_bfly_p)
        /*0be4*/ 	.word	0x00000000


	//----- nvinfo : EIATTR_FRAME_SIZE
	.align		4
.L_521:
        /*0be8*/ 	.byte	0x04, 0x11
        /*0bea*/ 	.short	(.L_523 - .L_522)
	.align		4
.L_522:
        /*0bec*/ 	.word	index@($__internal_52_$__cuda_sm20_div_u64)
        /*0bf0*/ 	.word	0x00000000


	//----- nvinfo : EIATTR_FRAME_SIZE
	.align		4
.L_523:
        /*0bf4*/ 	.byte	0x04, 0x11
        /*0bf6*/ 	.short	(.L_525 - .L_524)
	.align		4
.L_524:
        /*0bf8*/ 	.word	index@(_ZN7cutlass13device_kernelIN5flash19FlashAttnFwdCombineIN4cute5tupleIJNS3_1CILi16EEENS5_ILi64EEEEEELi4ELi256ELi1ELb0ELb1ENS_10bfloat16_tEfNS_4arch4Sm80EEEEEvNT_6ParamsE)
        /*0bfc*/ 	.word	0x00000000


	//----- nvinfo : EIATTR_REGCOUNT
	.align		4
.L_525:
        /*0c00*/ 	.byte	0x04, 0x2f
        /*0c02*/ 	.short	(.L_527 - .L_526)
	.align		4
.L_526:
        /*0c04*/ 	.word	index@(_ZN7cutlass13device_kernelIN5flash19FlashAttnFwdCombineIN4cute5tupleIJNS3_1CILi16EEENS5_ILi64EEEEEELi5ELi256ELi1ELb0ELb1ENS_10bfloat16_tEfNS_4arch4Sm80EEEEEvNT_6ParamsE)
        /*0c08*/ 	.word	0x0000002a


	//----- nvinfo : EIATTR_FRAME_SIZE
	.align		4
.L_527:
        /*0c0c*/ 	.byte	0x04, 0x11
        /*0c0e*/ 	.short	(.L_529 - .L_528)
	.align		4
.L_528:
        /*0c10*/ 	.word	index@($__internal_51_$__cuda_sm70_shflsync_bfly_p)
        /*0c14*/ 	.word	0x00000000


	//----- nvinfo : EIATTR_FRAME_SIZE
	.align		4
.L_529:
        /*0c18*/ 	.byte	0x04, 0x11
        /*0c1a*/ 	.short	(.L_531 - .L_530)
	.align		4
.L_530:
        /*0c1c*/ 	.word	index@($__internal_50_$__cuda_sm20_div_u64)
        /*0c20*/ 	.word	0x00000000


	//----- nvinfo : EIATTR_FRAME_SIZE
	.align		4
.L_531:
        /*0c24*/ 	.byte	0x04, 0x11
        /*0c26*/ 	.short	(.L_533 - .L_532)
	.align		4
.L_532:
        /*0c28*/ 	.word	index@(_ZN7cutlass13device_kernelIN5flash19FlashAttnFwdCombineIN4cute5tupleIJNS3_1CILi16EEENS5_ILi64EEEEEELi5ELi256ELi1ELb0ELb1ENS_10bfloat16_tEfNS_4arch4Sm80EEEEEvNT_6ParamsE)
        /*0c2c*/ 	.word	0x00000000


	//----- nvinfo : EIATTR_REGCOUNT
	.align		4
.L_533:
        /*0c30*/ 	.byte	0x04, 0x2f
        /*0c32*/ 	.short	(.L_535 - .L_534)
	.align		4
.L_534:
        /*0c34*/ 	.word	index@(_ZN7cutlass13device_kernelIN5flash19FlashAttnFwdCombineIN4cute5tupleIJNS3_1CILi16EEENS5_ILi64EEEEEELi6ELi256ELi1ELb0ELb1ENS_10bfloat16_tEfNS_4arch4Sm80EEEEEvNT_6ParamsE)
        /*0c38*/ 	.word	0x0000002a


	//----- nvinfo : EIATTR_FRAME_SIZE
	.align		4
.L_535:
        /*0c3c*/ 	.byte	0x04, 0x11
        /*0c3e*/ 	.short	(.L_537 - .L_536)
	.align		4
.L_536:
        /*0c40*/ 	.word	index@($__internal_49_$__cuda_sm70_shflsync_bfly_p)
        /*0c44*/ 	.word	0x00000000


	//----- nvinfo : EIATTR_FRAME_SIZE
	.align		4
.L_537:
        /*0c48*/ 	.byte	0x04, 0x11
        /*0c4a*/ 	.short	(.L_539 - .L_538)
	.align		4
.L_538:
        /*0c4c*/ 	.word	index@($__internal_48_$__cuda_sm20_div_u64)
        /*0c50*/ 	.word	0x00000000


	//----- nvinfo : EIATTR_FRAME_SIZE
	.align		4
.L_539:
        /*0c54*/ 	.byte	0x04, 0x11
        /*0c56*/ 	.short	(.L_541 - .L_540)
	.align		4
.L_540:
        /*0c58*/ 	.word	index@(_ZN7cutlass13device_kernelIN5flash19FlashAttnFwdCombineIN4cute5tupleIJNS3_1CILi16EEENS5_ILi64EEEEEELi6ELi256ELi1ELb0ELb1ENS_10bfloat16_tEfNS_4arch4Sm80EEEEEvNT_6ParamsE)
        /*0c5c*/ 	.word	0x00000000


	//----- nvinfo : EIATTR_REGCOUNT
	.align		4
.L_541:
        /*0c60*/ 	.byte	0x04, 0x2f
        /*0c62*/ 	.short	(.L_543 - .L_542)
	.align		4
.L_542:
        /*0c64*/ 	.word	index@(_ZN7cutlass13device_kernelIN5flash19FlashAttnFwdCombineIN4cute5tupleIJNS3_1CILi16EEENS5_ILi64EEEEEELi7ELi256ELi1ELb0ELb1ENS_10bfloat16_tEfNS_4arch4Sm80EEEEEvNT_6ParamsE)
        /*0c68*/ 	.word	0x00000030


	//----- nvinfo : EIATTR_FRAME_SIZE
	.align		4
.L_543:
        /*0c6c*/ 	.byte	0x04, 0x11
        /*0c6e*/ 	.short	(.L_545 - .L_544)
	.align		4
.L_544:
        /*0c70*/ 	.word	index@($__internal_47_$__cuda_sm70_shflsync_bfly_p)
        /*0c74*/ 	.word	0x00000000


	//----- nvinfo : EIATTR_FRAME_SIZE
	.align		4
.L_545:
        /*0c78*/ 	.byte	0x04, 0x11
        /*0c7a*/ 	.short	(.L_547 - .L_546)
	.align		4
.L_546:
        /*0c7c*/ 	.word	index@($__internal_46_$__cuda_sm20_div_u64)
        /*0c80*/ 	.word	0x00000000


	//----- nvinfo : EIATTR_FRAME_SIZE
	.align		4
.L_547:
        /*0c84*/ 	.byte	0x04, 0x11
        /*0c86*/ 	.short	(.L_549 - .L_548)
	.align		4
.L_548:
        /*0c88*/ 	.word	index@(_ZN7cutlass13device_kernelIN5flash19FlashAttnFwdCombineIN4cute5tupleIJNS3_1CILi16EEENS5_ILi64EEEEEELi7ELi256ELi1ELb0ELb1ENS_10bfloat16_tEfNS_4arch4Sm80EEEEEvNT_6ParamsE)
        /*0c8c*/ 	.word	0x00000000


	//----- nvinfo : EIATTR_REGCOUNT
	.align		4
.L_549:
        /*0c90*/ 	.byte	0x04, 0x2f
        /*0c92*/ 	.short	(.L_551 - .L_550)
	.align		4
.L_550:
        /*0c94*/ 	.word	index@(_ZN7cutlass13device_kernelIN5flash19FlashAttnFwdCombineIN4cute5tupleIJNS3_1CILi16EEENS5_ILi64EEEEEELi8ELi256ELi1ELb0ELb1ENS_10bfloat16_tEfNS_4arch4Sm80EEEEEvNT_6ParamsE)
        /*0c98*/ 	.word	0x00000037


	//----- nvinfo : EIATTR_FRAME_SIZE
	.align		4
.L_551:
        /*0c9c*/ 	.byte	0x04, 0x11
        /*0c9e*/ 	.short	(.L_553 - .L_552)
	.align		4
.L_552:
        /*0ca0*/ 	.word	index@($__internal_45_$__cuda_sm70_shflsync_bfly_p)
        /*0ca4*/ 	.word	0x00000000


	//----- nvinfo : EIATTR_FRAME_SIZE
	.align		4
.L_553:
        /*0ca8*/ 	.byte	0x04, 0x11
        /*0caa*/ 	.short	(.L_555 - .L_554)
	.align		4
.L_554:
        /*0cac*/ 	.word	index@($__internal_44_$__cuda_sm20_div_u64)
        /*0cb0*/ 	.word	0x00000000


	//----- nvinfo : EIATTR_FRAME_SIZE
	.align		4
.L_555:
        /*0cb4*/ 	.byte	0x04, 0x11
        /*0cb6*/ 	.short	(.L_557 - .L_556)
	.align		4
.L_556:
        /*0cb8*/ 	.word	index@(_ZN7cutlass13device_kernelIN5flash19FlashAttnFwdCombineIN4cute5tupleIJNS3_1CILi16EEENS5_ILi64EEEEEELi8ELi256ELi1ELb0ELb1ENS_10bfloat16_tEfNS_4arch4Sm80EEEEEvNT_6ParamsE)
        /*0cbc*/ 	.word	0x00000000


	//----- nvinfo : EIATTR_REGCOUNT
	.align		4
.L_557:
        /*0cc0*/ 	.byte	0x04, 0x2f
        /*0cc2*/ 	.short	(.L_559 - .L_558)
	.align		4
.L_558:
        /*0cc4*/ 	.word	index@(_ZN7cutlass13device_kernelIN5flash19FlashAttnFwdCombineIN4cute5tupleIJNS3_1CILi16EEENS5_ILi64EEEEEELi4ELi256ELi1ELb0ELb0ENS_10bfloat16_tEfNS_4arch4Sm80EEEEEvNT_6ParamsE)
        /*0cc8*/ 	.word	0x00000030


	//----- nvinfo : EIATTR_FRAME_SIZE
	.align		4
.L_559:
        /*0ccc*/ 	.byte	0x04, 0x11
        /*0cce*/ 	.short	(.L_561 - .L_560)
	.align		4
.L_560:
        /*0cd0*/ 	.word	index@($__internal_43_$__cuda_sm70_shflsync_bfly_p)
        /*0cd4*/ 	.word	0x00000000


	//----- nvinfo : EIATTR_FRAME_SIZE
	.align		4
.L_561:
        /*0cd8*/ 	.byte	0x04, 0x11
        /*0cda*/ 	.short	(.L_563 - .L_562)
	.align		4
.L_562:
        /*0cdc*/ 	.word	index@(_ZN7cutlass13device_kernelIN5flash19FlashAttnFwdCombineIN4cute5tupleIJNS3_1CILi16EEENS5_ILi64EEEEEELi4ELi256ELi1ELb0ELb0ENS_10bfloat16_tEfNS_4arch4Sm80EEEEEvNT_6ParamsE)
        /*0ce0*/ 	.word	0x00000000


	//----- nvinfo : EIATTR_REGCOUNT
	.align		4
.L_563:
        /*0ce4*/ 	.byte	0x04, 0x2f
        /*0ce6*/ 	.short	(.L_565 - .L_564)
	.align		4
.L_564:
        /*0ce8*/ 	.word	index@(_ZN7cutlass13device_kernelIN5flash19FlashAttnFwdCombineIN4cute5tupleIJNS3_1CILi16EEENS5_ILi64EEEEEELi5ELi256ELi1ELb0ELb0ENS_10bfloat16_tEfNS_4arch4Sm80EEEEEvNT_6ParamsE)
        /*0cec*/ 	.word	0x00000030


	//----- nvinfo : EIATTR_FRAME_SIZE
	.align		4
.L_565:
        /*0cf0*/ 	.byte	0x04, 0x11
        /*0cf2*/ 	.short	(.L_567 - .L_566)
	.align		4
.L_566:
        /*0cf4*/ 	.word	index@($__internal_42_$__cuda_sm70_shflsync_bfly_p)
        /*0cf8*/ 	.word	0x00000000


	//----- nvinfo : EIATTR_FRAME_SIZE
	.align		4
.L_567:
        /*0cfc*/ 	.byte	0x04, 0x11
        /*0cfe*/ 	.short	(.L_569 - .L_568)
	.align		4
.L_568:
        /*0d00*/ 	.word	index@(_ZN7cutlass13device_kernelIN5flash19FlashAttnFwdCombineIN4cute5tupleIJNS3_1CILi16EEENS5_ILi64EEEEEELi5ELi256ELi1ELb0ELb0ENS_10bfloat16_tEfNS_4arch4Sm80EEEEEvNT_6ParamsE)
        /*0d04*/ 	.word	0x00000000


	//----- nvinfo : EIATTR_REGCOUNT
	.align		4
.L_569:
        /*0d08*/ 	.byte	0x04, 0x2f
        /*0d0a*/ 	.short	(.L_571 - .L_570)
	.align		4
.L_570:
        /*0d0c*/ 	.word	index@(_ZN7cutlass13device_kernelIN5flash19FlashAttnFwdCombineIN4cute5tupleIJNS3_1CILi16EEENS5_ILi64EEEEEELi6ELi256ELi1ELb0ELb0ENS_10bfloat16_tEfNS_4arch4Sm80EEEEEvNT_6ParamsE)
        /*0d10*/ 	.word	0x00000030


	//----- nvinfo : EIATTR_FRAME_SIZE
	.align		4
.L_571:
        /*0d14*/ 	.byte	0x04, 0x11
        /*0d16*/ 	.short	(.L_573 - .L_572)
	.align		4
.L_572:
        /*0d18*/ 	.word	index@($__internal_41_$__cuda_sm70_shflsync_bfly_p)
        /*0d1c*/ 	.word	0x00000000


	//----- nvinfo : EIATTR_FRAME_SIZE
	.align		4
.L_573:
        /*0d20*/ 	.byte	0x04, 0x11
        /*0d22*/ 	.short	(.L_575 - .L_574)
	.align		4
.L_574:
        /*0d24*/ 	.word	index@(_ZN7cutlass13device_kernelIN5flash19FlashAttnFwdCombineIN4cute5tupleIJNS3_1CILi16EEENS5_ILi64EEEEEELi6ELi256ELi1ELb0ELb0ENS_10bfloat16_tEfNS_4arch4Sm80EEEEEvNT_6ParamsE)
        /*0d28*/ 	.word	0x00000000


	//----- nvinfo : EIATTR_REGCOUNT
	.align		4
.L_575:
        /*0d2c*/ 	.byte	0x04, 0x2f
        /*0d2e*/ 	.short	(.L_577 - .L_576)
	.align		4
.L_576:
        /*0d30*/ 	.word	index@(_ZN7cutlass13device_kernelIN5flash19FlashAttnFwdCombineIN4cute5tupleIJNS3_1CILi16EEENS5_ILi64EEEEEELi7ELi256ELi1ELb0ELb0ENS_10bfloat16_tEfNS_4arch4Sm80EEEEEvNT_6ParamsE)
        /*0d34*/ 	.word	0x00000030


	//----- nvinfo : EIATTR_FRAME_SIZE
	.align		4
.L_577:
        /*0d38*/ 	.byte	0x04, 0x11
        /*0d3a*/ 	.short	(.L_579 - .L_578)
	.align		4
.L_578:
        /*0d3c*/ 	.word	index@($__internal_40_$__cuda_sm70_shflsync_bfly_p)
        /*0d40*/ 	.word	0x00000000


	//----- nvinfo : EIATTR_FRAME_SIZE
	.align		4
.L_579:
        /*0d44*/ 	.byte	0x04, 0x11
        /*0d46*/ 	.short	(.L_581 - .L_580)
	.align		4
.L_580:
        /*0d48*/ 	.word	index@(_ZN7cutlass13device_kernelIN5flash19FlashAttnFwdCombineIN4cute5tupleIJNS3_1CILi16EEENS5_ILi64EEEEEELi7ELi256ELi1ELb0ELb0ENS_10bfloat16_tEfNS_4arch4Sm80EEEEEvNT_6ParamsE)
        /*0d4c*/ 	.word	0x00000000


	//----- nvinfo : EIATTR_REGCOUNT
	.align		4
.L_581:
        /*0d50*/ 	.byte	0x04, 0x2f
        /*0d52*/ 	.short	(.L_583 - .L_582)
	.align		4
.L_582:
        /*0d54*/ 	.word	index@(_ZN7cutlass13device_kernelIN5flash19FlashAttnFwdCombineIN4cute5tupleIJNS3_1CILi16EEENS5_ILi64EEEEEELi8ELi256ELi1ELb0ELb0ENS_10bfloat16_tEfNS_4arch4Sm80EEEEEvNT_6ParamsE)
        /*0d58*/ 	.word	0x00000037


	//----- nvinfo : EIATTR_FRAME_SIZE
	.align		4
.L_583:
        /*0d5c*/ 	.byte	0x04, 0x11
        /*0d5e*/ 	.short	(.L_585 - .L_584)
	.align		4
.L_584:
        /*0d60*/ 	.word	index@($__internal_39_$__cuda_sm70_shflsync_bfly_p)
        /*0d64*/ 	.word	0x00000000


	//----- nvinfo : EIATTR_FRAME_SIZE
	.align		4
.L_585:
        /*0d68*/ 	.byte	0x04, 0x11
        /*0d6a*/ 	.short	(.L_587 - .L_586)
	.align		4
.L_586:
        /*0d6c*/ 	.word	index@(_ZN7cutlass13device_kernelIN5flash19FlashAttnFwdCombineIN4cute5tupleIJNS3_1CILi16EEENS5_ILi64EEEEEELi8ELi256ELi1ELb0ELb0ENS_10bfloat16_tEfNS_4arch4Sm80EEEEEvNT_6ParamsE)
        /*0d70*/ 	.word	0x00000000


	//----- nvinfo : EIATTR_REGCOUNT
	.align		4
.L_587:
        /*0d74*/ 	.byte	0x04, 0x2f
        /*0d76*/ 	.short	(.L_589 - .L_588)
	.align		4
.L_588:
        /*0d78*/ 	.word	index@(_ZN7cutlass13device_kernelIN5flash19FlashAttnFwdCombineIN4cute5tupleIJNS3_1CILi16EEENS5_ILi64EEEEEELi4ELi256ELi1ELb0ELb1ENS_10bfloat16_tEfNS_4arch4Sm90EEEEEvNT_6ParamsE)
        /*0d7c*/ 	.word	0x0000002a


	//----- nvinfo : EIATTR_FRAME_SIZE
	.align		4
.L_589:
        /*0d80*/ 	.byte	0x04, 0x11
        /*0d82*/ 	.short	(.L_591 - .L_590)
	.align		4
.L_590:
        /*0d84*/ 	.word	index@($__internal_38_$__cuda_sm70_shflsync_bfly_p)
        /*0d88*/ 	.word	0x00000000


	//----- nvinfo : EIATTR_FRAME_SIZE
	.align		4
.L_591:
        /*0d8c*/ 	.byte	0x04, 0x11
        /*0d8e*/ 	.short	(.L_593 - .L_592)
	.align		4
.L_592:
        /*0d90*/ 	.word	index@($__internal_37_$__cuda_sm20_div_u64)
        /*0d94*/ 	.word	0x00000000


	//----- nvinfo : EIATTR_FRAME_SIZE
	.align		4
.L_593:
        /*0d98*/ 	.byte	0x04, 0x11
        /*0d9a*/ 	.short	(.L_595 - .L_594)
	.align		4
.L_594:
        /*0d9c*/ 	.word	index@(_ZN7cutlass13device_kernelIN5flash19FlashAttnFwdCombineIN4cute5tupleIJNS3_1CILi16EEENS5_ILi64EEEEEELi4ELi256ELi1ELb0ELb1ENS_10bfloat16_tEfNS_4arch4Sm90EEEEEvNT_6ParamsE)
        /*0da0*/ 	.word	0x00000000


	//----- nvinfo : EIATTR_REGCOUNT
	.align		4
.L_595:
        /*0da4*/ 	.byte	0x04, 0x2f
        /*0da6*/ 	.short	(.L_597 - .L_596)
	.align		4
.L_596:
        /*0da8*/ 	.word	index@(_ZN7cutlass13device_kernelIN5flash19FlashAttnFwdCombineIN4cute5tupleIJNS3_1CILi16EEENS5_ILi64EEEEEELi5ELi256ELi1ELb0ELb1ENS_10bfloat16_tEfNS_4arch4Sm90EEEEEvNT_6ParamsE)
        /*0dac*/ 	.word	0x0000002a


	//----- nvinfo : EIATTR_FRAME_SIZE
	.align		4
.L_597:
        /*0db0*/ 	.byte	0x04, 0x11
        /*0db2*/ 	.short	(.L_599 - .L_598)
	.align		4
.L_598:
        /*0db4*/ 	.word	index@($__internal_36_$__cuda_sm70_shflsync_bfly_p)
        /*0db8*/ 	.word	0x00000000


	//----- nvinfo : EIATTR_FRAME_SIZE
	.align		4
.L_599:
        /*0dbc*/ 	.byte	0x04, 0x11
        /*0dbe*/ 	.short	(.L_601 - .L_600)
	.align		4
.L_600:
        /*0dc0*/ 	.word	index@($__internal_35_$__cuda_sm20_div_u64)
        /*0dc4*/ 	.word	0x00000000


	//----- nvinfo : EIATTR_FRAME_SIZE
	.align		4
.L_601:
        /*0dc8*/ 	.byte	0x04, 0x11
        /*0dca*/ 	.short	(.L_603 - .L_602)
	.align		4
.L_602:
        /*0dcc*/ 	.word	index@(_ZN7cutlass13device_kernelIN5flash19FlashAttnFwdCombineIN4cute5tupleIJNS3_1CILi16EEENS5_ILi64EEEEEELi5ELi256ELi1ELb0ELb1ENS_10bfloat16_tEfNS_4arch4Sm90EEEEEvNT_6ParamsE)
        /*0dd0*/ 	.word	0x00000000


	//----- nvinfo : EIATTR_REGCOUNT
	.align		4
.L_603:
        /*0dd4*/ 	.byte	0x04, 0x2f
        /*0dd6*/ 	.short	(.L_605 - .L_604)
	.align		4
.L_604:
        /*0dd8*/ 	.word	index@(_ZN7cutlass13device_kernelIN5flash19FlashAttnFwdCombineIN4cute5tupleIJNS3_1CILi16EEENS5_ILi64EEEEEELi6ELi256ELi1ELb0ELb1ENS_10bfloat16_tEfNS_4arch4Sm90EEEEEvNT_6ParamsE)
        /*0ddc*/ 	.word	0x0000002a


	//----- nvinfo : EIATTR_FRAME_SIZE
	.align		4
.L_605:
        /*0de0*/ 	.byte	0x04, 0x11
        /*0de2*/ 	.short	(.L_607 - .L_606)
	.align		4
.L_606:
        /*0de4*/ 	.word	index@($__internal_34_$__cuda_sm70_shflsync_bfly_p)
        /*0de8*/ 	.word	0x00000000


	//----- nvinfo : EIATTR_FRAME_SIZE
	.align		4
.L_607:
        /*0dec*/ 	.byte	0x04, 0x11
        /*0dee*/ 	.short	(.L_609 - .L_608)
	.align		4
.L_608:
        /*0df0*/ 	.word	index@($__internal_33_$__cuda_sm20_div_u64)
        /*0df4*/ 	.word	0x00000000


	//----- nvinfo : EIATTR_FRAME_SIZE
	.align		4
.L_609:
        /*0df8*/ 	.byte	0x04, 0x11
        /*0dfa*/ 	.short	(.L_611 - .L_610)
	.align		4
.L_610:
        /*0dfc*/ 	.word	index@(_ZN7cutlass13device_kernelIN5flash19FlashAttnFwdCombineIN4cute5tupleIJNS3_1CILi16EEENS5_ILi64EEEEEELi6ELi256ELi1ELb0ELb1ENS_10bfloat16_tEfNS_4arch4Sm90EEEEEvNT_6ParamsE)
        /*0e00*/ 	.word	0x00000000


	//----- nvinfo : EIATTR_REGCOUNT
	.align		4
.L_611:
        /*0e04*/ 	.byte	0x04, 0x2f
        /*0e06*/ 	.short	(.L_613 - .L_612)
	.align		4
.L_612:
        /*0e08*/ 	.word	index@(_ZN7cutlass13device_kernelIN5flash19FlashAttnFwdCombineIN4cute5tupleIJNS3_1CILi16EEENS5_ILi64EEEEEELi7ELi256ELi1ELb0ELb1ENS_10bfloat16_tEfNS_4arch4Sm90EEEEEvNT_6ParamsE)
        /*0e0c*/ 	.word	0x00000030


	//----- nvinfo : EIATTR_FRAME_SIZE
	.align		4
.L_613:
        /*0e10*/ 	.byte	0x04, 0x11
        /*0e12*/ 	.short	(.L_615 - .L_614)
	.align		4
.L_614:
        /*0e14*/ 	.word	index@($__internal_32_$__cuda_sm70_shflsync_bfly_p)
        /*0e18*/ 	.word	0x00000000


	//----- nvinfo : EIATTR_FRAME_SIZE
	.align		4
.L_615:
        /*0e1c*/ 	.byte	0x04, 0x11
        /*0e1e*/ 	.short	(.L_617 - .L_616)
	.align		4
.L_616:
        /*0e20*/ 	.word	index@($__internal_31_$__cuda_sm20_div_u64)
        /*0e24*/ 	.word	0x00000000


	//----- nvinfo : EIATTR_FRAME_SIZE
	.align		4
.L_617:
        /*0e28*/ 	.byte	0x04, 0x11
        /*0e2a*/ 	.short	(.L_619 - .L_618)
	.align		4
.L_618:
        /*0e2c*/ 	.word	index@(_ZN7cutlass13device_kernelIN5flash19FlashAttnFwdCombineIN4cute5tupleIJNS3_1CILi16EEENS5_ILi64EEEEEELi7ELi256ELi1ELb0ELb1ENS_10bfloat16_tEfNS_4arch4Sm90EEEEEvNT_6ParamsE)
        /*0e30*/ 	.word	0x00000000


	//----- nvinfo : EIATTR_REGCOUNT
	.align		4
.L_619:
        /*0e34*/ 	.byte	0x04, 0x2f
        /*0e36*/ 	.short	(.L_621 - .L_620)
	.align		4
.L_620:
        /*0e38*/ 	.word	index@(_ZN7cutlass13device_kernelIN5flash19FlashAttnFwdCombineIN4cute5tupleIJNS3_1CILi16EEENS5_ILi64EEEEEELi8ELi256ELi1ELb0ELb1ENS_10bfloat16_tEfNS_4arch4Sm90EEEEEvNT_6ParamsE)
        /*0e3c*/ 	.word	0x00000037


	//----- nvinfo : EIATTR_FRAME_SIZE
	.align		4
.L_621:
        /*0e40*/ 	.byte	0x04, 0x11
        /*0e42*/ 	.short	(.L_623 - .L_622)
	.align		4
.L_622:
        /*0e44*/ 	.word	index@($__internal_30_$__cuda_sm70_shflsync_bfly_p)
        /*0e48*/ 	.word	0x00000000


	//----- nvinfo : EIATTR_FRAME_SIZE
	.align		4
.L_623:
        /*0e4c*/ 	.byte	0x04, 0x11
        /*0e4e*/ 	.short	(.L_625 - .L_624)
	.align		4
.L_624:
        /*0e50*/ 	.word	index@($__internal_29_$__cuda_sm20_div_u64)
        /*0e54*/ 	.word	0x00000000


	//----- nvinfo : EIATTR_FRAME_SIZE
	.align		4
.L_625:
        /*0e58*/ 	.byte	0x04, 0x11
        /*0e5a*/ 	.short	(.L_627 - .L_626)
	.align		4
.L_626:
        /*0e5c*/ 	.word	index@(_ZN7cutlass13device_kernelIN5flash19FlashAttnFwdCombineIN4cute5tupleIJNS3_1CILi16EEENS5_ILi64EEEEEELi8ELi256ELi1ELb0ELb1ENS_10bfloat16_tEfNS_4arch4Sm90EEEEEvNT_6ParamsE)
        /*0e60*/ 	.word	0x00000000


	//----- nvinfo : EIATTR_REGCOUNT
	.align		4
.L_627:
        /*0e64*/ 	.byte	0x04, 0x2f
        /*0e66*/ 	.short	(.L_629 - .L_628)
	.align		4
.L_628:
        /*0e68*/ 	.word	index@(_ZN7cutlass13device_kernelIN5flash19FlashAttnFwdCombineIN4cute5tupleIJNS3_1CILi16EEENS5_ILi64EEEEEELi4ELi256ELi1ELb0ELb0ENS_10bfloat16_tEfNS_4arch4Sm90EEEEEvNT_6ParamsE)
        /*0e6c*/ 	.word	0x00000030


	//----- nvinfo : EIATTR_FRAME_SIZE
	.align		4
.L_629:
        /*0e70*/ 	.byte	0x04, 0x11
        /*0e72*/ 	.short	(.L_631 - .L_630)
	.align		4
.L_630:
        /*0e74*/ 	.word	index@($__internal_28_$__cuda_sm70_shflsync_bfly_p)
        /*0e78*/ 	.word	0x00000000


	//----- nvinfo : EIATTR_FRAME_SIZE
	.align		4
.L_631:
        /*0e7c*/ 	.byte	0x04, 0x11
        /*0e7e*/ 	.short	(.L_633 - .L_632)
	.align		4
.L_632:
        /*0e80*/ 	.word	index@(_ZN7cutlass13device_kernelIN5flash19FlashAttnFwdCombineIN4cute5tupleIJNS3_1CILi16EEENS5_ILi64EEEEEELi4ELi256ELi1ELb0ELb0ENS_10bfloat16_tEfNS_4arch4Sm90EEEEEvNT_6ParamsE)
        /*0e84*/ 	.word	0x00000000


	//----- nvinfo : EIATTR_REGCOUNT
	.align		4
.L_633:
        /*0e88*/ 	.byte	0x04, 0x2f
        /*0e8a*/ 	.short	(.L_635 - .L_634)
	.align		4
.L_634:
        /*0e8c*/ 	.word	index@(_ZN7cutlass13device_kernelIN5flash19FlashAttnFwdCombineIN4cute5tupleIJNS3_1CILi16EEENS5_ILi64EEEEEELi5ELi256ELi1ELb0ELb0ENS_10bfloat16_tEfNS_4arch4Sm90EEEEEvNT_6ParamsE)
        /*0e90*/ 	.word	0x00000030


	//----- nvinfo : EIATTR_FRAME_SIZE
	.align		4
.L_635:
        /*0e94*/ 	.byte	0x04, 0x11
        /*0e96*/ 	.short	(.L_637 - .L_636)
	.align		4
.L_636:
        /*0e98*/ 	.word	index@($__internal_27_$__cuda_sm70_shflsync_bfly_p)
        /*0e9c*/ 	.word	0x00000000


	//----- nvinfo : EIATTR_FRAME_SIZE
	.align		4
.L_637:
        /*0ea0*/ 	.byte	0x04, 0x11
        /*0ea2*/ 	.short	(.L_639 - .L_638)
	.align		4
.L_638:
        /*0ea4*/ 	.word	index@(_ZN7cutlass13device_kernelIN5flash19FlashAttnFwdCombineIN4cute5tupleIJNS3_1CILi16EEENS5_ILi64EEEEEELi5ELi256ELi1ELb0ELb0ENS_10bfloat16_tEfNS_4arch4Sm90EEEEEvNT_6ParamsE)
        /*0ea8*/ 	.word	0x00000000


	//----- nvinfo : EIATTR_REGCOUNT
	.align		4
.L_639:
        /*0eac*/ 	.byte	0x04, 0x2f
        /*0eae*/ 	.short	(.L_641 - .L_640)
	.align		4
.L_640:
        /*0eb0*/ 	.word	index@(_ZN7cutlass13device_kernelIN5flash19FlashAttnFwdCombineIN4cute5tupleIJNS3_1CILi16EEENS5_ILi64EEEEEELi6ELi256ELi1ELb0ELb0ENS_10bfloat16_tEfNS_4arch4Sm90EEEEEvNT_6ParamsE)
        /*0eb4*/ 	.word	0x00000030


	//----- nvinfo : EIATTR_FRAME_SIZE
	.align		4
.L_641:
        /*0eb8*/ 	.byte	0x04, 0x11
        /*0eba*/ 	.short	(.L_643 - .L_642)
	.align		4
.L_642:
        /*0ebc*/ 	.word	index@($__internal_26_$__cuda_sm70_shflsync_bfly_p)
        /*0ec0*/ 	.word	0x00000000


	//----- nvinfo : EIATTR_FRAME_SIZE
	.align		4
.L_643:
        /*0ec4*/ 	.byte	0x04, 0x11
        /*0ec6*/ 	.short	(.L_645 - .L_644)
	.align		4
.L_644:
        /*0ec8*/ 	.word	index@(_ZN7cutlass13device_kernelIN5flash19FlashAttnFwdCombineIN4cute5tupleIJNS3_1CILi16EEENS5_ILi64EEEEEELi6ELi256ELi1ELb0ELb0ENS_10bfloat16_tEfNS_4arch4Sm90EEEEEvNT_6ParamsE)
        /*0ecc*/ 	.word	0x00000000


	//----- nvinfo : EIATTR_REGCOUNT
	.align		4
.L_645:
        /*0ed0*/ 	.byte	0x04, 0x2f
        /*0ed2*/ 	.short	(.L_647 - .L_646)
	.align		4
.L_646:
        /*0ed4*/ 	.word	index@(_ZN7cutlass13device_kernelIN5flash19FlashAttnFwdCombineIN4cute5tupleIJNS3_1CILi16EEENS5_ILi64EEEEEELi7ELi256ELi1ELb0ELb0ENS_10bfloat16_tEfNS_4arch4Sm90EEEEEvNT_6ParamsE)
        /*0ed8*/ 	.word	0x00000030


	//----- nvinfo : EIATTR_FRAME_SIZE
	.align		4
.L_647:
        /*0edc*/ 	.byte	0x04, 0x11
        /*0ede*/ 	.short	(.L_649 - .L_648)
	.align		4
.L_648:
        /*0ee0*/ 	.word	index@($__internal_25_$__cuda_sm70_shflsync_bfly_p)
        /*0ee4*/ 	.word	0x00000000


	//----- nvinfo : EIATTR_FRAME_SIZE
	.align		4
.L_649:
        /*0ee8*/ 	.byte	0x04, 0x11
        /*0eea*/ 	.short	(.L_651 - .L_650)
	.align		4
.L_650:
        /*0eec*/ 	.word	index@(_ZN7cutlass13device_kernelIN5flash19FlashAttnFwdCombineIN4cute5tupleIJNS3_1CILi16EEENS5_ILi64EEEEEELi7ELi256ELi1ELb0ELb0ENS_10bfloat16_tEfNS_4arch4Sm90EEEEEvNT_6ParamsE)
        /*0ef0*/ 	.word	0x00000000


	//----- nvinfo : EIATTR_REGCOUNT
	.align		4
.L_651:
        /*0ef4*/ 	.byte	0x04, 0x2f
        /*0ef6*/ 	.short	(.L_653 - .L_652)
	.align		4
.L_652:
        /*0ef8*/ 	.word	index@(_ZN7cutlass13device_kernelIN5flash19FlashAttnFwdCombineIN4cute5tupleIJNS3_1CILi16EEENS5_ILi64EEEEEELi8ELi256ELi1ELb0ELb0ENS_10bfloat16_tEfNS_4arch4Sm90EEEEEvNT_6ParamsE)
        /*0efc*/ 	.word	0x00000037


	//----- nvinfo : EIATTR_FRAME_SIZE
	.align		4
.L_653:
        /*0f00*/ 	.byte	0x04, 0x11
        /*0f02*/ 	.short	(.L_655 - .L_654)
	.align		4
.L_654:
        /*0f04*/ 	.word	index@($__internal_24_$__cuda_sm70_shflsync_bfly_p)
        /*0f08*/ 	.word	0x00000000


	//----- nvinfo : EIATTR_FRAME_SIZE
	.align		4
.L_655:
        /*0f0c*/ 	.byte	0x04, 0x11
        /*0f0e*/ 	.short	(.L_657 - .L_656)
	.align		4
.L_656:
        /*0f10*/ 	.word	index@(_ZN7cutlass13device_kernelIN5flash19FlashAttnFwdCombineIN4cute5tupleIJNS3_1CILi16EEENS5_ILi64EEEEEELi8ELi256ELi1ELb0ELb0ENS_10bfloat16_tEfNS_4arch4Sm90EEEEEvNT_6ParamsE)
        /*0f14*/ 	.word	0x00000000


	//----- nvinfo : EIATTR_REGCOUNT
	.align		4
.L_657:
        /*0f18*/ 	.byte	0x04, 0x2f
        /*0f1a*/ 	.short	(.L_659 - .L_658)
	.align		4
.L_658:
        /*0f1c*/ 	.word	index@(_ZN7cutlass13device_kernelIN5flash19FlashAttnFwdCombineIN4cute5tupleIJNS3_1CILi8EEENS5_ILi128EEEEEELi5ELi256ELi1ELb0ELb1ENS_10bfloat16_tEfNS_4arch4Sm80EEEEEvNT_6ParamsE)
        /*0f20*/ 	.word	0x0000002a


	//----- nvinfo : EIATTR_FRAME_SIZE
	.align		4
.L_659:
        /*0f24*/ 	.byte	0x04, 0x11
        /*0f26*/ 	.short	(.L_661 - .L_660)
	.align		4
.L_660:
        /*0f28*/ 	.word	index@($__internal_23_$__cuda_sm70_shflsync_bfly_p)
        /*0f2c*/ 	.word	0x00000000


	//----- nvinfo : EIATTR_FRAME_SIZE
	.align		4
.L_661:
        /*0f30*/ 	.byte	0x04, 0x11
        /*0f32*/ 	.short	(.L_663 - .L_662)
	.align		4
.L_662:
        /*0f34*/ 	.word	index@($__internal_22_$__cuda_sm20_div_u64)
        /*0f38*/ 	.word	0x00000000


	//----- nvinfo : EIATTR_FRAME_SIZE
	.align		4
.L_663:
        /*0f3c*/ 	.byte	0x04, 0x11
        /*0f3e*/ 	.short	(.L_665 - .L_664)
	.align		4
.L_664:
        /*0f40*/ 	.word	index@(_ZN7cutlass13device_kernelIN5flash19FlashAttnFwdCombineIN4cute5tupleIJNS3_1CILi8EEENS5_ILi128EEEEEELi5ELi256ELi1ELb0ELb1ENS_10bfloat16_tEfNS_4arch4Sm80EEEEEvNT_6ParamsE)
        /*0f44*/ 	.word	0x00000000


	//----- nvinfo : EIATTR_REGCOUNT
	.align		4
.L_665:
        /*0f48*/ 	.byte	0x04, 0x2f
        /*0f4a*/ 	.short	(.L_667 - .L_666)
	.align		4
.L_666:
        /*0f4c*/ 	.word	index@(_ZN7cutlass13device_kernelIN5flash19FlashAttnFwdCombineIN4cute5tupleIJNS3_1CILi8EEENS5_ILi128EEEEEELi6ELi256ELi1ELb0ELb1ENS_10bfloat16_tEfNS_4arch4Sm80EEEEEvNT_6ParamsE)
        /*0f50*/ 	.word	0x0000002a


	//----- nvinfo : EIATTR_FRAME_SIZE
	.align		4
.L_667:
        /*0f54*/ 	.byte	0x04, 0x11
        /*0f56*/ 	.short	(.L_669 - .L_668)
	.align		4
.L_668:
        /*0f58*/ 	.word	index@($__internal_21_$__cuda_sm70_shflsync_bfly_p)
        /*0f5c*/ 	.word	0x00000000


	//----- nvinfo : EIATTR_FRAME_SIZE
	.align		4
.L_669:
        /*0f60*/ 	.byte	0x04, 0x11
        /*0f62*/ 	.short	(.L_671 - .L_670)
	.align		4
.L_670:
        /*0f64*/ 	.word	index@($__internal_20_$__cuda_sm20_div_u64)
        /*0f68*/ 	.word	0x00000000


	//----- nvinfo : EIATTR_FRAME_SIZE
	.align		4
.L_671:
        /*0f6c*/ 	.byte	0x04, 0x11
        /*0f6e*/ 	.short	(.L_673 - .L_672)
	.align		4
.L_672:
        /*0f70*/ 	.word	index@(_ZN7cutlass13device_kernelIN5flash19FlashAttnFwdCombineIN4cute5tupleIJNS3_1CILi8EEENS5_ILi128EEEEEELi6ELi256ELi1ELb0ELb1ENS_10bfloat16_tEfNS_4arch4Sm80EEEEEvNT_6ParamsE)
        /*0f74*/ 	.word	0x00000000


	//----- nvinfo : EIATTR_REGCOUNT
	.align		4
.L_673:
        /*0f78*/ 	.byte	0x04, 0x2f
        /*0f7a*/ 	.short	(.L_675 - .L_674)
	.align		4
.L_674:
        /*0f7c*/ 	.word	index@(_ZN7cutlass13device_kernelIN5flash19FlashAttnFwdCombineIN4cute5tupleIJNS3_1CILi8EEENS5_ILi128EEEEEELi7ELi256ELi1ELb0ELb1ENS_10bfloat16_tEfNS_4arch4Sm80EEEEEvNT_6ParamsE)
        /*0f80*/ 	.word	0x0000002a


	//----- nvinfo : EIATTR_FRAME_SIZE
	.align		4
.L_675:
        /*0f84*/ 	.byte	0x04, 0x11
        /*0f86*/ 	.short	(.L_677 - .L_676)
	.align		4
.L_676:
        /*0f88*/ 	.word	index@($__internal_19_$__cuda_sm70_shflsync_bfly_p)
        /*0f8c*/ 	.word	0x00000000


	//----- nvinfo : EIATTR_FRAME_SIZE
	.align		4
.L_677:
        /*0f90*/ 	.byte	0x04, 0x11
        /*0f92*/ 	.short	(.L_679 - .L_678)
	.align		4
.L_678:
        /*0f94*/ 	.word	index@($__internal_18_$__cuda_sm20_div_u64)
        /*0f98*/ 	.word	0x00000000


	//----- nvinfo : EIATTR_FRAME_SIZE
	.align		4
.L_679:
        /*0f9c*/ 	.byte	0x04, 0x11
        /*0f9e*/ 	.short	(.L_681 - .L_680)
	.align		4
.L_680:
        /*0fa0*/ 	.word	index@(_ZN7cutlass13device_kernelIN5flash19FlashAttnFwdCombineIN4cute5tupleIJNS3_1CILi8EEENS5_ILi128EEEEEELi7ELi256ELi1ELb0ELb1ENS_10bfloat16_tEfNS_4arch4Sm80EEEEEvNT_6ParamsE)
        /*0fa4*/ 	.word	0x00000000


	//----- nvinfo : EIATTR_REGCOUNT
	.align		4
.L_681:
        /*0fa8*/ 	.byte	0x04, 0x2f
        /*0faa*/ 	.short	(.L_683 - .L_682)
	.align		4
.L_682:
        /*0fac*/ 	.word	index@(_ZN7cutlass13device_kernelIN5flash19FlashAttnFwdCombineIN4cute5tupleIJNS3_1CILi8EEENS5_ILi128EEEEEELi8ELi256ELi1ELb0ELb1ENS_10bfloat16_tEfNS_4arch4Sm80EEEEEvNT_6ParamsE)
        /*0fb0*/ 	.word	0x00000030


	//----- nvinfo : EIATTR_FRAME_SIZE
	.align		4
.L_683:
        /*0fb4*/ 	.byte	0x04, 0x11
        /*0fb6*/ 	.short	(.L_685 - .L_684)
	.align		4
.L_684:
        /*0fb8*/ 	.word	index@($__internal_17_$__cuda_sm70_shflsync_bfly_p)
        /*0fbc*/ 	.word	0x00000000


	//----- nvinfo : EIATTR_FRAME_SIZE
	.align		4
.L_685:
        /*0fc0*/ 	.byte	0x04, 0x11
        /*0fc2*/ 	.short	(.L_687 - .L_686)
	.align		4
.L_686:
        /*0fc4*/ 	.word	index@($__internal_16_$__cuda_sm20_div_u64)
        /*0fc8*/ 	.word	0x00000000


	//----- nvinfo : EIATTR_FRAME_SIZE
	.align		4
.L_687:
        /*0fcc*/ 	.byte	0x04, 0x11
        /*0fce*/ 	.short	(.L_689 - .L_688)
	.align		4
.L_688:
        /*0fd0*/ 	.word	index@(_ZN7cutlass13device_kernelIN5flash19FlashAttnFwdCombineIN4cute5tupleIJNS3_1CILi8EEENS5_ILi128EEEEEELi8ELi256ELi1ELb0ELb1ENS_10bfloat16_tEfNS_4arch4Sm80EEEEEvNT_6ParamsE)
        /*0fd4*/ 	.word	0x00000000


	//----- nvinfo : EIATTR_REGCOUNT
	.align		4
.L_689:
        /*0fd8*/ 	.byte	0x04, 0x2f
        /*0fda*/ 	.short	(.L_691 - .L_690)
	.align		4
.L_690:
        /*0fdc*/ 	.word	index@(_ZN7cutlass13device_kernelIN5flash19FlashAttnFwdCombineIN4cute5tupleIJNS3_1CILi8EEENS5_ILi128EEEEEELi5ELi256ELi1ELb0ELb0ENS_10bfloat16_tEfNS_4arch4Sm80EEEEEvNT_6ParamsE)
        /*0fe0*/ 	.word	0x00000030


	//----- nvinfo : EIATTR_FRAME_SIZE
	.align		4
.L_691:
        /*0fe4*/ 	.byte	0x04, 0x11
        /*0fe6*/ 	.short	(.L_693 - .L_692)
	.align		4
.L_692:
        /*0fe8*/ 	.word	index@($__internal_15_$__cuda_sm70_shflsync_bfly_p)
        /*0fec*/ 	.word	0x00000000


	//----- nvinfo : EIATTR_FRAME_SIZE
	.align		4
.L_693:
        /*0ff0*/ 	.byte	0x04, 0x11
        /*0ff2*/ 	.short	(.L_695 - .L_694)
	.align		4
.L_694:
        /*0ff4*/ 	.word	index@(_ZN7cutlass13device_kernelIN5flash19FlashAttnFwdCombineIN4cute5tupleIJNS3_1CILi8EEENS5_ILi128EEEEEELi5ELi256ELi1ELb0ELb0ENS_10bfloat16_tEfNS_4arch4Sm80EEEEEvNT_6ParamsE)
        /*0ff8*/ 	.word	0x00000000


	//----- nvinfo : EIATTR_REGCOUNT
	.align		4
.L_695:
        /*0ffc*/ 	.byte	0x04, 0x2f
        /*0ffe*/ 	.short	(.L_697 - .L_696)
	.align		4
.L_696:
        /*1000*/ 	.word	index@(_ZN7cutlass13device_kernelIN5flash19FlashAttnFwdCombineIN4cute5tupleIJNS3_1CILi8EEENS5_ILi128EEEEEELi6ELi256ELi1ELb0ELb0ENS_10bfloat16_tEfNS_4arch4Sm80EEEEEvNT_6ParamsE)
        /*1004*/ 	.word	0x00000030


	//----- nvinfo : EIATTR_FRAME_SIZE
	.align		4
.L_697:
        /*1008*/ 	.byte	0x04, 0x11
        /*100a*/ 	.short	(.L_699 - .L_698)
	.align		4
.L_698:
        /*100c*/ 	.word	index@($__internal_14_$__cuda_sm70_shflsync_bfly_p)
        /*1010*/ 	.word	0x00000000


	//----- nvinfo : EIATTR_FRAME_SIZE
	.align		4
.L_699:
        /*1014*/ 	.byte	0x04, 0x11
        /*1016*/ 	.short	(.L_701 - .L_700)
	.align		4
.L_700:
        /*1018*/ 	.word	index@(_ZN7cutlass13device_kernelIN5flash19FlashAttnFwdCombineIN4cute5tupleIJNS3_1CILi8EEENS5_ILi128EEEEEELi6ELi256ELi1ELb0ELb0ENS_10bfloat16_tEfNS_4arch4Sm80EEEEEvNT_6ParamsE)
        /*101c*/ 	.word	0x00000000


	//----- nvinfo : EIATTR_REGCOUNT
	.align		4
.L_701:
        /*1020*/ 	.byte	0x04, 0x2f
        /*1022*/ 	.short	(.L_703 - .L_702)
	.align		4
.L_702:
        /*1024*/ 	.word	index@(_ZN7cutlass13device_kernelIN5flash19FlashAttnFwdCombineIN4cute5tupleIJNS3_1CILi8EEENS5_ILi128EEEEEELi7ELi256ELi1ELb0ELb0ENS_10bfloat16_tEfNS_4arch4Sm80EEEEEvNT_6ParamsE)
        /*1028*/ 	.word	0x00000030


	//----- nvinfo : EIATTR_FRAME_SIZE
	.align		4
.L_703:
        /*102c*/ 	.byte	0x04, 0x11
        /*102e*/ 	.short	(.L_705 - .L_704)
	.align		4
.L_704:
        /*1030*/ 	.word	index@($__internal_13_$__cuda_sm70_shflsync_bfly_p)
        /*1034*/ 	.word	0x00000000


	//----- nvinfo : EIATTR_FRAME_SIZE
	.align		4
.L_705:
        /*1038*/ 	.byte	0x04, 0x11
        /*103a*/ 	.short	(.L_707 - .L_706)
	.align		4
.L_706:
        /*103c*/ 	.word	index@(_ZN7cutlass13device_kernelIN5flash19FlashAttnFwdCombineIN4cute5tupleIJNS3_1CILi8EEENS5_ILi128EEEEEELi7ELi256ELi1ELb0ELb0ENS_10bfloat16_tEfNS_4arch4Sm80EEEEEvNT_6ParamsE)
        /*1040*/ 	.word	0x00000000


	//----- nvinfo : EIATTR_REGCOUNT
	.align		4
.L_707:
        /*1044*/ 	.byte	0x04, 0x2f
        /*1046*/ 	.short	(.L_709 - .L_708)
	.align		4
.L_708:
        /*1048*/ 	.word	index@(_ZN7cutlass13device_kernelIN5flash19FlashAttnFwdCombineIN4cute5tupleIJNS3_1CILi8EEENS5_ILi128EEEEEELi8ELi256ELi1ELb0ELb0ENS_10bfloat16_tEfNS_4arch4Sm80EEEEEvNT_6ParamsE)
        /*104c*/ 	.word	0x00000030


	//----- nvinfo : EIATTR_FRAME_SIZE
	.align		4
.L_709:
        /*1050*/ 	.byte	0x04, 0x11
        /*1052*/ 	.short	(.L_711 - .L_710)
	.align		4
.L_710:
        /*1054*/ 	.word	index@($__internal_12_$__cuda_sm70_shflsync_bfly_p)
        /*1058*/ 	.word	0x00000000


	//----- nvinfo : EIATTR_FRAME_SIZE
	.align		4
.L_711:
        /*105c*/ 	.byte	0x04, 0x11
        /*105e*/ 	.short	(.L_713 - .L_712)
	.align		4
.L_712:
        /*1060*/ 	.word	index@(_ZN7cutlass13device_kernelIN5flash19FlashAttnFwdCombineIN4cute5tupleIJNS3_1CILi8EEENS5_ILi128EEEEEELi8ELi256ELi1ELb0ELb0ENS_10bfloat16_tEfNS_4arch4Sm80EEEEEvNT_6ParamsE)
        /*1064*/ 	.word	0x00000000


	//----- nvinfo : EIATTR_REGCOUNT
	.align		4
.L_713:
        /*1068*/ 	.byte	0x04, 0x2f
        /*106a*/ 	.short	(.L_715 - .L_714)
	.align		4
.L_714:
        /*106c*/ 	.word	index@(_ZN7cutlass13device_kernelIN5flash19FlashAttnFwdCombineIN4cute5tupleIJNS3_1CILi8EEENS5_ILi128EEEEEELi5ELi256ELi1ELb0ELb1ENS_10bfloat16_tEfNS_4arch4Sm90EEEEEvNT_6ParamsE)
        /*1070*/ 	.word	0x0000002a


	//----- nvinfo : EIATTR_FRAME_SIZE
	.align		4
.L_715:
        /*1074*/ 	.byte	0x04, 0x11
        /*1076*/ 	.short	(.L_717 - .L_716)
	.align		4
.L_716:
        /*1078*/ 	.word	index@($__internal_11_$__cuda_sm70_shflsync_bfly_p)
        /*107c*/ 	.word	0x00000000


	//----- nvinfo : EIATTR_FRAME_SIZE
	.align		4
.L_717:
        /*1080*/ 	.byte	0x04, 0x11
        /*1082*/ 	.short	(.L_719 - .L_718)
	.align		4
.L_718:
        /*1084*/ 	.word	index@($__internal_10_$__cuda_sm20_div_u64)
        /*1088*/ 	.word	0x00000000


	//----- nvinfo : EIATTR_FRAME_SIZE
	.align		4
.L_719:
        /*108c*/ 	.byte	0x04, 0x11
        /*108e*/ 	.short	(.L_721 - .L_720)
	.align		4
.L_720:
        /*1090*/ 	.word	index@(_ZN7cutlass13device_kernelIN5flash19FlashAttnFwdCombineIN4cute5tupleIJNS3_1CILi8EEENS5_ILi128EEEEEELi5ELi256ELi1ELb0ELb1ENS_10bfloat16_tEfNS_4arch4Sm90EEEEEvNT_6ParamsE)
        /*1094*/ 	.word	0x00000000


	//----- nvinfo : EIATTR_REGCOUNT
	.align		4
.L_721:
        /*1098*/ 	.byte	0x04, 0x2f
        /*109a*/ 	.short	(.L_723 - .L_722)
	.align		4
.L_722:
        /*109c*/ 	.word	index@(_ZN7cutlass13device_kernelIN5flash19FlashAttnFwdCombineIN4cute5tupleIJNS3_1CILi8EEENS5_ILi128EEEEEELi6ELi256ELi1ELb0ELb1ENS_10bfloat16_tEfNS_4arch4Sm90EEEEEvNT_6ParamsE)
        /*10a0*/ 	.word	0x0000002a


	//----- nvinfo : EIATTR_FRAME_SIZE
	.align		4
.L_723:
        /*10a4*/ 	.byte	0x04, 0x11
        /*10a6*/ 	.short	(.L_725 - .L_724)
	.align		4
.L_724:
        /*10a8*/ 	.word	index@($__internal_9_$__cuda_sm70_shflsync_bfly_p)
        /*10ac*/ 	.word	0x00000000


	//----- nvinfo : EIATTR_FRAME_SIZE
	.align		4
.L_725:
        /*10b0*/ 	.byte	0x04, 0x11
        /*10b2*/ 	.short	(.L_727 - .L_726)
	.align		4
.L_726:
        /*10b4*/ 	.word	index@($__internal_8_$__cuda_sm20_div_u64)
        /*10b8*/ 	.word	0x00000000


	//----- nvinfo : EIATTR_FRAME_SIZE
	.align		4
.L_727:
        /*10bc*/ 	.byte	0x04, 0x11
        /*10be*/ 	.short	(.L_729 - .L_728)
	.align		4
.L_728:
        /*10c0*/ 	.word	index@(_ZN7cutlass13device_kernelIN5flash19FlashAttnFwdCombineIN4cute5tupleIJNS3_1CILi8EEENS5_ILi128EEEEEELi6ELi256ELi1ELb0ELb1ENS_10bfloat16_tEfNS_4arch4Sm90EEEEEvNT_6ParamsE)
        /*10c4*/ 	.word	0x00000000


	//----- nvinfo : EIATTR_REGCOUNT
	.align		4
.L_729:
        /*10c8*/ 	.byte	0x04, 0x2f
        /*10ca*/ 	.short	(.L_731 - .L_730)
	.align		4
.L_730:
        /*10cc*/ 	.word	index@(_ZN7cutlass13device_kernelIN5flash19FlashAttnFwdCombineIN4cute5tupleIJNS3_1CILi8EEENS5_ILi128EEEEEELi7ELi256ELi1ELb0ELb1ENS_10bfloat16_tEfNS_4arch4Sm90EEEEEvNT_6ParamsE)
        /*10d0*/ 	.word	0x0000002a


	//----- nvinfo : EIATTR_FRAME_SIZE
	.align		4
.L_731:
        /*10d4*/ 	.byte	0x04, 0x11
        /*10d6*/ 	.short	(.L_733 - .L_732)
	.align		4
.L_732:
        /*10d8*/ 	.word	index@($__internal_7_$__cuda_sm70_shflsync_bfly_p)
        /*10dc*/ 	.word	0x00000000


	//----- nvinfo : EIATTR_FRAME_SIZE
	.align		4
.L_733:
        /*10e0*/ 	.byte	0x04, 0x11
        /*10e2*/ 	.short	(.L_735 - .L_734)
	.align		4
.L_734:
        /*10e4*/ 	.word	index@($__internal_6_$__cuda_sm20_div_u64)
        /*10e8*/ 	.word	0x00000000


	//----- nvinfo : EIATTR_FRAME_SIZE
	.align		4
.L_735:
        /*10ec*/ 	.byte	0x04, 0x11
        /*10ee*/ 	.short	(.L_737 - .L_736)
	.align		4
.L_736:
        /*10f0*/ 	.word	index@(_ZN7cutlass13device_kernelIN5flash19FlashAttnFwdCombineIN4cute5tupleIJNS3_1CILi8EEENS5_ILi128EEEEEELi7ELi256ELi1ELb0ELb1ENS_10bfloat16_tEfNS_4arch4Sm90EEEEEvNT_6ParamsE)
        /*10f4*/ 	.word	0x00000000


	//----- nvinfo : EIATTR_REGCOUNT
	.align		4
.L_737:
        /*10f8*/ 	.byte	0x04, 0x2f
        /*10fa*/ 	.short	(.L_739 - .L_738)
	.align		4
.L_738:
        /*10fc*/ 	.word	index@(_ZN7cutlass13device_kernelIN5flash19FlashAttnFwdCombineIN4cute5tupleIJNS3_1CILi8EEENS5_ILi128EEEEEELi8ELi256ELi1ELb0ELb1ENS_10bfloat16_tEfNS_4arch4Sm90EEEEEvNT_6ParamsE)
        /*1100*/ 	.word	0x00000030


	//----- nvinfo : EIATTR_FRAME_SIZE
	.align		4
.L_739:
        /*1104*/ 	.byte	0x04, 0x11
        /*1106*/ 	.short	(.L_741 - .L_740)
	.align		4
.L_740:
        /*1108*/ 	.word	index@($__internal_5_$__cuda_sm70_shflsync_bfly_p)
        /*110c*/ 	.word	0x00000000


	//----- nvinfo : EIATTR_FRAME_SIZE
	.align		4
.L_741:
        /*1110*/ 	.byte	0x04, 0x11
        /*1112*/ 	.short	(.L_743 - .L_742)
	.align		4
.L_742:
        /*1114*/ 	.word	index@($__internal_4_$__cuda_sm20_div_u64)
        /*1118*/ 	.word	0x00000000


	//----- nvinfo : EIATTR_FRAME_SIZE
	.align		4
.L_743:
        /*111c*/ 	.byte	0x04, 0x11
        /*111e*/ 	.short	(.L_745 - .L_744)
	.align		4
.L_744:
        /*1120*/ 	.word	index@(_ZN7cutlass13device_kernelIN5flash19FlashAttnFwdCombineIN4cute5tupleIJNS3_1CILi8EEENS5_ILi128EEEEEELi8ELi256ELi1ELb0ELb1ENS_10bfloat16_tEfNS_4arch4Sm90EEEEEvNT_6ParamsE)
        /*1124*/ 	.word	0x00000000


	//----- nvinfo : EIATTR_REGCOUNT
	.align		4
.L_745:
        /*1128*/ 	.byte	0x04, 0x2f
        /*112a*/ 	.short	(.L_747 - .L_746)
	.align		4
.L_746:
        /*112c*/ 	.word	index@(_ZN7cutlass13device_kernelIN5flash19FlashAttnFwdCombineIN4cute5tupleIJNS3_1CILi8EEENS5_ILi128EEEEEELi5ELi256ELi1ELb0ELb0ENS_10bfloat16_tEfNS_4arch4Sm90EEEEEvNT_6ParamsE)
        /*1130*/ 	.word	0x00000030


	//----- nvinfo : EIATTR_FRAME_SIZE
	.align		4
.L_747:
        /*1134*/ 	.byte	0x04, 0x11
        /*1136*/ 	.short	(.L_749 - .L_748)
	.align		4
.L_748:
        /*1138*/ 	.word	index@($__internal_3_$__cuda_sm70_shflsync_bfly_p)
        /*113c*/ 	.word	0x00000000


	//----- nvinfo : EIATTR_FRAME_SIZE
	.align		4
.L_749:
        /*1140*/ 	.byte	0x04, 0x11
        /*1142*/ 	.short	(.L_751 - .L_750)
	.align		4
.L_750:
        /*1144*/ 	.word	index@(_ZN7cutlass13device_kernelIN5flash19FlashAttnFwdCombineIN4cute5tupleIJNS3_1CILi8EEENS5_ILi128EEEEEELi5ELi256ELi1ELb0ELb0ENS_10bfloat16_tEfNS_4arch4Sm90EEEEEvNT_6ParamsE)
        /*1148*/ 	.word	0x00000000


	//----- nvinfo : EIATTR_REGCOUNT
	.align		4
.L_751:
        /*114c*/ 	.byte	0x04, 0x2f
        /*114e*/ 	.short	(.L_753 - .L_752)
	.align		4
.L_752:
        /*1150*/ 	.word	index@(_ZN7cutlass13device_kernelIN5flash19FlashAttnFwdCombineIN4cute5tupleIJNS3_1CILi8EEENS5_ILi128EEEEEELi6ELi256ELi1ELb0ELb0ENS_10bfloat16_tEfNS_4arch4Sm90EEEEEvNT_6ParamsE)
        /*1154*/ 	.word	0x00000030


	//----- nvinfo : EIATTR_FRAME_SIZE
	.align		4
.L_753:
        /*1158*/ 	.byte	0x04, 0x11
        /*115a*/ 	.short	(.L_755 - .L_754)
	.align		4
.L_754:
        /*115c*/ 	.word	index@($__internal_2_$__cuda_sm70_shflsync_bfly_p)
        /*1160*/ 	.word	0x00000000


	//----- nvinfo : EIATTR_FRAME_SIZE
	.align		4
.L_755:
        /*1164*/ 	.byte	0x04, 0x11
        /*1166*/ 	.short	(.L_757 - .L_756)
	.align		4
.L_756:
        /*1168*/ 	.word	index@(_ZN7cutlass13device_kernelIN5flash19FlashAttnFwdCombineIN4cute5tupleIJNS3_1CILi8EEENS5_ILi128EEEEEELi6ELi256ELi1ELb0ELb0ENS_10bfloat16_tEfNS_4arch4Sm90EEEEEvNT_6ParamsE)
        /*116c*/ 	.word	0x00000000


	//----- nvinfo : EIATTR_REGCOUNT
	.align		4
.L_757:
        /*1170*/ 	.byte	0x04, 0x2f
        /*1172*/ 	.short	(.L_759 - .L_758)
	.align		4
.L_758:
        /*1174*/ 	.word	index@(_ZN7cutlass13device_kernelIN5flash19FlashAttnFwdCombineIN4cute5tupleIJNS3_1CILi8EEENS5_ILi128EEEEEELi7ELi256ELi1ELb0ELb0ENS_10bfloat16_tEfNS_4arch4Sm90EEEEEvNT_6ParamsE)
        /*1178*/ 	.word	0x00000030


	//----- nvinfo : EIATTR_FRAME_SIZE
	.align		4
.L_759:
        /*117c*/ 	.byte	0x04, 0x11
        /*117e*/ 	.short	(.L_761 - .L_760)
	.align		4
.L_760:
        /*1180*/ 	.word	index@($__internal_1_$__cuda_sm70_shflsync_bfly_p)
        /*1184*/ 	.word	0x00000000


	//----- nvinfo : EIATTR_FRAME_SIZE
	.align		4
.L_761:
        /*1188*/ 	.byte	0x04, 0x11
        /*118a*/ 	.short	(.L_763 - .L_762)
	.align		4
.L_762:
        /*118c*/ 	.word	index@(_ZN7cutlass13device_kernelIN5flash19FlashAttnFwdCombineIN4cute5tupleIJNS3_1CILi8EEENS5_ILi128EEEEEELi7ELi256ELi1ELb0ELb0ENS_10bfloat16_tEfNS_4arch4Sm90EEEEEvNT_6ParamsE)
        /*1190*/ 	.word	0x00000000


	//----- nvinfo : EIATTR_REGCOUNT
	.align		4
.L_763:
        /*1194*/ 	.byte	0x04, 0x2f
        /*1196*/ 	.short	(.L_765 - .L_764)
	.align		4
.L_764:
        /*1198*/ 	.word	index@(_ZN7cutlass13device_kernelIN5flash19FlashAttnFwdCombineIN4cute5tupleIJNS3_1CILi8EEENS5_ILi128EEEEEELi8ELi256ELi1ELb0ELb0ENS_10bfloat16_tEfNS_4arch4Sm90EEEEEvNT_6ParamsE)
        /*119c*/ 	.word	0x00000030


	//----- nvinfo : EIATTR_FRAME_SIZE
	.align		4
.L_765:
        /*11a0*/ 	.byte	0x04, 0x11
        /*11a2*/ 	.short	(.L_767 - .L_766)
	.align		4
.L_766:
        /*11a4*/ 	.word	index@($__internal_0_$__cuda_sm70_shflsync_bfly_p)
        /*11a8*/ 	.word	0x00000000


	//----- nvinfo : EIATTR_FRAME_SIZE
	.align		4
.L_767:
        /*11ac*/ 	.byte	0x04, 0x11
        /*11ae*/ 	.short	(.L_769 - .L_768)
	.align		4
.L_768:
        /*11b0*/ 	.word	index@(_ZN7cutlass13device_kernelIN5flash19FlashAttnFwdCombineIN4cute5tupleIJNS3_1CILi8EEENS5_ILi128EEEEEELi8ELi256ELi1ELb0ELb0ENS_10bfloat16_tEfNS_4arch4Sm90EEEEEvNT_6ParamsE)
        /*11b4*/ 	.word	0x00000000


	//----- nvinfo : EIATTR_MIN_STACK_SIZE
	.align		4
.L_769:
        /*11b8*/ 	.byte	0x04, 0x12
        /*11ba*/ 	.short	(.L_771 - .L_770)
	.align		4
.L_770:
        /*11bc*/ 	.word	index@(_ZN7cutlass13device_kernelIN5flash19FlashAttnFwdCombineIN4cute5tupleIJNS3_1CILi8EEENS5_ILi128EEEEEELi8ELi256ELi1ELb0ELb0ENS_10bfloat16_tEfNS_4arch4Sm90EEEEEvNT_6ParamsE)
        /*11c0*/ 	.word	0x00000000


	//----- nvinfo : EIATTR_MIN_STACK_SIZE
	.align		4
.L_771:
        /*11c4*/ 	.byte	0x04, 0x12
        /*11c6*/ 	.short	(.L_773 - .L_772)
	.align		4
.L_772:
        /*11c8*/ 	.word	index@(_ZN7cutlass13device_kernelIN5flash19FlashAttnFwdCombineIN4cute5tupleIJNS3_1CILi8EEENS5_ILi128EEEEEELi7ELi256ELi1ELb0ELb0ENS_10bfloat16_tEfNS_4arch4Sm90EEEEEvNT_6ParamsE)
        /*11cc*/ 	.word	0x00000000


	//----- nvinfo : EIATTR_MIN_STACK_SIZE
	.align		4
.L_773:
        /*11d0*/ 	.byte	0x04, 0x12
        /*11d2*/ 	.short	(.L_775 - .L_774)
	.align		4
.L_774:
        /*11d4*/ 	.word	index@(_ZN7cutlass13device_kernelIN5flash19FlashAttnFwdCombineIN4cute5tupleIJNS3_1CILi8EEENS5_ILi128EEEEEELi6ELi256ELi1ELb0ELb0ENS_10bfloat16_tEfNS_4arch4Sm90EEEEEvNT_6ParamsE)
        /*11d8*/ 	.word	0x00000000


	//----- nvinfo : EIATTR_MIN_STACK_SIZE
	.align		4
.L_775:
        /*11dc*/ 	.byte	0x04, 0x12
        /*11de*/ 	.short	(.L_777 - .L_776)
	.align		4
.L_776:
        /*11e0*/ 	.word	index@(_ZN7cutlass13device_kernelIN5flash19FlashAttnFwdCombineIN4cute5tupleIJNS3_1CILi8EEENS5_ILi128EEEEEELi5ELi256ELi1ELb0ELb0ENS_10bfloat16_tEfNS_4arch4Sm90EEEEEvNT_6ParamsE)
        /*11e4*/ 	.word	0x00000000


	//----- nvinfo : EIATTR_MIN_STACK_SIZE
	.align		4
.L_777:
        /*11e8*/ 	.byte	0x04, 0x12
        /*11ea*/ 	.short	(.L_779 - .L_778)
	.align		4
.L_778:
        /*11ec*/ 	.word	index@(_ZN7cutlass13device_kernelIN5flash19FlashAttnFwdCombineIN4cute5tupleIJNS3_1CILi8EEENS5_ILi128EEEEEELi8ELi256ELi1ELb0ELb1ENS_10bfloat16_tEfNS_4arch4Sm90EEEEEvNT_6ParamsE)
        /*11f0*/ 	.word	0x00000000


	//----- nvinfo : EIATTR_MIN_STACK_SIZE
	.align		4
.L_779:
        /*11f4*/ 	.byte	0x04, 0x12
        /*11f6*/ 	.short	(.L_781 - .L_780)
	.align		4
.L_780:
        /*11f8*/ 	.word	index@(_ZN7cutlass13device_kernelIN5flash19FlashAttnFwdCombineIN4cute5tupleIJNS3_1CILi8EEENS5_ILi128EEEEEELi7ELi256ELi1ELb0ELb1ENS_10bfloat16_tEfNS_4arch4Sm90EEEEEvNT_6ParamsE)
        /*11fc*/ 	.word	0x00000000


	//----- nvinfo : EIATTR_MIN_STACK_SIZE
	.align		4
.L_781:
        /*1200*/ 	.byte	0x04, 0x12
        /*1202*/ 	.short	(.L_783 - .L_782)
	.align		4
.L_782:
        /*1204*/ 	.word	index@(_ZN7cutlass13device_kernelIN5flash19FlashAttnFwdCombineIN4cute5tupleIJNS3_1CILi8EEENS5_ILi128EEEEEELi6ELi256ELi1ELb0ELb1ENS_10bfloat16_tEfNS_4arch4Sm90EEEEEvNT_6ParamsE)
        /*1208*/ 	.word	0x00000000


	//----- nvinfo : EIATTR_MIN_STACK_SIZE
	.align		4
.L_783:
        /*120c*/ 	.byte	0x04, 0x12
        /*120e*/ 	.short	(.L_785 - .L_784)
	.align		4
.L_784:
        /*1210*/ 	.word	index@(_ZN7cutlass13device_kernelIN5flash19FlashAttnFwdCombineIN4cute5tupleIJNS3_1CILi8EEENS5_ILi128EEEEEELi5ELi256ELi1ELb0ELb1ENS_10bfloat16_tEfNS_4arch4Sm90EEEEEvNT_6ParamsE)
        /*1214*/ 	.word	0x00000000


	//----- nvinfo : EIATTR_MIN_STACK_SIZE
	.align		4
.L_785:
        /*1218*/ 	.byte	0x04, 0x12
        /*121a*/ 	.short	(.L_787 - .L_786)
	.align		4
.L_786:
        /*121c*/ 	.word	index@(_ZN7cutlass13device_kernelIN5flash19FlashAttnFwdCombineIN4cute5tupleIJNS3_1CILi8EEENS5_ILi128EEEEEELi8ELi256ELi1ELb0ELb0ENS_10bfloat16_tEfNS_4arch4Sm80EEEEEvNT_6ParamsE)
        /*1220*/ 	.word	0x00000000


	//----- nvinfo : EIATTR_MIN_STACK_SIZE
	.align		4
.L_787:
        /*1224*/ 	.byte	0x04, 0x12
        /*1226*/ 	.short	(.L_789 - .L_788)
	.align		4
.L_788:
        /*1228*/ 	.word	index@(_ZN7cutlass13device_kernelIN5flash19FlashAttnFwdCombineIN4cute5tupleIJNS3_1CILi8EEENS5_ILi128EEEEEELi7ELi256ELi1ELb0ELb0ENS_10bfloat16_tEfNS_4arch4Sm80EEEEEvNT_6ParamsE)
        /*122c*/ 	.word	0x00000000


	//----- nvinfo : EIATTR_MIN_STACK_SIZE
	.align		4
.L_789:
        /*1230*/ 	.byte	0x04, 0x12
        /*1232*/ 	.short	(.L_791 - .L_790)
	.align		4
.L_790:
        /*1234*/ 	.word	index@(_ZN7cutlass13device_kernelIN5flash19FlashAttnFwdCombineIN4cute5tupleIJNS3_1CILi8EEENS5_ILi128EEEEEELi6ELi256ELi1ELb0ELb0ENS_10bfloat16_tEfNS_4arch4Sm80EEEEEvNT_6ParamsE)
        /*1238*/ 	.word	0x00000000


	//----- nvinfo : EIATTR_MIN_STACK_SIZE
	.align		4
.L_791:
        /*123c*/ 	.byte	0x04, 0x12
        /*123e*/ 	.short	(.L_793 - .L_792)
	.align		4
.L_792:
        /*1240*/ 	.word	index@(_ZN7cutlass13device_kernelIN5flash19FlashAttnFwdCombineIN4cute5tupleIJNS3_1CILi8EEENS5_ILi128EEEEEELi5ELi256ELi1ELb0ELb0ENS_10bfloat16_tEfNS_4arch4Sm80EEEEEvNT_6ParamsE)
        /*1244*/ 	.word	0x00000000


	//----- nvinfo : EIATTR_MIN_STACK_SIZE
	.align		4
.L_793:
        /*1248*/ 	.byte	0x04, 0x12
        /*124a*/ 	.short	(.L_795 - .L_794)
	.align		4
.L_794:
        /*124c*/ 	.word	index@(_ZN7cutlass13device_kernelIN5flash19FlashAttnFwdCombineIN4cute5tupleIJNS3_1CILi8EEENS5_ILi128EEEEEELi8ELi256ELi1ELb0ELb1ENS_10bfloat16_tEfNS_4arch4Sm80EEEEEvNT_6ParamsE)
        /*1250*/ 	.word	0x00000000


	//----- nvinfo : EIATTR_MIN_STACK_SIZE
	.align		4
.L_795:
        /*1254*/ 	.byte	0x04, 0x12
        /*1256*/ 	.short	(.L_797 - .L_796)
	.align		4
.L_796:
        /*1258*/ 	.word	index@(_ZN7cutlass13device_kernelIN5flash19FlashAttnFwdCombineIN4cute5tupleIJNS3_1CILi8EEENS5_ILi128EEEEEELi7ELi256ELi1ELb0ELb1ENS_10bfloat16_tEfNS_4arch4Sm80EEEEEvNT_6ParamsE)
        /*125c*/ 	.word	0x00000000


	//----- nvinfo : EIATTR_MIN_STACK_SIZE
	.align		4
.L_797:
        /*1260*/ 	.byte	0x04, 0x12
        /*1262*/ 	.short	(.L_799 - .L_798)
	.align		4
.L_798:
        /*1264*/ 	.word	index@(_ZN7cutlass13device_kernelIN5flash19FlashAttnFwdCombineIN4cute5tupleIJNS3_1CILi8EEENS5_ILi128EEEEEELi6ELi256ELi1ELb0ELb1ENS_10bfloat16_tEfNS_4arch4Sm80EEEEEvNT_6ParamsE)
        /*1268*/ 	.word	0x00000000


	//----- nvinfo : EIATTR_MIN_STACK_SIZE
	.align		4
.L_799:
        /*126c*/ 	.byte	0x04, 0x12
        /*126e*/ 	.short	(.L_801 - .L_800)
	.align		4
.L_800:
        /*1270*/ 	.word	index@(_ZN7cutlass13device_kernelIN5flash19FlashAttnFwdCombineIN4cute5tupleIJNS3_1CILi8EEENS5_ILi128EEEEEELi5ELi256ELi1ELb0ELb1ENS_10bfloat16_tEfNS_4arch4Sm80EEEEEvNT_6ParamsE)
        /*1274*/ 	.word	0x00000000


	//----- nvinfo : EIATTR_MIN_STACK_SIZE
	.align		4
.L_801:
        /*1278*/ 	.byte	0x04, 0x12
        /*127a*/ 	.short	(.L_803 - .L_802)
	.align		4
.L_802:
        /*127c*/ 	.word	index@(_ZN7cutlass13device_kernelIN5flash19FlashAttnFwdCombineIN4cute5tupleIJNS3_1CILi16EEENS5_ILi64EEEEEELi8ELi256ELi1ELb0ELb0ENS_10bfloat16_tEfNS_4arch4Sm90EEEEEvNT_6ParamsE)
        /*1280*/ 	.word	0x00000000


	//----- nvinfo : EIATTR_MIN_STACK_SIZE
	.align		4
.L_803:
        /*1284*/ 	.byte	0x04, 0x12
        /*1286*/ 	.short	(.L_805 - .L_804)
	.align		4
.L_804:
        /*1288*/ 	.word	index@(_ZN7cutlass13device_kernelIN5flash19FlashAttnFwdCombineIN4cute5tupleIJNS3_1CILi16EEENS5_ILi64EEEEEELi7ELi256ELi1ELb0ELb0ENS_10bfloat16_tEfNS_4arch4Sm90EEEEEvNT_6ParamsE)
        /*128c*/ 	.word	0x00000000


	//----- nvinfo : EIATTR_MIN_STACK_SIZE
	.align		4
.L_805:
        /*1290*/ 	.byte	0x04, 0x12
        /*1292*/ 	.short	(.L_807 - .L_806)
	.align		4
.L_806:
        /*1294*/ 	.word	index@(_ZN7cutlass13device_kernelIN5flash19FlashAttnFwdCombineIN4cute5tupleIJNS3_1CILi16EEENS5_ILi64EEEEEELi6ELi256ELi1ELb0ELb0ENS_10bfloat16_tEfNS_4arch4Sm90EEEEEvNT_6ParamsE)
        /*1298*/ 	.word	0x00000000


	//----- nvinfo : EIATTR_MIN_STACK_SIZE
	.align		4
.L_807:
        /*129c*/ 	.byte	0x04, 0x12
        /*129e*/ 	.short	(.L_809 - .L_808)
	.align		4
.L_808:
        /*12a0*/ 	.word	index@(_ZN7cutlass13device_kernelIN5flash19FlashAttnFwdCombineIN4cute5tupleIJNS3_1CILi16EEENS5_ILi64EEEEEELi5ELi256ELi1ELb0ELb0ENS_10bfloat16_tEfNS_4arch4Sm90EEEEEvNT_6ParamsE)
        /*12a4*/ 	.word	0x00000000


	//----- nvinfo : EIATTR_MIN_STACK_SIZE
	.align		4
.L_809:
        /*12a8*/ 	.byte	0x04, 0x12
        /*12aa*/ 	.short	(.L_811 - .L_810)
	.align		4
.L_810:
        /*12ac*/ 	.word	index@(_ZN7cutlass13device_kernelIN5flash19FlashAttnFwdCombineIN4cute5tupleIJNS3_1CILi16EEENS5_ILi64EEEEEELi4ELi256ELi1ELb0ELb0ENS_10bfloat16_tEfNS_4arch4Sm90EEEEEvNT_6ParamsE)
        /*12b0*/ 	.word	0x00000000


	//----- nvinfo : EIATTR_MIN_STACK_SIZE
	.align		4
.L_811:
        /*12b4*/ 	.byte	0x04, 0x12
        /*12b6*/ 	.short	(.L_813 - .L_812)
	.align		4
.L_812:
        /*12b8*/ 	.word	index@(_ZN7cutlass13device_kernelIN5flash19FlashAttnFwdCombineIN4cute5tupleIJNS3_1CILi16EEENS5_ILi64EEEEEELi8ELi256ELi1ELb0ELb1ENS_10bfloat16_tEfNS_4arch4Sm90EEEEEvNT_6ParamsE)
        /*12bc*/ 	.word	0x00000000


	//----- nvinfo : EIATTR_MIN_STACK_SIZE
	.align		4
.L_813:
        /*12c0*/ 	.byte	0x04, 0x12
        /*12c2*/ 	.short	(.L_815 - .L_814)
	.align		4
.L_814:
        /*12c4*/ 	.word	index@(_ZN7cutlass13device_kernelIN5flash19FlashAttnFwdCombineIN4cute5tupleIJNS3_1CILi16EEENS5_ILi64EEEEEELi7ELi256ELi1ELb0ELb1ENS_10bfloat16_tEfNS_4arch4Sm90EEEEEvNT_6ParamsE)
        /*12c8*/ 	.word	0x00000000


	//----- nvinfo : EIATTR_MIN_STACK_SIZE
	.align		4
.L_815:
        /*12cc*/ 	.byte	0x04, 0x12
        /*12ce*/ 	.short	(.L_817 - .L_816)
	.align		4
.L_816:
        /*12d0*/ 	.word	index@(_ZN7cutlass13device_kernelIN5flash19FlashAttnFwdCombineIN4cute5tupleIJNS3_1CILi16EEENS5_ILi64EEEEEELi6ELi256ELi1ELb0ELb1ENS_10bfloat16_tEfNS_4arch4Sm90EEEEEvNT_6ParamsE)
        /*12d4*/ 	.word	0x00000000


	//----- nvinfo : EIATTR_MIN_STACK_SIZE
	.align		4
.L_817:
        /*12d8*/ 	.byte	0x04, 0x12
        /*12da*/ 	.short	(.L_819 - .L_818)
	.align		4
.L_818:
        /*12dc*/ 	.word	index@(_ZN7cutlass13device_kernelIN5flash19FlashAttnFwdCombineIN4cute5tupleIJNS3_1CILi16EEENS5_ILi64EEEEEELi5ELi256ELi1ELb0ELb1ENS_10bfloat16_tEfNS_4arch4Sm90EEEEEvNT_6ParamsE)
        /*12e0*/ 	.word	0x00000000


	//----- nvinfo : EIATTR_MIN_STACK_SIZE
	.align		4
.L_819:
        /*12e4*/ 	.byte	0x04, 0x12
        /*12e6*/ 	.short	(.L_821 - .L_820)
	.align		4
.L_820:
        /*12e8*/ 	.word	index@(_ZN7cutlass13device_kernelIN5flash19FlashAttnFwdCombineIN4cute5tupleIJNS3_1CILi16EEENS5_ILi64EEEEEELi4ELi256ELi1ELb0ELb1ENS_10bfloat16_tEfNS_4arch4Sm90EEEEEvNT_6ParamsE)
        /*12ec*/ 	.word	0x00000000


	//----- nvinfo : EIATTR_MIN_STACK_SIZE
	.align		4
.L_821:
        /*12f0*/ 	.byte	0x04, 0x12
        /*12f2*/ 	.short	(.L_823 - .L_822)
	.align		4
.L_822:
        /*12f4*/ 	.word	index@(_ZN7cutlass13device_kernelIN5flash19FlashAttnFwdCombineIN4cute5tupleIJNS3_1CILi16EEENS5_ILi64EEEEEELi8ELi256ELi1ELb0ELb0ENS_10bfloat16_tEfNS_4arch4Sm80EEEEEvNT_6ParamsE)
        /*12f8*/ 	.word	0x00000000


	//----- nvinfo : EIATTR_MIN_STACK_SIZE
	.align		4
.L_823:
        /*12fc*/ 	.byte	0x04, 0x12
        /*12fe*/ 	.short	(.L_825 - .L_824)
	.align		4
.L_824:
        /*1300*/ 	.word	index@(_ZN7cutlass13device_kernelIN5flash19FlashAttnFwdCombineIN4cute5tupleIJNS3_1CILi16EEENS5_ILi64EEEEEELi7ELi256ELi1ELb0ELb0ENS_10bfloat16_tEfNS_4arch4Sm80EEEEEvNT_6ParamsE)
        /*1304*/ 	.word	0x00000000


	//----- nvinfo : EIATTR_MIN_STACK_SIZE
	.align		4
.L_825:
        /*1308*/ 	.byte	0x04, 0x12
        /*130a*/ 	.short	(.L_827 - .L_826)
	.align		4
.L_826:
        /*130c*/ 	.word	index@(_ZN7cutlass13device_kernelIN5flash19FlashAttnFwdCombineIN4cute5tupleIJNS3_1CILi16EEENS5_ILi64EEEEEELi6ELi256ELi1ELb0ELb0ENS_10bfloat16_tEfNS_4arch4Sm80EEEEEvNT_6ParamsE)
        /*1310*/ 	.word	0x00000000


	//----- nvinfo : EIATTR_MIN_STACK_SIZE
	.align		4
.L_827:
        /*1314*/ 	.byte	0x04, 0x12
        /*1316*/ 	.short	(.L_829 - .L_828)
	.align		4
.L_828:
        /*1318*/ 	.word	index@(_ZN7cutlass13device_kernelIN5flash19FlashAttnFwdCombineIN4cute5tupleIJNS3_1CILi16EEENS5_ILi64EEEEEELi5ELi256ELi1ELb0ELb0ENS_10bfloat16_tEfNS_4arch4Sm80EEEEEvNT_6ParamsE)
        /*131c*/ 	.word	0x00000000


	//----- nvinfo : EIATTR_MIN_STACK_SIZE
	.align		4
.L_829:
        /*1320*/ 	.byte	0x04, 0x12
        /*1322*/ 	.short	(.L_831 - .L_830)
	.align		4
.L_830:
        /*1324*/ 	.word	index@(_ZN7cutlass13device_kernelIN5flash19FlashAttnFwdCombineIN4cute5tupleIJNS3_1CILi16EEENS5_ILi64EEEEEELi4ELi256ELi1ELb0ELb0ENS_10bfloat16_tEfNS_4arch4Sm80EEEEEvNT_6ParamsE)
        /*1328*/ 	.word	0x00000000


	//----- nvinfo : EIATTR_MIN_STACK_SIZE
	.align		4
.L_831:
        /*132c*/ 	.byte	0x04, 0x12
        /*132e*/ 	.short	(.L_833 - .L_832)
	.align		4
.L_832:
        /*1330*/ 	.word	index@(_ZN7cutlass13device_kernelIN5flash19FlashAttnFwdCombineIN4cute5tupleIJNS3_1CILi16EEENS5_ILi64EEEEEELi8ELi256ELi1ELb0ELb1ENS_10bfloat16_tEfNS_4arch4Sm80EEEEEvNT_6ParamsE)
        /*1334*/ 	.word	0x00000000


	//----- nvinfo : EIATTR_MIN_STACK_SIZE
	.align		4
.L_833:
        /*1338*/ 	.byte	0x04, 0x12
        /*133a*/ 	.short	(.L_835 - .L_834)
	.align		4
.L_834:
        /*133c*/ 	.word	index@(_ZN7cutlass13device_kernelIN5flash19FlashAttnFwdCombineIN4cute5tupleIJNS3_1CILi16EEENS5_ILi64EEEEEELi7ELi256ELi1ELb0ELb1ENS_10bfloat16_tEfNS_4arch4Sm80EEEEEvNT_6ParamsE)
        /*1340*/ 	.word	0x00000000


	//----- nvinfo : EIATTR_MIN_STACK_SIZE
	.align		4
.L_835:
        /*1344*/ 	.byte	0x04, 0x12
        /*1346*/ 	.short	(.L_837 - .L_836)
	.align		4
.L_836:
        /*1348*/ 	.word	index@(_ZN7cutlass13device_kernelIN5flash19FlashAttnFwdCombineIN4cute5tupleIJNS3_1CILi16EEENS5_ILi64EEEEEELi6ELi256ELi1ELb0ELb1ENS_10bfloat16_tEfNS_4arch4Sm80EEEEEvNT_6ParamsE)
        /*134c*/ 	.word	0x00000000


	//----- nvinfo : EIATTR_MIN_STACK_SIZE
	.align		4
.L_837:
        /*1350*/ 	.byte	0x04, 0x12
        /*1352*/ 	.short	(.L_839 - .L_838)
	.align		4
.L_838:
        /*1354*/ 	.word	index@(_ZN7cutlass13device_kernelIN5flash19FlashAttnFwdCombineIN4cute5tupleIJNS3_1CILi16EEENS5_ILi64EEEEEELi5ELi256ELi1ELb0ELb1ENS_10bfloat16_tEfNS_4arch4Sm80EEEEEvNT_6ParamsE)
        /*1358*/ 	.word	0x00000000


	//----- nvinfo : EIATTR_MIN_STACK_SIZE
	.align		4
.L_839:
        /*135c*/ 	.byte	0x04, 0x12
        /*135e*/ 	.short	(.L_841 - .L_840)
	.align		4
.L_840:
        /*1360*/ 	.word	index@(_ZN7cutlass13device_kernelIN5flash19FlashAttnFwdCombineIN4cute5tupleIJNS3_1CILi16EEENS5_ILi64EEEEEELi4ELi256ELi1ELb0ELb1ENS_10bfloat16_tEfNS_4arch4Sm80EEEEEvNT_6ParamsE)
        /*1364*/ 	.word	0x00000000


	//----- nvinfo : EIATTR_MIN_STACK_SIZE
	.align		4
.L_841:
        /*1368*/ 	.byte	0x04, 0x12
        /*136a*/ 	.short	(.L_843 - .L_842)
	.align		4
.L_842:
        /*136c*/ 	.word	index@(_ZN7cutlass13device_kernelIN5flash19FlashAttnFwdCombineIN4cute5tupleIJNS3_1CILi8EEENS5_ILi128EEEEEELi8ELi256ELi1ELb0ELb0ENS_6half_tEfNS_4arch4Sm90EEEEEvNT_6ParamsE)
        /*1370*/ 	.word	0x00000000


	//----- nvinfo : EIATTR_MIN_STACK_SIZE
	.align		4
.L_843:
        /*1374*/ 	.byte	0x04, 0x12
        /*1376*/ 	.short	(.L_845 - .L_844)
	.align		4
.L_844:
        /*1378*/ 	.word	index@(_ZN7cutlass13device_kernelIN5flash19FlashAttnFwdCombineIN4cute5tupleIJNS3_1CILi8EEENS5_ILi128EEEEEELi7ELi256ELi1ELb0ELb0ENS_6half_tEfNS_4arch4Sm90EEEEEvNT_6ParamsE)
        /*137c*/ 	.word	0x00000000


	//----- nvinfo : EIATTR_MIN_STACK_SIZE
	.align		4
.L_845:
        /*1380*/ 	.byte	0x04, 0x12
        /*1382*/ 	.short	(.L_847 - .L_846)
	.align		4
.L_846:
        /*1384*/ 	.word	index@(_ZN7cutlass13device_kernelIN5flash19FlashAttnFwdCombineIN4cute5tupleIJNS3_1CILi8EEENS5_ILi128EEEEEELi6ELi256ELi1ELb0ELb0ENS_6half_tEfNS_4arch4Sm90EEEEEvNT_6ParamsE)
        /*1388*/ 	.word	0x00000000


	//----- nvinfo : EIATTR_MIN_STACK_SIZE
	.align		4
.L_847:
        /*138c*/ 	.byte	0x04, 0x12
        /*138e*/ 	.short	(.L_849 - .L_848)
	.align		4
.L_848:
        /*1390*/ 	.word	index@(_ZN7cutlass13device_kernelIN5flash19FlashAttnFwdCombineIN4cute5tupleIJNS3_1CILi8EEENS5_ILi128EEEEEELi5ELi256ELi1ELb0ELb0ENS_6half_tEfNS_4arch4Sm90EEEEEvNT_6ParamsE)
        /*1394*/ 	.word	0x00000000


	//----- nvinfo : EIATTR_MIN_STACK_SIZE
	.align		4
.L_849:
        /*1398*/ 	.byte	0x04, 0x12
        /*139a*/ 	.short	(.L_851 - .L_850)
	.align		4
.L_850:
        /*139c*/ 	.word	index@(_ZN7cutlass13device_kernelIN5flash19FlashAttnFwdCombineIN4cute5tupleIJNS3_1CILi8EEENS5_ILi128EEEEEELi8ELi256ELi1ELb0ELb1ENS_6half_tEfNS_4arch4Sm90EEEEEvNT_6ParamsE)
        /*13a0*/ 	.word	0x00000000


	//----- nvinfo : EIATTR_MIN_STACK_SIZE
	.align		4
.L_851:
        /*13a4*/ 	.byte	0x04, 0x12
        /*13a6*/ 	.short	(.L_853 - .L_852)
	.align		4
.L_852:
        /*13a8*/ 	.word	index@(_ZN7cutlass13device_kernelIN5flash19FlashAttnFwdCombineIN4cute5tupleIJNS3_1CILi8EEENS5_ILi128EEEEEELi7ELi256ELi1ELb0ELb1ENS_6half_tEfNS_4arch4Sm90EEEEEvNT_6ParamsE)
        /*13ac*/ 	.word	0x00000000


	//----- nvinfo : EIATTR_MIN_STACK_SIZE
	.align		4
.L_853:
        /*13b0*/ 	.byte	0x04, 0x12
        /*13b2*/ 	.short	(.L_855 - .L_854)
	.align		4
.L_854:
        /*13b4*/ 	.word	index@(_ZN7cutlass13device_kernelIN5flash19FlashAttnFwdCombineIN4cute5tupleIJNS3_1CILi8EEENS5_ILi128EEEEEELi6ELi256ELi1ELb0ELb1ENS_6half_tEfNS_4arch4Sm90EEEEEvNT_6ParamsE)
        /*13b8*/ 	.word	0x00000000


	//----- nvinfo : EIATTR_MIN_STACK_SIZE
	.align		4
.L_855:
        /*13bc*/ 	.byte	0x04, 0x12
        /*13be*/ 	.short	(.L_857 - .L_856)
	.align		4
.L_856:
        /*13c0*/ 	.word	index@(_ZN7cutlass13device_kernelIN5flash19FlashAttnFwdCombineIN4cute5tupleIJNS3_1CILi8EEENS5_ILi128EEEEEELi5ELi256ELi1ELb0ELb1ENS_6half_tEfNS_4arch4Sm90EEEEEvNT_6ParamsE)
        /*13c4*/ 	.word	0x00000000


	//----- nvinfo : EIATTR_MIN_STACK_SIZE
	.align		4
.L_857:
        /*13c8*/ 	.byte	0x04, 0x12
        /*13ca*/ 	.short	(.L_859 - .L_858)
	.align		4
.L_858:
        /*13cc*/ 	.word	index@(_ZN7cutlass13device_kernelIN5flash19FlashAttnFwdCombineIN4cute5tupleIJNS3_1CILi8EEENS5_ILi128EEEEEELi8ELi256ELi1ELb0ELb0ENS_6half_tEfNS_4arch4Sm80EEEEEvNT_6ParamsE)
        /*13d0*/ 	.word	0x00000000


	//----- nvinfo : EIATTR_MIN_STACK_SIZE
	.align		4
.L_859:
        /*13d4*/ 	.byte	0x04, 0x12
        /*13d6*/ 	.short	(.L_861 - .L_860)
	.align		4
.L_860:
        /*13d8*/ 	.word	index@(_ZN7cutlass13device_kernelIN5flash19FlashAttnFwdCombineIN4cute5tupleIJNS3_1CILi8EEENS5_ILi128EEEEEELi7ELi256ELi1ELb0ELb0ENS_6half_tEfNS_4arch4Sm80EEEEEvNT_6ParamsE)
        /*13dc*/ 	.word	0x00000000


	//----- nvinfo : EIATTR_MIN_STACK_SIZE
	.align		4
.L_861:
        /*13e0*/ 	.byte	0x04, 0x12
        /*13e2*/ 	.short	(.L_863 - .L_862)
	.align		4
.L_862:
        /*13e4*/ 	.word	index@(_ZN7cutlass13device_kernelIN5flash19FlashAttnFwdCombineIN4cute5tupleIJNS3_1CILi8EEENS5_ILi128EEEEEELi6ELi256ELi1ELb0ELb0ENS_6half_tEfNS_4arch4Sm80EEEEEvNT_6ParamsE)
        /*13e8*/ 	.word	0x00000000


	//----- nvinfo : EIATTR_MIN_STACK_SIZE
	.align		4
.L_863:
        /*13ec*/ 	.byte	0x04, 0x12
        /*13ee*/ 	.short	(.L_865 - .L_864)
	.align		4
.L_864:
        /*13f0*/ 	.word	index@(_ZN7cutlass13device_kernelIN5flash19FlashAttnFwdCombineIN4cute5tupleIJNS3_1CILi8EEENS5_ILi128EEEEEELi5ELi256ELi1ELb0ELb0ENS_6half_tEfNS_4arch4Sm80EEEEEvNT_6ParamsE)
        /*13f4*/ 	.word	0x00000000


	//----- nvinfo : EIATTR_MIN_STACK_SIZE
	.align		4
.L_865:
        /*13f8*/ 	.byte	0x04, 0x12
        /*13fa*/ 	.short	(.L_867 - .L_866)
	.align		4
.L_866:
        /*13fc*/ 	.word	index@(_ZN7cutlass13device_kernelIN5flash19FlashAttnFwdCombineIN4cute5tupleIJNS3_1CILi8EEENS5_ILi128EEEEEELi8ELi256ELi1ELb0ELb1ENS_6half_tEfNS_4arch4Sm80EEEEEvNT_6ParamsE)
        /*1400*/ 	.word	0x00000000


	//----- nvinfo : EIATTR_MIN_STACK_SIZE
	.align		4
.L_867:
        /*1404*/ 	.byte	0x04, 0x12
        /*1406*/ 	.short	(.L_869 - .L_868)
	.align		4
.L_868:
        /*1408*/ 	.word	index@(_ZN7cutlass13device_kernelIN5flash19FlashAttnFwdCombineIN4cute5tupleIJNS3_1CILi8EEENS5_ILi128EEEEEELi7ELi256ELi1ELb0ELb1ENS_6half_tEfNS_4arch4Sm80EEEEEvNT_6ParamsE)
        /*140c*/ 	.word	0x00000000


	//----- nvinfo : EIATTR_MIN_STACK_SIZE
	.align		4
.L_869:
        /*1410*/ 	.byte	0x04, 0x12
        /*1412*/ 	.short	(.L_871 - .L_870)
	.align		4
.L_870:
        /*1414*/ 	.word	index@(_ZN7cutlass13device_kernelIN5flash19FlashAttnFwdCombineIN4cute5tupleIJNS3_1CILi8EEENS5_ILi128EEEEEELi6ELi256ELi1ELb0ELb1ENS_6half_tEfNS_4arch4Sm80EEEEEvNT_6ParamsE)
        /*1418*/ 	.word	0x00000000


	//----- nvinfo : EIATTR_MIN_STACK_SIZE
	.align		4
.L_871:
        /*141c*/ 	.byte	0x04, 0x12
        /*141e*/ 	.short	(.L_873 - .L_872)
	.align		4
.L_872:
        /*1420*/ 	.word	index@(_ZN7cutlass13device_kernelIN5flash19FlashAttnFwdCombineIN4cute5tupleIJNS3_1CILi8EEENS5_ILi128EEEEEELi5ELi256ELi1ELb0ELb1ENS_6half_tEfNS_4arch4Sm80EEEEEvNT_6ParamsE)
        /*1424*/ 	.word	0x00000000


	//----- nvinfo : EIATTR_MIN_STACK_SIZE
	.align		4
.L_873:
        /*1428*/ 	.byte	0x04, 0x12
        /*142a*/ 	.short	(.L_875 - .L_874)
	.align		4
.L_874:
        /*142c*/ 	.word	index@(_ZN7cutlass13device_kernelIN5flash19FlashAttnFwdCombineIN4cute5tupleIJNS3_1CILi16EEENS5_ILi64EEEEEELi8ELi256ELi1ELb0ELb0ENS_6half_tEfNS_4arch4Sm90EEEEEvNT_6ParamsE)
        /*1430*/ 	.word	0x00000000


	//----- nvinfo : EIATTR_MIN_STACK_SIZE
	.align		4
.L_875:
        /*1434*/ 	.byte	0x04, 0x12
        /*1436*/ 	.short	(.L_877 - .L_876)
	.align		4
.L_876:
        /*1438*/ 	.word	index@(_ZN7cutlass13device_kernelIN5flash19FlashAttnFwdCombineIN4cute5tupleIJNS3_1CILi16EEENS5_ILi64EEEEEELi7ELi256ELi1ELb0ELb0ENS_6half_tEfNS_4arch4Sm90EEEEEvNT_6ParamsE)
        /*143c*/ 	.word	0x00000000


	//----- nvinfo : EIATTR_MIN_STACK_SIZE
	.align		4
.L_877:
        /*1440*/ 	.byte	0x04, 0x12
        /*1442*/ 	.short	(.L_879 - .L_878)
	.align		4
.L_878:
        /*1444*/ 	.word	index@(_ZN7cutlass13device_kernelIN5flash19FlashAttnFwdCombineIN4cute5tupleIJNS3_1CILi16EEENS5_ILi64EEEEEELi6ELi256ELi1ELb0ELb0ENS_6half_tEfNS_4arch4Sm90EEEEEvNT_6ParamsE)
        /*1448*/ 	.word	0x00000000


	//----- nvinfo : EIATTR_MIN_STACK_SIZE
	.align		4
.L_879:
        /*144c*/ 	.byte	0x04, 0x12
        /*144e*/ 	.short	(.L_881 - .L_880)
	.align		4
.L_880:
        /*1450*/ 	.word	index@(_ZN7cutlass13device_kernelIN5flash19FlashAttnFwdCombineIN4cute5tupleIJNS3_1CILi16EEENS5_ILi64EEEEEELi5ELi256ELi1ELb0ELb0ENS_6half_tEfNS_4arch4Sm90EEEEEvNT_6ParamsE)
        /*1454*/ 	.word	0x00000000


	//----- nvinfo : EIATTR_MIN_STACK_SIZE
	.align		4
.L_881:
        /*1458*/ 	.byte	0x04, 0x12
        /*145a*/ 	.short	(.L_883 - .L_882)
	.align		4
.L_882:
        /*145c*/ 	.word	index@(_ZN7cutlass13device_kernelIN5flash19FlashAttnFwdCombineIN4cute5tupleIJNS3_1CILi16EEENS5_ILi64EEEEEELi4ELi256ELi1ELb0ELb0ENS_6half_tEfNS_4arch4Sm90EEEEEvNT_6ParamsE)
        /*1460*/ 	.word	0x00000000


	//----- nvinfo : EIATTR_MIN_STACK_SIZE
	.align		4
.L_883:
        /*1464*/ 	.byte	0x04, 0x12
        /*1466*/ 	.short	(.L_885 - .L_884)
	.align		4
.L_884:
        /*1468*/ 	.word	index@(_ZN7cutlass13device_kernelIN5flash19FlashAttnFwdCombineIN4cute5tupleIJNS3_1CILi16EEENS5_ILi64EEEEEELi8ELi256ELi1ELb0ELb1ENS_6half_tEfNS_4arch4Sm90EEEEEvNT_6ParamsE)
        /*146c*/ 	.word	0x00000000


	//----- nvinfo : EIATTR_MIN_STACK_SIZE
	.align		4
.L_885:
        /*1470*/ 	.byte	0x04, 0x12
        /*1472*/ 	.short	(.L_887 - .L_886)
	.align		4
.L_886:
        /*1474*/ 	.word	index@(_ZN7cutlass13device_kernelIN5flash19FlashAttnFwdCombineIN4cute5tupleIJNS3_1CILi16EEENS5_ILi64EEEEEELi7ELi256ELi1ELb0ELb1ENS_6half_tEfNS_4arch4Sm90EEEEEvNT_6ParamsE)
        /*1478*/ 	.word	0x00000000


	//----- nvinfo : EIATTR_MIN_STACK_SIZE
	.align		4
.L_887:
        /*147c*/ 	.byte	0x04, 0x12
        /*147e*/ 	.short	(.L_889 - .L_888)
	.align		4
.L_888:
        /*1480*/ 	.word	index@(_ZN7cutlass13device_kernelIN5flash19FlashAttnFwdCombineIN4cute5tupleIJNS3_1CILi16EEENS5_ILi64EEEEEELi6ELi256ELi1ELb0ELb1ENS_6half_tEfNS_4arch4Sm90EEEEEvNT_6ParamsE)
        /*1484*/ 	.word	0x00000000


	//----- nvinfo : EIATTR_MIN_STACK_SIZE
	.align		4
.L_889:
        /*1488*/ 	.byte	0x04, 0x12
        /*148a*/ 	.short	(.L_891 - .L_890)
	.align		4
.L_890:
        /*148c*/ 	.word	index@(_ZN7cutlass13device_kernelIN5flash19FlashAttnFwdCombineIN4cute5tupleIJNS3_1CILi16EEENS5_ILi64EEEEEELi5ELi256ELi1ELb0ELb1ENS_6half_tEfNS_4arch4Sm90EEEEEvNT_6ParamsE)
        /*1490*/ 	.word	0x00000000


	//----- nvinfo : EIATTR_MIN_STACK_SIZE
	.align		4
.L_891:
        /*1494*/ 	.byte	0x04, 0x12
        /*1496*/ 	.short	(.L_893 - .L_892)
	.align		4
.L_892:
        /*1498*/ 	.word	index@(_ZN7cutlass13device_kernelIN5flash19FlashAttnFwdCombineIN4cute5tupleIJNS3_1CILi16EEENS5_ILi64EEEEEELi4ELi256ELi1ELb0ELb1ENS_6half_tEfNS_4arch4Sm90EEEEEvNT_6ParamsE)
        /*149c*/ 	.word	0x00000000


	//----- nvinfo : EIATTR_MIN_STACK_SIZE
	.align		4
.L_893:
        /*14a0*/ 	.byte	0x04, 0x12
        /*14a2*/ 	.short	(.L_895 - .L_894)
	.align		4
.L_894:
        /*14a4*/ 	.word	index@(_ZN7cutlass13device_kernelIN5flash19FlashAttnFwdCombineIN4cute5tupleIJNS3_1CILi16EEENS5_ILi64EEEEEELi8ELi256ELi1ELb0ELb0ENS_6half_tEfNS_4arch4Sm80EEEEEvNT_6ParamsE)
        /*14a8*/ 	.word	0x00000000


	//----- nvinfo : EIATTR_MIN_STACK_SIZE
	.align		4
.L_895:
        /*14ac*/ 	.byte	0x04, 0x12
        /*14ae*/ 	.short	(.L_897 - .L_896)
	.align		4
.L_896:
        /*14b0*/ 	.word	index@(_ZN7cutlass13device_kernelIN5flash19FlashAttnFwdCombineIN4cute5tupleIJNS3_1CILi16EEENS5_ILi64EEEEEELi7ELi256ELi1ELb0ELb0ENS_6half_tEfNS_4arch4Sm80EEEEEvNT_6ParamsE)
        /*14b4*/ 	.word	0x00000000


	//----- nvinfo : EIATTR_MIN_STACK_SIZE
	.align		4
.L_897:
        /*14b8*/ 	.byte	0x04, 0x12
        /*14ba*/ 	.short	(.L_899 - .L_898)
	.align		4
.L_898:
        /*14bc*/ 	.word	index@(_ZN7cutlass13device_kernelIN5flash19FlashAttnFwdCombineIN4cute5tupleIJNS3_1CILi16EEENS5_ILi64EEEEEELi6ELi256ELi1ELb0ELb0ENS_6half_tEfNS_4arch4Sm80EEEEEvNT_6ParamsE)
        /*14c0*/ 	.word	0x00000000


	//----- nvinfo : EIATTR_MIN_STACK_SIZE
	.align		4
.L_899:
        /*14c4*/ 	.byte	0x04, 0x12
        /*14c6*/ 	.short	(.L_901 - .L_900)
	.align		4
.L_900:
        /*14c8*/ 	.word	index@(_ZN7cutlass13device_kernelIN5flash19FlashAttnFwdCombineIN4cute5tupleIJNS3_1CILi16EEENS5_ILi64EEEEEELi5ELi256ELi1ELb0ELb0ENS_6half_tEfNS_4arch4Sm80EEEEEvNT_6ParamsE)
        /*14cc*/ 	.word	0x00000000


	//----- nvinfo : EIATTR_MIN_STACK_SIZE
	.align		4
.L_901:
        /*14d0*/ 	.byte	0x04, 0x12
        /*14d2*/ 	.short	(.L_903 - .L_902)
	.align		4
.L_902:
        /*14d4*/ 	.word	index@(_ZN7cutlass13device_kernelIN5flash19FlashAttnFwdCombineIN4cute5tupleIJNS3_1CILi16EEENS5_ILi64EEEEEELi4ELi256ELi1ELb0ELb0ENS_6half_tEfNS_4arch4Sm80EEEEEvNT_6ParamsE)
        /*14d8*/ 	.word	0x00000000


	//----- nvinfo : EIATTR_MIN_STACK_SIZE
	.align		4
.L_903:
        /*14dc*/ 	.byte	0x04, 0x12
        /*14de*/ 	.short	(.L_905 - .L_904)
	.align		4
.L_904:
        /*14e0*/ 	.word	index@(_ZN7cutlass13device_kernelIN5flash19FlashAttnFwdCombineIN4cute5tupleIJNS3_1CILi16EEENS5_ILi64EEEEEELi8ELi256ELi1ELb0ELb1ENS_6half_tEfNS_4arch4Sm80EEEEEvNT_6ParamsE)
        /*14e4*/ 	.word	0x00000000


	//----- nvinfo : EIATTR_MIN_STACK_SIZE
	.align		4
.L_905:
        /*14e8*/ 	.byte	0x04, 0x12
        /*14ea*/ 	.short	(.L_907 - .L_906)
	.align		4
.L_906:
        /*14ec*/ 	.word	index@(_ZN7cutlass13device_kernelIN5flash19FlashAttnFwdCombineIN4cute5tupleIJNS3_1CILi16EEENS5_ILi64EEEEEELi7ELi256ELi1ELb0ELb1ENS_6half_tEfNS_4arch4Sm80EEEEEvNT_6ParamsE)
        /*14f0*/ 	.word	0x00000000


	//----- nvinfo : EIATTR_MIN_STACK_SIZE
	.align		4
.L_907:
        /*14f4*/ 	.byte	0x04, 0x12
        /*14f6*/ 	.short	(.L_909 - .L_908)
	.align		4
.L_908:
        /*14f8*/ 	.word	index@(_ZN7cutlass13device_kernelIN5flash19FlashAttnFwdCombineIN4cute5tupleIJNS3_1CILi16EEENS5_ILi64EEEEEELi6ELi256ELi1ELb0ELb1ENS_6half_tEfNS_4arch4Sm80EEEEEvNT_6ParamsE)
        /*14fc*/ 	.word	0x00000000


	//----- nvinfo : EIATTR_MIN_STACK_SIZE
	.align		4
.L_909:
        /*1500*/ 	.byte	0x04, 0x12
        /*1502*/ 	.short	(.L_911 - .L_910)
	.align		4
.L_910:
        /*1504*/ 	.word	index@(_ZN7cutlass13device_kernelIN5flash19FlashAttnFwdCombineIN4cute5tupleIJNS3_1CILi16EEENS5_ILi64EEEEEELi5ELi256ELi1ELb0ELb1ENS_6half_tEfNS_4arch4Sm80EEEEEvNT_6ParamsE)
        /*1508*/ 	.word	0x00000000


	//----- nvinfo : EIATTR_MIN_STACK_SIZE
	.align		4
.L_911:
        /*150c*/ 	.byte	0x04, 0x12
        /*150e*/ 	.short	(.L_913 - .L_912)
	.align		4
.L_912:
        /*1510*/ 	.word	index@(_ZN7cutlass13device_kernelIN5flash19FlashAttnFwdCombineIN4cute5tupleIJNS3_1CILi16EEENS5_ILi64EEEEEELi4ELi256ELi1ELb0ELb1ENS_6half_tEfNS_4arch4Sm80EEEEEvNT_6ParamsE)
        /*1514*/ 	.word	0x00000000


	//----- nvinfo : EIATTR_MIN_STACK_SIZE
	.align		4
.L_913:
        /*1518*/ 	.byte	0x04, 0x12
        /*151a*/ 	.short	(.L_915 - .L_914)
	.align		4
.L_914:
        /*151c*/ 	.word	index@(_ZN7cutlass13device_kernelIN5flash19FlashAttnFwdCombineIN4cute5tupleIJNS3_1CILi8EEENS5_ILi128EEEEEELi8ELi256ELi1ELb0ELb0EffNS_4arch4Sm90EEEEEvNT_6ParamsE)
        /*1520*/ 	.word	0x00000000


	//----- nvinfo : EIATTR_MIN_STACK_SIZE
	.align		4
.L_915:
        /*1524*/ 	.byte	0x04, 0x12
        /*1526*/ 	.short	(.L_917 - .L_916)
	.align		4
.L_916:
        /*1528*/ 	.word	index@(_ZN7cutlass13device_kernelIN5flash19FlashAttnFwdCombineIN4cute5tupleIJNS3_1CILi8EEENS5_ILi128EEEEEELi7ELi256ELi1ELb0ELb0EffNS_4arch4Sm90EEEEEvNT_6ParamsE)
        /*152c*/ 	.word	0x00000000


	//----- nvinfo : EIATTR_MIN_STACK_SIZE
	.align		4
.L_917:
        /*1530*/ 	.byte	0x04, 0x12
        /*1532*/ 	.short	(.L_919 - .L_918)
	.align		4
.L_918:
        /*1534*/ 	.word	index@(_ZN7cutlass13device_kernelIN5flash19FlashAttnFwdCombineIN4cute5tupleIJNS3_1CILi8EEENS5_ILi128EEEEEELi6ELi256ELi1ELb0ELb0EffNS_4arch4Sm90EEEEEvNT_6ParamsE)
        /*1538*/ 	.word	0x00000000


	//----- nvinfo : EIATTR_MIN_STACK_SIZE
	.align		4
.L_919:
        /*153c*/ 	.byte	0x04, 0x12
        /*153e*/ 	.short	(.L_921 - .L_920)
	.align		4
.L_920:
        /*1540*/ 	.word	index@(_ZN7cutlass13device_kernelIN5flash19FlashAttnFwdCombineIN4cute5tupleIJNS3_1CILi8EEENS5_ILi128EEEEEELi5ELi256ELi1ELb0ELb0EffNS_4arch4Sm90EEEEEvNT_6ParamsE)
        /*1544*/ 	.word	0x00000000


	//----- nvinfo : EIATTR_MIN_STACK_SIZE
	.align		4
.L_921:
        /*1548*/ 	.byte	0x04, 0x12
        /*154a*/ 	.short	(.L_923 - .L_922)
	.align		4
.L_922:
        /*154c*/ 	.word	index@(_ZN7cutlass13device_kernelIN5flash19FlashAttnFwdCombineIN4cute5tupleIJNS3_1CILi8EEENS5_ILi128EEEEEELi8ELi256ELi1ELb0ELb1EffNS_4arch4Sm90EEEEEvNT_6ParamsE)
        /*1550*/ 	.word	0x00000000


	//----- nvinfo : EIATTR_MIN_STACK_SIZE
	.align		4
.L_923:
        /*1554*/ 	.byte	0x04, 0x12
        /*1556*/ 	.short	(.L_925 - .L_924)
	.align		4
.L_924:
        /*1558*/ 	.word	index@(_ZN7cutlass13device_kernelIN5flash19FlashAttnFwdCombineIN4cute5tupleIJNS3_1CILi8EEENS5_ILi128EEEEEELi7ELi256ELi1ELb0ELb1EffNS_4arch4Sm90EEEEEvNT_6ParamsE)
        /*155c*/ 	.word	0x00000000


	//----- nvinfo : EIATTR_MIN_STACK_SIZE
	.align		4
.L_925:
        /*1560*/ 	.byte	0x04, 0x12
        /*1562*/ 	.short	(.L_927 - .L_926)
	.align		4
.L_926:
        /*1564*/ 	.word	index@(_ZN7cutlass13device_kernelIN5flash19FlashAttnFwdCombineIN4cute5tupleIJNS3_1CILi8EEENS5_ILi128EEEEEELi6ELi256ELi1ELb0ELb1EffNS_4arch4Sm90EEEEEvNT_6ParamsE)
        /*1568*/ 	.word	0x00000000


	//----- nvinfo : EIATTR_MIN_STACK_SIZE
	.align		4
.L_927:
        /*156c*/ 	.byte	0x04, 0x12
        /*156e*/ 	.short	(.L_929 - .L_928)
	.align		4
.L_928:
        /*1570*/ 	.word	index@(_ZN7cutlass13device_kernelIN5flash19FlashAttnFwdCombineIN4cute5tupleIJNS3_1CILi8EEENS5_ILi128EEEEEELi5ELi256ELi1ELb0ELb1EffNS_4arch4Sm90EEEEEvNT_6ParamsE)
        /*1574*/ 	.word	0x00000000


	//----- nvinfo : EIATTR_MIN_STACK_SIZE
	.align		4
.L_929:
        /*1578*/ 	.byte	0x04, 0x12
        /*157a*/ 	.short	(.L_931 - .L_930)
	.align		4
.L_930:
        /*157c*/ 	.word	index@(_ZN7cutlass13device_kernelIN5flash19FlashAttnFwdCombineIN4cute5tupleIJNS3_1CILi8EEENS5_ILi128EEEEEELi8ELi256ELi1ELb0ELb0EffNS_4arch4Sm80EEEEEvNT_6ParamsE)
        /*1580*/ 	.word	0x00000000


	//----- nvinfo : EIATTR_MIN_STACK_SIZE
	.align		4
.L_931:
        /*1584*/ 	.byte	0x04, 0x12
        /*1586*/ 	.short	(.L_933 - .L_932)
	.align		4
.L_932:
        /*1588*/ 	.word	index@(_ZN7cutlass13device_kernelIN5flash19FlashAttnFwdCombineIN4cute5tupleIJNS3_1CILi8EEENS5_ILi128EEEEEELi7ELi256ELi1ELb0ELb0EffNS_4arch4Sm80EEEEEvNT_6ParamsE)
        /*158c*/ 	.word	0x00000000


	//----- nvinfo : EIATTR_MIN_STACK_SIZE
	.align		4
.L_933:
        /*1590*/ 	.byte	0x04, 0x12
        /*1592*/ 	.short	(.L_935 - .L_934)
	.align		4
.L_934:
        /*1594*/ 	.word	index@(_ZN7cutlass13device_kernelIN5flash19FlashAttnFwdCombineIN4cute5tupleIJNS3_1CILi8EEENS5_ILi128EEEEEELi6ELi256ELi1ELb0ELb0EffNS_4arch4Sm80EEEEEvNT_6ParamsE)
        /*1598*/ 	.word	0x00000000


	//----- nvinfo : EIATTR_MIN_STACK_SIZE
	.align		4
.L_935:
        /*159c*/ 	.byte	0x04, 0x12
        /*159e*/ 	.short	(.L_937 - .L_936)
	.align		4
.L_936:
        /*15a0*/ 	.word	index@(_ZN7cutlass13device_kernelIN5flash19FlashAttnFwdCombineIN4cute5tupleIJNS3_1CILi8EEENS5_ILi128EEEEEELi5ELi256ELi1ELb0ELb0EffNS_4arch4Sm80EEEEEvNT_6ParamsE)
        /*15a4*/ 	.word	0x00000000


	//----- nvinfo : EIATTR_MIN_STACK_SIZE
	.align		4
.L_937:
        /*15a8*/ 	.byte	0x04, 0x12
        /*15aa*/ 	.short	(.L_939 - .L_938)
	.align		4
.L_938:
        /*15ac*/ 	.word	index@(_ZN7cutlass13device_kernelIN5flash19FlashAttnFwdCombineIN4cute5tupleIJNS3_1CILi8EEENS5_ILi128EEEEEELi8ELi256ELi1ELb0ELb1EffNS_4arch4Sm80EEEEEvNT_6ParamsE)
        /*15b0*/ 	.word	0x00000000


	//----- nvinfo : EIATTR_MIN_STACK_SIZE
	.align		4
.L_939:
        /*15b4*/ 	.byte	0x04, 0x12
        /*15b6*/ 	.short	(.L_941 - .L_940)
	.align		4
.L_940:
        /*15b8*/ 	.word	index@(_ZN7cutlass13device_kernelIN5flash19FlashAttnFwdCombineIN4cute5tupleIJNS3_1CILi8EEENS5_ILi128EEEEEELi7ELi256ELi1ELb0ELb1EffNS_4arch4Sm80EEEEEvNT_6ParamsE)
        /*15bc*/ 	.word	0x00000000


	//----- nvinfo : EIATTR_MIN_STACK_SIZE
	.align		4
.L_941:
        /*15c0*/ 	.byte	0x04, 0x12
        /*15c2*/ 	.short	(.L_943 - .L_942)
	.align		4
.L_942:
        /*15c4*/ 	.word	index@(_ZN7cutlass13device_kernelIN5flash19FlashAttnFwdCombineIN4cute5tupleIJNS3_1CILi8EEENS5_ILi128EEEEEELi6ELi256ELi1ELb0ELb1EffNS_4arch4Sm80EEEEEvNT_6ParamsE)
        /*15c8*/ 	.word	0x00000000


	//----- nvinfo : EIATTR_MIN_STACK_SIZE
	.align		4
.L_943:
        /*15cc*/ 	.byte	0x04, 0x12
        /*15ce*/ 	.short	(.L_945 - .L_944)
	.align		4
.L_944:
        /*15d0*/ 	.word	index@(_ZN7cutlass13device_kernelIN5flash19FlashAttnFwdCombineIN4cute5tupleIJNS3_1CILi8EEENS5_ILi128EEEEEELi5ELi256ELi1ELb0ELb1EffNS_4arch4Sm80EEEEEvNT_6ParamsE)
        /*15d4*/ 	.word	0x00000000


	//----- nvinfo : EIATTR_MIN_STACK_SIZE
	.align		4
.L_945:
        /*15d8*/ 	.byte	0x04, 0x12
        /*15da*/ 	.short	(.L_947 - .L_946)
	.align		4
.L_946:
        /*15dc*/ 	.word	index@(_ZN7cutlass13device_kernelIN5flash19FlashAttnFwdCombineIN4cute5tupleIJNS3_1CILi16EEENS5_ILi64EEEEEELi8ELi256ELi1ELb0ELb0EffNS_4arch4Sm90EEEEEvNT_6ParamsE)
        /*15e0*/ 	.word	0x00000000


	//----- nvinfo : EIATTR_MIN_STACK_SIZE
	.align		4
.L_947:
        /*15e4*/ 	.byte	0x04, 0x12
        /*15e6*/ 	.short	(.L_949 - .L_948)
	.align		4
.L_948:
        /*15e8*/ 	.word	index@(_ZN7cutlass13device_kernelIN5flash19FlashAttnFwdCombineIN4cute5tupleIJNS3_1CILi16EEENS5_ILi64EEEEEELi7ELi256ELi1ELb0ELb0EffNS_4arch4Sm90EEEEEvNT_6ParamsE)
        /*15ec*/ 	.word	0x00000000


	//----- nvinfo : EIATTR_MIN_STACK_SIZE
	.align		4
.L_949:
        /*15f0*/ 	.byte	0x04, 0x12
        /*15f2*/ 	.short	(.L_951 - .L_950)
	.align		4
.L_950:
        /*15f4*/ 	.word	index@(_ZN7cutlass13device_kernelIN5flash19FlashAttnFwdCombineIN4cute5tupleIJNS3_1CILi16EEENS5_ILi64EEEEEELi6ELi256ELi1ELb0ELb0EffNS_4arch4Sm90EEEEEvNT_6ParamsE)
        /*15f8*/ 	.word	0x00000000


	//----- nvinfo : EIATTR_MIN_STACK_SIZE
	.align		4
.L_951:
        /*15fc*/ 	.byte	0x04, 0x12
        /*15fe*/ 	.short	(.L_953 - .L_952)
	.align		4
.L_952:
        /*1600*/ 	.word	index@(_ZN7cutlass13device_kernelIN5flash19FlashAttnFwdCombineIN4cute5tupleIJNS3_1CILi16EEENS5_ILi64EEEEEELi5ELi256ELi1ELb0ELb0EffNS_4arch4Sm90EEEEEvNT_6ParamsE)
        /*1604*/ 	.word	0x00000000


	//----- nvinfo : EIATTR_MIN_STACK_SIZE
	.align		4
.L_953:
        /*1608*/ 	.byte	0x04, 0x12
        /*160a*/ 	.short	(.L_955 - .L_954)
	.align		4
.L_954:
        /*160c*/ 	.word	index@(_ZN7cutlass13device_kernelIN5flash19FlashAttnFwdCombineIN4cute5tupleIJNS3_1CILi16EEENS5_ILi64EEEEEELi4ELi256ELi1ELb0ELb0EffNS_4arch4Sm90EEEEEvNT_6ParamsE)
        /*1610*/ 	.word	0x00000000


	//----- nvinfo : EIATTR_MIN_STACK_SIZE
	.align		4
.L_955:
        /*1614*/ 	.byte	0x04, 0x12
        /*1616*/ 	.short	(.L_957 - .L_956)
	.align		4
.L_956:
        /*1618*/ 	.word	index@(_ZN7cutlass13device_kernelIN5flash19FlashAttnFwdCombineIN4cute5tupleIJNS3_1CILi16EEENS5_ILi64EEEEEELi8ELi256ELi1ELb0ELb1EffNS_4arch4Sm90EEEEEvNT_6ParamsE)
        /*161c*/ 	.word	0x00000000


	//----- nvinfo : EIATTR_MIN_STACK_SIZE
	.align		4
.L_957:
        /*1620*/ 	.byte	0x04, 0x12
        /*1622*/ 	.short	(.L_959 - .L_958)
	.align		4
.L_958:
        /*1624*/ 	.word	index@(_ZN7cutlass13device_kernelIN5flash19FlashAttnFwdCombineIN4cute5tupleIJNS3_1CILi16EEENS5_ILi64EEEEEELi7ELi256ELi1ELb0ELb1EffNS_4arch4Sm90EEEEEvNT_6ParamsE)
        /*1628*/ 	.word	0x00000000


	//----- nvinfo : EIATTR_MIN_STACK_SIZE
	.align		4
.L_959:
        /*162c*/ 	.byte	0x04, 0x12
        /*162e*/ 	.short	(.L_961 - .L_960)
	.align		4
.L_960:
        /*1630*/ 	.word	index@(_ZN7cutlass13device_kernelIN5flash19FlashAttnFwdCombineIN4cute5tupleIJNS3_1CILi16EEENS5_ILi64EEEEEELi6ELi256ELi1ELb0ELb1EffNS_4arch4Sm90EEEEEvNT_6ParamsE)
        /*1634*/ 	.word	0x00000000


	//----- nvinfo : EIATTR_MIN_STACK_SIZE
	.align		4
.L_961:
        /*1638*/ 	.byte	0x04, 0x12
        /*163a*/ 	.short	(.L_963 - .L_962)
	.align		4
.L_962:
        /*163c*/ 	.word	index@(_ZN7cutlass13device_kernelIN5flash19FlashAttnFwdCombineIN4cute5tupleIJNS3_1CILi16EEENS5_ILi64EEEEEELi5ELi256ELi1ELb0ELb1EffNS_4arch4Sm90EEEEEvNT_6ParamsE)
        /*1640*/ 	.word	0x00000000


	//----- nvinfo : EIATTR_MIN_STACK_SIZE
	.align		4
.L_963:
        /*1644*/ 	.byte	0x04, 0x12
        /*1646*/ 	.short	(.L_965 - .L_964)
	.align		4
.L_964:
        /*1648*/ 	.word	index@(_ZN7cutlass13device_kernelIN5flash19FlashAttnFwdCombineIN4cute5tupleIJNS3_1CILi16EEENS5_ILi64EEEEEELi4ELi256ELi1ELb0ELb1EffNS_4arch4Sm90EEEEEvNT_6ParamsE)
        /*164c*/ 	.word	0x00000000


	//----- nvinfo : EIATTR_MIN_STACK_SIZE
	.align		4
.L_965:
        /*1650*/ 	.byte	0x04, 0x12
        /*1652*/ 	.short	(.L_967 - .L_966)
	.align		4
.L_966:
        /*1654*/ 	.word	index@(_ZN7cutlass13device_kernelIN5flash19FlashAttnFwdCombineIN4cute5tupleIJNS3_1CILi16EEENS5_ILi64EEEEEELi8ELi256ELi1ELb0ELb0EffNS_4arch4Sm80EEEEEvNT_6ParamsE)
        /*1658*/ 	.word	0x00000000


	//----- nvinfo : EIATTR_MIN_STACK_SIZE
	.align		4
.L_967:
        /*165c*/ 	.byte	0x04, 0x12
        /*165e*/ 	.short	(.L_969 - .L_968)
	.align		4
.L_968:
        /*1660*/ 	.word	index@(_ZN7cutlass13device_kernelIN5flash19FlashAttnFwdCombineIN4cute5tupleIJNS3_1CILi16EEENS5_ILi64EEEEEELi7ELi256ELi1ELb0ELb0EffNS_4arch4Sm80EEEEEvNT_6ParamsE)
        /*1664*/ 	.word	0x00000000


	//----- nvinfo : EIATTR_MIN_STACK_SIZE
	.align		4
.L_969:
        /*1668*/ 	.byte	0x04, 0x12
        /*166a*/ 	.short	(.L_971 - .L_970)
	.align		4
.L_970:
        /*166c*/ 	.word	index@(_ZN7cutlass13device_kernelIN5flash19FlashAttnFwdCombineIN4cute5tupleIJNS3_1CILi16EEENS5_ILi64EEEEEELi6ELi256ELi1ELb0ELb0EffNS_4arch4Sm80EEEEEvNT_6ParamsE)
        /*1670*/ 	.word	0x00000000


	//----- nvinfo : EIATTR_MIN_STACK_SIZE
	.align		4
.L_971:
        /*1674*/ 	.byte	0x04, 0x12
        /*1676*/ 	.short	(.L_973 - .L_972)
	.align		4
.L_972:
        /*1678*/ 	.word	index@(_ZN7cutlass13device_kernelIN5flash19FlashAttnFwdCombineIN4cute5tupleIJNS3_1CILi16EEENS5_ILi64EEEEEELi5ELi256ELi1ELb0ELb0EffNS_4arch4Sm80EEEEEvNT_6ParamsE)
        /*167c*/ 	.word	0x00000000


	//----- nvinfo : EIATTR_MIN_STACK_SIZE
	.align		4
.L_973:
        /*1680*/ 	.byte	0x04, 0x12
        /*1682*/ 	.short	(.L_975 - .L_974)
	.align		4
.L_974:
        /*1684*/ 	.word	index@(_ZN7cutlass13device_kernelIN5flash19FlashAttnFwdCombineIN4cute5tupleIJNS3_1CILi16EEENS5_ILi64EEEEEELi4ELi256ELi1ELb0ELb0EffNS_4arch4Sm80EEEEEvNT_6ParamsE)
        /*1688*/ 	.word	0x00000000


	//----- nvinfo : EIATTR_MIN_STACK_SIZE
	.align		4
.L_975:
        /*168c*/ 	.byte	0x04, 0x12
        /*168e*/ 	.short	(.L_977 - .L_976)
	.align		4
.L_976:
        /*1690*/ 	.word	index@(_ZN7cutlass13device_kernelIN5flash19FlashAttnFwdCombineIN4cute5tupleIJNS3_1CILi16EEENS5_ILi64EEEEEELi8ELi256ELi1ELb0ELb1EffNS_4arch4Sm80EEEEEvNT_6ParamsE)
        /*1694*/ 	.word	0x00000000


	//----- nvinfo : EIATTR_MIN_STACK_SIZE
	.align		4
.L_977:
        /*1698*/ 	.byte	0x04, 0x12
        /*169a*/ 	.short	(.L_979 - .L_978)
	.align		4
.L_978:
        /*169c*/ 	.word	index@(_ZN7cutlass13device_kernelIN5flash19FlashAttnFwdCombineIN4cute5tupleIJNS3_1CILi16EEENS5_ILi64EEEEEELi7ELi256ELi1ELb0ELb1EffNS_4arch4Sm80EEEEEvNT_6ParamsE)
        /*16a0*/ 	.word	0x00000000


	//----- nvinfo : EIATTR_MIN_STACK_SIZE
	.align		4
.L_979:
        /*16a4*/ 	.byte	0x04, 0x12
        /*16a6*/ 	.short	(.L_981 - .L_980)
	.align		4
.L_980:
        /*16a8*/ 	.word	index@(_ZN7cutlass13device_kernelIN5flash19FlashAttnFwdCombineIN4cute5tupleIJNS3_1CILi16EEENS5_ILi64EEEEEELi6ELi256ELi1ELb0ELb1EffNS_4arch4Sm80EEEEEvNT_6ParamsE)
        /*16ac*/ 	.word	0x00000000


	//----- nvinfo : EIATTR_MIN_STACK_SIZE
	.align		4
.L_981:
        /*16b0*/ 	.byte	0x04, 0x12
        /*16b2*/ 	.short	(.L_983 - .L_982)
	.align		4
.L_982:
        /*16b4*/ 	.word	index@(_ZN7cutlass13device_kernelIN5flash19FlashAttnFwdCombineIN4cute5tupleIJNS3_1CILi16EEENS5_ILi64EEEEEELi5ELi256ELi1ELb0ELb1EffNS_4arch4Sm80EEEEEvNT_6ParamsE)
        /*16b8*/ 	.word	0x00000000


	//----- nvinfo : EIATTR_MIN_STACK_SIZE
	.align		4
.L_983:
        /*16bc*/ 	.byte	0x04, 0x12
        /*16be*/ 	.short	(.L_985 - .L_984)
	.align		4
.L_984:
        /*16c0*/ 	.word	index@(_ZN7cutlass13device_kernelIN5flash19FlashAttnFwdCombineIN4cute5tupleIJNS3_1CILi16EEENS5_ILi64EEEEEELi4ELi256ELi1ELb0ELb1EffNS_4arch4Sm80EEEEEvNT_6ParamsE)
        /*16c4*/ 	.word	0x00000000
.L_985:


//--------------------- .nv.info._ZN7cutlass13device_kernelIN5flash19FlashAttnFwdCombineIN4cute5tupleIJNS3_1CILi8EEENS5_ILi128EEEEEELi8ELi256ELi1ELb0ELb0ENS_10bfloat16_tEfNS_4arch4Sm90EEEEEvNT_6ParamsE --------------------------
	.section	.nv.info._ZN7cutlass13device_kernelIN5flash19FlashAttnFwdCombineIN4cute5tupleIJNS3_1CILi8EEENS5_ILi128EEEEEELi8ELi256ELi1ELb0ELb0ENS_10bfloat16_tEfNS_4arch4Sm90EEEEEvNT_6ParamsE,"",@"SHT_CUDA_INFO"
	.sectionflags	@""
	.align	4


	//----- nvinfo : EIATTR_CUDA_API_VERSION
	.align		4
        /*0000*/ 	.byte	0x04, 0x37
        /*0002*/ 	.short	(.L_987 - .L_986)
.L_986:
        /*0004*/ 	.word	0x00000082


	//----- nvinfo : EIATTR_SW2861232_WAR
	.align		4
.L_987:
        /*0008*/ 	.byte	0x01, 0x35
	.zero		2


	//----- nvinfo : EIATTR_PARAM_CBANK
	.align		4
        /*000c*/ 	.byte	0x04, 0x0a
        /*000e*/ 	.short	(.L_989 - .L_988)
	.align		4
.L_988:
        /*0010*/ 	.word	index@(.nv.constant0._ZN7cutlass13device_kernelIN5flash19FlashAttnFwdCombineIN4cute5tupleIJNS3_1CILi8EEENS5_ILi128EEEEEELi8ELi256ELi1ELb0ELb0ENS_10bfloat16_tEfNS_4arch4Sm90EEEEEvNT_6ParamsE)
        /*0014*/ 	.short	0x0160
        /*0016*/ 	.short	0x00e8


	//----- nvinfo : EIATTR_CBANK_PARAM_SIZE
	.align		4
.L_989:
        /*0018*/ 	.byte	0x03, 0x19
        /*001a*/ 	.short	0x00e8


	//----- nvinfo : EIATTR_KPARAM_INFO
	.align		4
        /*001c*/ 	.byte	0x04, 0x17
        /*001e*/ 	.short	(.L_991 - .L_990)
.L_990:
        /*0020*/ 	.word	0x00000000
        /*0024*/ 	.short	0x0000
        /*0026*/ 	.short	0x0000
        /*0028*/ 	.byte	0x00, 0xf0, 0xa1, 0x03


	//----- nvinfo : EIATTR_MAXREG_COUNT
	.align		4
.L_991:
        /*002c*/ 	.byte	0x03, 0x1b
        /*002e*/ 	.short	0x0080


	//----- nvinfo : EIATTR_NUM_BARRIERS
	.align		4
        /*0030*/ 	.byte	0x02, 0x4c
        /*0032*/ 	.byte	0x01
	.zero		1


	//----- nvinfo : EIATTR_EXTERNS
	.align		4
        /*0034*/ 	.byte	0x04, 0x0f
        /*0036*/ 	.short	(.L_993 - .L_992)


	//   ....[0]....
	.align		4
.L_992:
        /*0038*/ 	.word	index@(__assertfail)


	//----- nvinfo : EIATTR_MERCURY_ISA_VERSION
	.align		4
.L_993:
        /*003c*/ 	.byte	0x03, 0x5f
        /*003e*/ 	.short	0x0000


	//----- nvinfo : EIATTR_COOP_GROUP_MASK_REGIDS
	.align		4
        /*0040*/ 	.byte	0x04, 0x29
        /*0042*/ 	.short	(.L_995 - .L_994)


	//   ....[0]....
.L_994:
        /*0044*/ 	.word	0xffffffff


	//   ....[1]....
        /*0048*/ 	.word	0xffffffff


	//   ....[2]....
        /*004c*/ 	.word	0xffffffff


	//   ....[3]....
        /*0050*/ 	.word	0xffffffff


	//   ....[4]....
        /*0054*/ 	.word	0xffffffff


	//   ....[5]....
        /*0058*/ 	.word	0xffffffff


	//   ....[6]....
        /*005c*/ 	.word	0xffffffff


	//   ....[7]....
        /*0060*/ 	.word	0xffffffff


	//   ....[8]....
        /*0064*/ 	.word	0xffffffff


	//   ....[9]....
        /*0068*/ 	.word	0xffffffff


	//   ....[10]....
        /*006c*/ 	.word	0xffffffff


	//   ....[11]....
        /*0070*/ 	.word	0xffffffff


	//   ....[12]....
        /*0074*/ 	.word	0xffffffff


	//   ....[13]....
        /*0078*/ 	.word	0xffffffff


	//   ....[14]....
        /*007c*/ 	.word	0xffffffff


	//   ....[15]....
        /*0080*/ 	.word	0xffffffff


	//----- nvinfo : EIATTR_COOP_GROUP_INSTR_OFFSETS
	.align		4
.L_995:
        /*0084*/ 	.byte	0x04, 0x28
        /*0086*/ 	.short	(.L_997 - .L_996)


	//   ....[0]....
.L_996:
        /*0088*/ 	.word	0x00001530


	//   ....[1]....
        /*008c*/ 	.word	0x00001580


	//   ....[2]....
        /*0090*/ 	.word	0x000015b0


	//   ....[3]....
        /*0094*/ 	.word	0x000015d0


	//   ....[4]....
        /*0098*/ 	.word	0x000015f0


	//   ....[5]....
        /*009c*/ 	.word	0x000018d0


	//   ....[6]....
        /*00a0*/ 	.word	0x00001930


	//   ....[7]....
        /*00a4*/ 	.word	0x00001940


	//   ....[8]....
        /*00a8*/ 	.word	0x00001980


	//   ....[9]....
        /*00ac*/ 	.word	0x00001990


	//   ....[10]....
        /*00b0*/ 	.word	0x000019c0


	//   ....[11]....
        /*00b4*/ 	.word	0x000019d0


	//   ....[12]....
        /*00b8*/ 	.word	0x00001a10


	//   ....[13]....
        /*00bc*/ 	.word	0x00001a20


	//   ....[14]....
        /*00c0*/ 	.word	0x00001a50


	//   ....[15]....
        /*00c4*/ 	.word	0x00002c40


	//----- nvinfo : EIATTR_SYSCALL_OFFSETS
	.align		4
.L_997:
        /*00c8*/ 	.byte	0x04, 0x46
        /*00ca*/ 	.short	(.L_999 - .L_998)


	//   ....[0]....
.L_998:
        /*00cc*/ 	.word	0x00000390


	//----- nvinfo : EIATTR_EXIT_INSTR_OFFSETS
	.align		4
.L_999:
        /*00d0*/ 	.byte	0x04, 0x1c
        /*00d2*/ 	.short	(.L_1001 - .L_1000)


	//   ....[0]....
.L_1000:
        /*00d4*/ 	.word	0x00000220


	//   ....[1]....
        /*00d8*/ 	.word	0x00002ad0


	//   ....[2]....
        /*00dc*/ 	.word	0x00002c20


	//----- nvinfo : EIATTR_CTAIDZ_USED
	.align		4
.L_1001:
        /*00e0*/ 	.byte	0x01, 0x04
	.zero		2


	//----- nvinfo : EIATTR_MAX_THREADS
	.align		4
        /*00e4*/ 	.byte	0x04, 0x05
        /*00e6*/ 	.short	(.L_1003 - .L_1002)
.L_1002:
        /*00e8*/ 	.word	0x00000100
        /*00ec*/ 	.word	0x00000001
        /*00f0*/ 	.word	0x00000001


	//----- nvinfo : EIATTR_CRS_STACK_SIZE
	.align		4
.L_1003:
        /*00f4*/ 	.byte	0x04, 0x1e
        /*00f6*/ 	.short	(.L_1005 - .L_1004)
.L_1004:
        /*00f8*/ 	.word	0x00000000
.L_1005:


//--------------------- .nv.info._ZN7cutlass13device_kernelIN5flash19FlashAttnFwdCombineIN4cute5tupleIJNS3_1CILi8EEENS5_ILi128EEEEEELi7ELi256ELi1ELb0ELb0ENS_10bfloat16_tEfNS_4arch4Sm90EEEEEvNT_6ParamsE --------------------------
	.section	.nv.info._ZN7cutlass13device_kernelIN5flash19FlashAttnFwdCombineIN4cute5tupleIJNS3_1CILi8EEENS5_ILi128EEEEEELi7ELi256ELi1ELb0ELb0ENS_10bfloat16_tEfNS_4arch4Sm90EEEEEvNT_6ParamsE,"",@"SHT_CUDA_INFO"
	.sectionflags	@""
	.align	4


	//----- nvinfo : EIATTR_CUDA_API_VERSION
	.align		4
        /*0000*/ 	.byte	0x04, 0x37
        /*0002*/ 	.short	(.L_1007 - .L_1006)
.L_1006:
        /*0004*/ 	.word	0x00000082


	//----- nvinfo : EIATTR_SW2861232_WAR
	.align		4
.L_1007:
        /*0008*/ 	.byte	0x01, 0x35
	.zero		2


	//----- nvinfo : EIATTR_PARAM_CBANK
	.align		4
        /*000c*/ 	.byte	0x04, 0x0a
        /*000e*/ 	.short	(.L_1009 - .L_1008)
	.align		4
.L_1008:
        /*0010*/ 	.word	index@(.nv.constant0._ZN7cutlass13device_kernelIN5flash19FlashAttnFwdCombineIN4cute5tupleIJNS3_1CILi8EEENS5_ILi128EEEEEELi7ELi256ELi1ELb0ELb0ENS_10bfloat16_tEfNS_4arch4Sm90EEEEEvNT_6ParamsE)
        /*0014*/ 	.short	0x0160
        /*0016*/ 	.short	0x00e8


	//----- nvinfo : EIATTR_CBANK_PARAM_SIZE
	.align		4
.L_1009:
        /*0018*/ 	.byte	0x03, 0x19
        /*001a*/ 	.short	0x00e8


	//----- nvinfo : EIATTR_KPARAM_INFO
	.align		4
        /*001c*/ 	.byte	0x04, 0x17
        /*001e*/ 	.short	(.L_1011 - .L_1010)
.L_1010:
        /*0020*/ 	.word	0x00000000
        /*0024*/ 	.short	0x0000
        /*0026*/ 	.short	0x0000
        /*0028*/ 	.byte	0x00, 0xf0, 0xa1, 0x03


	//----- nvinfo : EIATTR_MAXREG_COUNT
	.align		4
.L_1011:
        /*002c*/ 	.byte	0x03, 0x1b
        /*002e*/ 	.short	0x0080


	//----- nvinfo : EIATTR_NUM_BARRIERS
	.align		4
        /*0030*/ 	.byte	0x02, 0x4c
        /*0032*/ 	.byte	0x01
	.zero		1


	//----- nvinfo : EIATTR_EXTERNS
	.align		4
        /*0034*/ 	.byte	0x04, 0x0f
        /*0036*/ 	.short	(.L_1013 - .L_1012)


	//   ....[0]....
	.align		4
.L_1012:
        /*0038*/ 	.word	index@(__assertfail)


	//----- nvinfo : EIATTR_MERCURY_ISA_VERSION
	.align		4
.L_1013:
        /*003c*/ 	.byte	0x03, 0x5f
        /*003e*/ 	.short	0x0000


	//----- nvinfo : EIATTR_COOP_GROUP_MASK_REGIDS
	.align		4
        /*0040*/ 	.byte	0x04, 0x29
        /*0042*/ 	.short	(.L_1015 - .L_1014)


	//   ....[0]....
.L_1014:
        /*0044*/ 	.word	0xffffffff


	//   ....[1]....
        /*0048*/ 	.word	0xffffffff


	//   ....[2]....
        /*004c*/ 	.word	0xffffffff


	//   ....[3]....
        /*0050*/ 	.word	0xffffffff


	//   ....[4]....
        /*0054*/ 	.word	0xffffffff


	//   ....[5]....
        /*0058*/ 	.word	0xffffffff


	//   ....[6]....
        /*005c*/ 	.word	0xffffffff


	//   ....[7]....
        /*0060*/ 	.word	0xffffffff


	//   ....[8]....
        /*0064*/ 	.word	0xffffffff


	//   ....[9]....
        /*0068*/ 	.word	0xffffffff


	//   ....[10]....
        /*006c*/ 	.word	0xffffffff


	//   ....[11]....
        /*0070*/ 	.word	0xffffffff


	//   ....[12]....
        /*0074*/ 	.word	0xffffffff


	//   ....[13]....
        /*0078*/ 	.word	0xffffffff


	//   ....[14]....
        /*007c*/ 	.word	0xffffffff


	//   ....[15]....
        /*0080*/ 	.word	0xffffffff


	//----- nvinfo : EIATTR_COOP_GROUP_INSTR_OFFSETS
	.align		4
.L_1015:
        /*0084*/ 	.byte	0x04, 0x28
        /*0086*/ 	.short	(.L_1017 - .L_1016)


	//   ....[0]....
.L_1016:
        /*0088*/ 	.word	0x00001050


	//   ....[1]....
        /*008c*/ 	.word	0x000010a0


	//   ....[2]....
        /*0090*/ 	.word	0x000010d0


	//   ....[3]....
        /*0094*/ 	.word	0x000010f0


	//   ....[4]....
        /*0098*/ 	.word	0x00001110


	//   ....[5]....
        /*009c*/ 	.word	0x000012b0


	//   ....[6]....
        /*00a0*/ 	.word	0x000012d0


	//   ....[7]....
        /*00a4*/ 	.word	0x000012e0


	//   ....[8]....
        /*00a8*/ 	.word	0x00001310


	//   ....[9]....
        /*00ac*/ 	.word	0x00001320


	//   ....[10]....
        /*00b0*/ 	.word	0x00001350


	//   ....[11]....
        /*00b4*/ 	.word	0x00001360


	//   ....[12]....
        /*00b8*/ 	.word	0x000013a0


	//   ....[13]....
        /*00bc*/ 	.word	0x000013c0


	//   ....[14]....
        /*00c0*/ 	.word	0x000013f0


	//   ....[15]....
        /*00c4*/ 	.word	0x00002560


	//----- nvinfo : EIATTR_SYSCALL_OFFSETS
	.align		4
.L_1017:
        /*00c8*/ 	.byte	0x04, 0x46
        /*00ca*/ 	.short	(.L_1019 - .L_1018)


	//   ....[0]....
.L_1018:
        /*00cc*/ 	.word	0x00000390


	//----- nvinfo : EIATTR_EXIT_INSTR_OFFSETS
	.align		4
.L_1019:
        /*00d0*/ 	.byte	0x04, 0x1c
        /*00d2*/ 	.short	(.L_1021 - .L_1020)


	//   ....[0]....
.L_1020:
        /*00d4*/ 	.word	0x00000220


	//   ....[1]....
        /*00d8*/ 	.word	0x000023f0


	//   ....[2]....
        /*00dc*/ 	.word	0x00002540


	//----- nvinfo : EIATTR_CTAIDZ_USED
	.align		4
.L_1021:
        /*00e0*/ 	.byte	0x01, 0x04
	.zero		2


	//----- nvinfo : EIATTR_MAX_THREADS
	.align		4
        /*00e4*/ 	.byte	0x04, 0x05
        /*00e6*/ 	.short	(.L_1023 - .L_1022)
.L_1022:
        /*00e8*/ 	.word	0x00000100
        /*00ec*/ 	.word	0x00000001
        /*00f0*/ 	.word	0x00000001


	//----- nvinfo : EIATTR_CRS_STACK_SIZE
	.align		4
.L_1023:
        /*00f4*/ 	.byte	0x04, 0x1e
        /*00f6*/ 	.short	(.L_1025 - .L_1024)
.L_1024:
        /*00f8*/ 	.word	0x00000000
.L_1025:


//--------------------- .nv.info._ZN7cutlass13device_kernelIN5flash19FlashAttnFwdCombineIN4cute5tupleIJNS3_1CILi8EEENS5_ILi128EEEEEELi6ELi256ELi1ELb0ELb0ENS_10bfloat16_tEfNS_4arch4Sm90EEEEEvNT_6ParamsE --------------------------
	.section	.nv.info._ZN7cutlass13device_kernelIN5flash19FlashAttnFwdCombineIN4cute5tupleIJNS3_1CILi8EEENS5_ILi128EEEEEELi6ELi256ELi1ELb0ELb0ENS_10bfloat16_tEfNS_4arch4Sm90EEEEEvNT_6ParamsE,"",@"SHT_CUDA_INFO"
	.sectionflags	@""
	.align	4


	//----- nvinfo : EIATTR_CUDA_API_VERSION
	.align		4
        /*0000*/ 	.byte	0x04, 0x37
        /*0002*/ 	.short	(.L_1027 - .L_1026)
.L_1026:
        /*0004*/ 	.word	0x00000082


	//----- nvinfo : EIATTR_SW2861232_WAR
	.align		4
.L_1027:
        /*0008*/ 	.byte	0x01, 0x35
	.zero		2


	//----- nvinfo : EIATTR_PARAM_CBANK
	.align		4
        /*000c*/ 	.byte	0x04, 0x0a
        /*000e*/ 	.short	(.L_1029 - .L_1028)
	.align		4
.L_1028:
        /*0010*/ 	.word	index@(.nv.constant0._ZN7cutlass13device_kernelIN5flash19FlashAttnFwdCombineIN4cute5tupleIJNS3_1CILi8EEENS5_ILi128EEEEEELi6ELi256ELi1ELb0ELb0ENS_10bfloat16_tEfNS_4arch4Sm90EEEEEvNT_6ParamsE)
        /*0014*/ 	.short	0x0160
        /*0016*/ 	.short	0x00e8


	//----- nvinfo : EIATTR_CBANK_PARAM_SIZE
	.align		4
.L_1029:
        /*0018*/ 	.byte	0x03, 0x19
        /*001a*/ 	.short	0x00e8


	//----- nvinfo : EIATTR_KPARAM_INFO
	.align		4
        /*001c*/ 	.byte	0x04, 0x17
        /*001e*/ 	.short	(.L_1031 - .L_1030)
.L_1030:
        /*0020*/ 	.word	0x00000000
        /*0024*/ 	.short	0x0000
        /*0026*/ 	.short	0x0000
        /*0028*/ 	.byte	0x00, 0xf0, 0xa1, 0x03


	//----- nvinfo : EIATTR_MAXREG_COUNT
	.align		4
.L_1031:
        /*002c*/ 	.byte	0x03, 0x1b
        /*002e*/ 	.short	0x0080


	//----- nvinfo : EIATTR_NUM_BARRIERS
	.align		4
        /*0030*/ 	.byte	0x02, 0x4c
        /*0032*/ 	.byte	0x01
	.zero		1


	//----- nvinfo : EIATTR_EXTERNS
	.align		4
        /*0034*/ 	.byte	0x04, 0x0f
        /*0036*/ 	.short	(.L_1033 - .L_1032)


	//   ....[0]....
	.align		4
.L_1032:
        /*0038*/ 	.word	index@(__assertfail)


	//----- nvinfo : EIATTR_MERCURY_ISA_VERSION
	.align		4
.L_1033:
        /*003c*/ 	.byte	0x03, 0x5f
        /*003e*/ 	.short	0x0000


	//----- nvinfo : EIATTR_COOP_GROUP_MASK_REGIDS
	.align		4
        /*0040*/ 	.byte	0x04, 0x29
        /*0042*/ 	.short	(.L_1035 - .L_1034)


	//   ....[0]....
.L_1034:
        /*0044*/ 	.word	0xffffffff


	//   ....[1]....
        /*0048*/ 	.word	0xffffffff


	//   ....[2]....
        /*004c*/ 	.word	0xffffffff


	//   ....[3]....
        /*0050*/ 	.word	0xffffffff


	//   ....[4]....
        /*0054*/ 	.word	0xffffffff


	//   ....[5]....
        /*0058*/ 	.word	0xffffffff


	//   ....[6]....
        /*005c*/ 	.word	0xffffffff


	//   ....[7]....
        /*0060*/ 	.word	0xffffffff


	//   ....[8]....
        /*0064*/ 	.word	0xffffffff


	//   ....[9]....
        /*0068*/ 	.word	0xffffffff


	//   ....[10]....
        /*006c*/ 	.word	0xffffffff


	//   ....[11]....
        /*0070*/ 	.word	0xffffffff


	//   ....[12]....
        /*0074*/ 	.word	0xffffffff


	//   ....[13]....
        /*0078*/ 	.word	0xffffffff


	//   ....[14]....
        /*007c*/ 	.word	0xffffffff


	//   ....[15]....
        /*0080*/ 	.word	0xffffffff


	//----- nvinfo : EIATTR_COOP_GROUP_INSTR_OFFSETS
	.align		4
.L_1035:
        /*0084*/ 	.byte	0x04, 0x28
        /*0086*/ 	.short	(.L_1037 - .L_1036)


	//   ....[0]....
.L_1036:
        /*0088*/ 	.word	0x00000d30


	//   ....[1]....
        /*008c*/ 	.word	0x00000d70


	//   ....[2]....
        /*0090*/ 	.word	0x00000d90


	//   ....[3]....
        /*0094*/ 	.word	0x00000db0


	//   ....[4]....
        /*0098*/ 	.word	0x00000dd0


	//   ....[5]....
        /*009c*/ 	.word	0x00000ea0


	//   ....[6]....
        /*00a0*/ 	.word	0x00000ee0


	//   ....[7]....
        /*00a4*/ 	.word	0x00000f10


	//   ....[8]....
        /*00a8*/ 	.word	0x00000f30


	//   ....[9]....
        /*00ac*/ 	.word	0x00000f50


	//   ....[10]....
        /*00b0*/ 	.word	0x00000f70


	//   ....[11]....
        /*00b4*/ 	.word	0x00000f90


	//   ....[12]....
        /*00b8*/ 	.word	0x00000fc0


	//   ....[13]....
        /*00bc*/ 	.word	0x00000ff0


	//   ....[14]....
        /*00c0*/ 	.word	0x00001000


	//   ....[15]....
        /*00c4*/ 	.word	0x00002140


	//----- nvinfo : EIATTR_SYSCALL_OFFSETS
	.align		4
.L_1037:
        /*00c8*/ 	.byte	0x04, 0x46
        /*00ca*/ 	.short	(.L_1039 - .L_1038)


	//   ....[0]....
.L_1038:
        /*00cc*/ 	.word	0x00000390


	//----- nvinfo : EIATTR_EXIT_INSTR_OFFSETS
	.align		4
.L_1039:
        /*00d0*/ 	.byte	0x04, 0x1c
        /*00d2*/ 	.short	(.L_1041 - .L_1040)


	//   ....[0]....
.L_1040:
        /*00d4*/ 	.word	0x00000220


	//   ....[1]....
        /*00d8*/ 	.word	0x00001fd0


	//   ....[2]....
        /*00dc*/ 	.word	0x00002120


	//----- nvinfo : EIATTR_CTAIDZ_USED
	.align		4
.L_1041:
        /*00e0*/ 	.byte	0x01, 0x04
	.zero		2


	//----- nvinfo : EIATTR_MAX_THREADS
	.align		4
        /*00e4*/ 	.byte	0x04, 0x05
        /*00e6*/ 	.short	(.L_1043 - .L_1042)
.L_1042:
        /*00e8*/ 	.word	0x00000100
        /*00ec*/ 	.word	0x00000001
        /*00f0*/ 	.word	0x00000001


	//----- nvinfo : EIATTR_CRS_STACK_SIZE
	.align		4
.L_1043:
        /*00f4*/ 	.byte	0x04, 0x1e
        /*00f6*/ 	.short	(.L_1045 - .L_1044)
.L_1044:
        /*00f8*/ 	.word	0x00000000
.L_1045:


//--------------------- .nv.info._ZN7cutlass13device_kernelIN5flash19FlashAttnFwdCombineIN4cute5tupleIJNS3_1CILi8EEENS5_ILi128EEEEEELi5ELi256ELi1ELb0ELb0ENS_10bfloat16_tEfNS_4arch4Sm90EEEEEvNT_6ParamsE --------------------------
	.section	.nv.info._ZN7cutlass13device_kernelIN5flash19FlashAttnFwdCombineIN4cute5tupleIJNS3_1CILi8EEENS5_ILi128EEEEEELi5ELi256ELi1ELb0ELb0ENS_10bfloat16_tEfNS_4arch4Sm90EEEEEvNT_6ParamsE,"",@"SHT_CUDA_INFO"
	.sectionflags	@""
	.align	4


	//----- nvinfo : EIATTR_CUDA_API_VERSION
	.align		4
        /*0000*/ 	.byte	0x04, 0x37
        /*0002*/ 	.short	(.L_1047 - .L_1046)
.L_1046:
        /*0004*/ 	.word	0x00000082


	//----- nvinfo : EIATTR_SW2861232_WAR
	.align		4
.L_1047:
        /*0008*/ 	.byte	0x01, 0x35
	.zero		2


	//----- nvinfo : EIATTR_PARAM_CBANK
	.align		4
        /*000c*/ 	.byte	0x04, 0x0a
        /*000e*/ 	.short	(.L_1049 - .L_1048)
	.align		4
.L_1048:
        /*0010*/ 	.word	index@(.nv.constant0._ZN7cutlass13device_kernelIN5flash19FlashAttnFwdCombineIN4cute5tupleIJNS3_1CILi8EEENS5_ILi128EEEEEELi5ELi256ELi1ELb0ELb0ENS_10bfloat16_tEfNS_4arch4Sm90EEEEEvNT_6ParamsE)
        /*0014*/ 	.short	0x0160
        /*0016*/ 	.short	0x00e8


	//----- nvinfo : EIATTR_CBANK_PARAM_SIZE
	.align		4
.L_1049:
        /*0018*/ 	.byte	0x03, 0x19
        /*001a*/ 	.short	0x00e8


	//----- nvinfo : EIATTR_KPARAM_INFO
	.align		4
        /*001c*/ 	.byte	0x04, 0x17
        /*001e*/ 	.short	(.L_1051 - .L_1050)
.L_1050:
        /*0020*/ 	.word	0x00000000
        /*0024*/ 	.short	0x0000
        /*0026*/ 	.short	0x0000
        /*0028*/ 	.byte	0x00, 0xf0, 0xa1, 0x03


	//----- nvinfo : EIATTR_MAXREG_COUNT
	.align		4
.L_1051:
        /*002c*/ 	.byte	0x03, 0x1b
        /*002e*/ 	.short	0x0080


	//----- nvinfo : EIATTR_NUM_BARRIERS
	.align		4
        /*0030*/ 	.byte	0x02, 0x4c
        /*0032*/ 	.byte	0x01
	.zero		1


	//----- nvinfo : EIATTR_EXTERNS
	.align		4
        /*0034*/ 	.byte	0x04, 0x0f
        /*0036*/ 	.short	(.L_1053 - .L_1052)


	//   ....[0]....
	.align		4
.L_1052:
        /*0038*/ 	.word	index@(__assertfail)


	//----- nvinfo : EIATTR_MERCURY_ISA_VERSION
	.align		4
.L_1053:
        /*003c*/ 	.byte	0x03, 0x5f
        /*003e*/ 	.short	0x0000


	//----- nvinfo : EIATTR_COOP_GROUP_MASK_REGIDS
	.align		4
        /*0040*/ 	.byte	0x04, 0x29
        /*0042*/ 	.short	(.L_1055 - .L_1054)


	//   ....[0]....
.L_1054:
        /*0044*/ 	.word	0xffffffff


	//   ....[1]....
        /*0048*/ 	.word	0xffffffff


	//   ....[2]....
        /*004c*/ 	.word	0xffffffff


	//   ....[3]....
        /*0050*/ 	.word	0xffffffff


	//   ....[4]....
        /*0054*/ 	.word	0xffffffff


	//   ....[5]....
        /*0058*/ 	.word	0xffffffff


	//   ....[6]....
        /*005c*/ 	.word	0xffffffff


	//   ....[7]....
        /*0060*/ 	.word	0xffffffff


	//   ....[8]....
        /*0064*/ 	.word	0xffffffff


	//   ....[9]....
        /*0068*/ 	.word	0xffffffff


	//   ....[10]....
        /*006c*/ 	.word	0xffffffff


	//   ....[11]....
        /*0070*/ 	.word	0xffffffff


	//   ....[12]....
        /*0074*/ 	.word	0xffffffff


	//   ....[13]....
        /*0078*/ 	.word	0xffffffff


	//   ....[14]....
        /*007c*/ 	.word	0xffffffff


	//   ....[15]....
        /*0080*/ 	.word	0xffffffff


	//----- nvinfo : EIATTR_COOP_GROUP_INSTR_OFFSETS
	.align		4
.L_1055:
        /*0084*/ 	.byte	0x04, 0x28
        /*0086*/ 	.short	(.L_1057 - .L_1056)


	//   ....[0]....
.L_1056:
        /*0088*/ 	.word	0x00000b50


	//   ....[1]....
        /*008c*/ 	.word	0x00000b90


	//   ....[2]....
        /*0090*/ 	.word	0x00000bb0


	//   ....[3]....
        /*0094*/ 	.word	0x00000bd0


	//   ....[4]....
        /*0098*/ 	.word	0x00000bf0


	//   ....[5]....
        /*009c*/ 	.word	0x00000c70


	//   ....[6]....
        /*00a0*/ 	.word	0x00000cb0


	//   ....[7]....
        /*00a4*/ 	.word	0x00000cc0


	//   ....[8]....
        /*00a8*/ 	.word	0x00000cf0


	//   ....[9]....
        /*00ac*/ 	.word	0x00000d00


	//   ....[10]....
        /*00b0*/ 	.word	0x00000d30


	//   ....[11]....
        /*00b4*/ 	.word	0x00000d40


	//   ....[12]....
        /*00b8*/ 	.word	0x00000d80


	//   ....[13]....
        /*00bc*/ 	.word	0x00000d90


	//   ....[14]....
        /*00c0*/ 	.word	0x00000dd0


	//   ....[15]....
        /*00c4*/ 	.word	0x00001ee0


	//----- nvinfo : EIATTR_SYSCALL_OFFSETS
	.align		4
.L_1057:
        /*00c8*/ 	.byte	0x04, 0x46
        /*00ca*/ 	.short	(.L_1059 - .L_1058)


	//   ....[0]....
.L_1058:
        /*00cc*/ 	.word	0x00000390


	//----- nvinfo : EIATTR_EXIT_INSTR_OFFSETS
	.align		4
.L_1059:
        /*00d0*/ 	.byte	0x04, 0x1c
        /*00d2*/ 	.short	(.L_1061 - .L_1060)


	//   ....[0]....
.L_1060:
        /*00d4*/ 	.word	0x00000220


	//   ....[1]....
        /*00d8*/ 	.word	0x00001d70


	//   ....[2]....
        /*00dc*/ 	.word	0x00001ec0


	//----- nvinfo : EIATTR_CTAIDZ_USED
	.align		4
.L_1061:
        /*00e0*/ 	.byte	0x01, 0x04
	.zero		2


	//----- nvinfo : EIATTR_MAX_THREADS
	.align		4
        /*00e4*/ 	.byte	0x04, 0x05
        /*00e6*/ 	.short	(.L_1063 - .L_1062)
.L_1062:
        /*00e8*/ 	.word	0x00000100
        /*00ec*/ 	.word	0x00000001
        /*00f0*/ 	.word	0x00000001


	//----- nvinfo : EIATTR_CRS_STACK_SIZE
	.align		4
.L_1063:
        /*00f4*/ 	.byte	0x04, 0x1e
        /*00f6*/ 	.short	(.L_1065 - .L_1064)
.L_1064:
        /*00f8*/ 	.word	0x00000000
.L_1065:


//--------------------- .nv.info._ZN7cutlass13device_kernelIN5flash19FlashAttnFwdCombineIN4cute5tupleIJNS3_1CILi8EEENS5_ILi128EEEEEELi8ELi256ELi1ELb0ELb1ENS_10bfloat16_tEfNS_4arch4Sm90EEEEEvNT_6ParamsE --------------------------
	.section	.nv.info._ZN7cutlass13device_kernelIN5flash19FlashAttnFwdCombineIN4cute5tupleIJNS3_1CILi8EEENS5_ILi128EEEEEELi8ELi256ELi1ELb0ELb1ENS_10bfloat16_tEfNS_4arch4Sm90EEEEEvNT_6ParamsE,"",@"SHT_CUDA_INFO"
	.sectionflags	@""
	.align	4


	//----- nvinfo : EIATTR_CUDA_API_VERSION
	.align		4
        /*0000*/ 	.byte	0x04, 0x37
        /*0002*/ 	.short	(.L_1067 - .L_1066)
.L_1066:
        /*0004*/ 	.word	0x00000082


	//----- nvinfo : EIATTR_SW2861232_WAR
	.align		4
.L_1067:
        /*0008*/ 	.byte	0x01, 0x35
	.zero		2


	//----- nvinfo : EIATTR_PARAM_CBANK
	.align		4
        /*000c*/ 	.byte	0x04, 0x0a
        /*000e*/ 	.short	(.L_1069 - .L_1068)
	.align		4
.L_1068:
        /*0010*/ 	.word	index@(.nv.constant0._ZN7cutlass13device_kernelIN5flash19FlashAttnFwdCombineIN4cute5tupleIJNS3_1CILi8EEENS5_ILi128EEEEEELi8ELi256ELi1ELb0ELb1ENS_10bfloat16_tEfNS_4arch4Sm90EEEEEvNT_6ParamsE)
        /*0014*/ 	.short	0x0160
        /*0016*/ 	.short	0x00e8


	//----- nvinfo : EIATTR_CBANK_PARAM_SIZE
	.align		4
.L_1069:
        /*0018*/ 	.byte	0x03, 0x19
        /*001a*/ 	.short	0x00e8


	//----- nvinfo : EIATTR_KPARAM_INFO
	.align		4
        /*001c*/ 	.byte	0x04, 0x17
        /*001e*/ 	.short	(.L_1071 - .L_1070)
.L_1070:
        /*0020*/ 	.word	0x00000000
        /*0024*/ 	.short	0x0000
        /*0026*/ 	.short	0x0000
        /*0028*/ 	.byte	0x00, 0xf0, 0xa1, 0x03


	//----- nvinfo : EIATTR_MAXREG_COUNT
	.align		4
.L_1071:
        /*002c*/ 	.byte	0x03, 0x1b
        /*002e*/ 	.short	0x0080


	//----- nvinfo : EIATTR_NUM_BARRIERS
	.align		4
        /*0030*/ 	.byte	0x02, 0x4c
        /*0032*/ 	.byte	0x01
	.zero		1


	//----- nvinfo : EIATTR_EXTERNS
	.align		4
        /*0034*/ 	.byte	0x04, 0x0f
        /*0036*/ 	.short	(.L_1073 - .L_1072)


	//   ....[0]....
	.align		4
.L_1072:
        /*0038*/ 	.word	index@(__assertfail)


	//----- nvinfo : EIATTR_MERCURY_ISA_VERSION
	.align		4
.L_1073:
        /*003c*/ 	.byte	0x03, 0x5f
        /*003e*/ 	.short	0x0000


	//----- nvinfo : EIATTR_COOP_GROUP_MASK_REGIDS
	.align		4
        /*0040*/ 	.byte	0x04, 0x29
        /*0042*/ 	.short	(.L_1075 - .L_1074)


	//   ....[0]....
.L_1074:
        /*0044*/ 	.word	0xffffffff


	//   ....[1]....
        /*0048*/ 	.word	0xffffffff


	//   ....[2]....
        /*004c*/ 	.word	0xffffffff


	//   ....[3]....
        /*0050*/ 	.word	0xffffffff


	//   ....[4]....
        /*0054*/ 	.word	0xffffffff


	//   ....[5]....
        /*0058*/ 	.word	0xffffffff


	//   ....[6]....
        /*005c*/ 	.word	0xffffffff


	//   ....[7]....
        /*0060*/ 	.word	0xffffffff


	//   ....[8]....
        /*0064*/ 	.word	0xffffffff


	//   ....[9]....
        /*0068*/ 	.word	0xffffffff


	//   ....[10]....
        /*006c*/ 	.word	0xffffffff


	//   ....[11]....
        /*0070*/ 	.word	0xffffffff


	//   ....[12]....
        /*0074*/ 	.word	0xffffffff


	//   ....[13]....
        /*0078*/ 	.word	0xffffffff


	//   ....[14]....
        /*007c*/ 	.word	0xffffffff


	//   ....[15]....
        /*0080*/ 	.word	0xffffffff


	//----- nvinfo : EIATTR_COOP_GROUP_INSTR_OFFSETS
	.align		4
.L_1075:
        /*0084*/ 	.byte	0x04, 0x28
        /*0086*/ 	.short	(.L_1077 - .L_1076)


	//   ....[0]....
.L_1076:
        /*0088*/ 	.word	0x00001de0


	//   ....[1]....
        /*008c*/ 	.word	0x00001e30


	//   ....[2]....
        /*0090*/ 	.word	0x00001e60


	//   ....[3]....
        /*0094*/ 	.word	0x00001e80


	//   ....[4]....
        /*0098*/ 	.word	0x00001ea0


	//   ....[5]....
        /*009c*/ 	.word	0x000021c0


	//   ....[6]....
        /*00a0*/ 	.word	0x000021e0


	//   ....[7]....
        /*00a4*/ 	.word	0x000021f0


	//   ....[8]....
        /*00a8*/ 	.word	0x00002230


	//   ....[9]....
        /*00ac*/ 	.word	0x00002240


	//   ....[10]....
        /*00b0*/ 	.word	0x00002270


	//   ....[11]....
        /*00b4*/ 	.word	0x00002280


	//   ....[12]....
        /*00b8*/ 	.word	0x000022c0


	//   ....[13]....
        /*00bc*/ 	.word	0x000022d0


	//   ....[14]....
        /*00c0*/ 	.word	0x00002300


	//   ....[15]....
        /*00c4*/ 	.word	0x00003420


	//----- nvinfo : EIATTR_SYSCALL_OFFSETS
	.align		4
.L_1077:
        /*00c8*/ 	.byte	0x04, 0x46
        /*00ca*/ 	.short	(.L_1079 - .L_1078)


	//   ....[0]....
.L_1078:
        /*00cc*/ 	.word	0x000004b0


	//----- nvinfo : EIATTR_EXIT_INSTR_OFFSETS
	.align		4
.L_1079:
        /*00d0*/ 	.byte	0x04, 0x1c
        /*00d2*/ 	.short	(.L_1081 - .L_1080)


	//   ....[0]....
.L_1080:
        /*00d4*/ 	.word	0x00000200


	//   ....[1]....
        /*00d8*/ 	.word	0x00000360


	//   ....[2]....
        /*00dc*/ 	.word	0x000032f0


	//   ....[3]....
        /*00e0*/ 	.word	0x00003400


	//----- nvinfo : EIATTR_CTAIDZ_USED
	.align		4
.L_1081:
        /*00e4*/ 	.byte	0x01, 0x04
	.zero		2


	//----- nvinfo : EIATTR_MAX_THREADS
	.align		4
        /*00e8*/ 	.byte	0x04, 0x05
        /*00ea*/ 	.short	(.L_1083 - .L_1082)
.L_1082:
        /*00ec*/ 	.word	0x00000100
        /*00f0*/ 	.word	0x00000001
        /*00f4*/ 	.word	0x00000001


	//----- nvinfo : EIATTR_CRS_STACK_SIZE
	.align		4
.L_1083:
        /*00f8*/ 	.byte	0x04, 0x1e
        /*00fa*/ 	.short	(.L_1085 - .L_1084)
.L_1084:
        /*00fc*/ 	.word	0x00000000
.L_1085:


//--------------------- .nv.info._ZN7cutlass13device_kernelIN5flash19FlashAttnFwdCombineIN4cute5tupleIJNS3_1CILi8EEENS5_ILi128EEEEEELi7ELi256ELi1ELb0ELb1ENS_10bfloat16_tEfNS_4arch4Sm90EEEEEvNT_6ParamsE --------------------------
	.section	.nv.info._ZN7cutlass13device_kernelIN5flash19FlashAttnFwdCombineIN4cute5tupleIJNS3_1CILi8EEENS5_ILi128EEEEEELi7ELi256ELi1ELb0ELb1ENS_10bfloat16_tEfNS_4arch4Sm90EEEEEvNT_6ParamsE,"",@"SHT_CUDA_INFO"
	.sectionflags	@""
	.align	4


	//----- nvinfo : EIATTR_CUDA_API_VERSION
	.align		4
        /*0000*/ 	.byte	0x04, 0x37
        /*0002*/ 	.short	(.L_1087 - .L_1086)
.L_1086:
        /*0004*/ 	.word	0x00000082


	//----- nvinfo : EIATTR_SW2861232_WAR
	.align		4
.L_1087:
        /*0008*/ 	.byte	0x01, 0x35
	.zero		2


	//----- nvinfo : EIATTR_PARAM_CBANK
	.align		4
        /*000c*/ 	.byte	0x04, 0x0a
        /*000e*/ 	.short	(.L_1089 - .L_1088)
	.align		4
.L_1088:
        /*0010*/ 	.word	index@(.nv.constant0._ZN7cutlass13device_kernelIN5flash19FlashAttnFwdCombineIN4cute5tupleIJNS3_1CILi8EEENS5_ILi128EEEEEELi7ELi256ELi1ELb0ELb1ENS_10bfloat16_tEfNS_4arch4Sm90EEEEEvNT_6ParamsE)
        /*0014*/ 	.short	0x0160
        /*0016*/ 	.short	0x00e8


	//----- nvinfo : EIATTR_CBANK_PARAM_SIZE
	.align		4
.L_1089:
        /*0018*/ 	.byte	0x03, 0x19
        /*001a*/ 	.short	0x00e8


	//----- nvinfo : EIATTR_KPARAM_INFO
	.align		4
        /*001c*/ 	.byte	0x04, 0x17
        /*001e*/ 	.short	(.L_1091 - .L_1090)
.L_1090:
        /*0020*/ 	.word	0x00000000
        /*0024*/ 	.short	0x0000
        /*0026*/ 	.short	0x0000
        /*0028*/ 	.byte	0x00, 0xf0, 0xa1, 0x03


	//----- nvinfo : EIATTR_MAXREG_COUNT
	.align		4
.L_1091:
        /*002c*/ 	.byte	0x03, 0x1b
        /*002e*/ 	.short	0x0080


	//----- nvinfo : EIATTR_NUM_BARRIERS
	.align		4
        /*0030*/ 	.byte	0x02, 0x4c
        /*0032*/ 	.byte	0x01
	.zero		1


	//----- nvinfo : EIATTR_EXTERNS
	.align		4
        /*0034*/ 	.byte	0x04, 0x0f
        /*0036*/ 	.short	(.L_1093 - .L_1092)


	//   ....[0]....
	.align		4
.L_1092:
        /*0038*/ 	.word	index@(__assertfail)


	//----- nvinfo : EIATTR_MERCURY_ISA_VERSION
	.align		4
.L_1093:
        /*003c*/ 	.byte	0x03, 0x5f
        /*003e*/ 	.short	0x0000


	//----- nvinfo : EIATTR_COOP_GROUP_MASK_REGIDS
	.align		4
        /*0040*/ 	.byte	0x04, 0x29
        /*0042*/ 	.short	(.L_1095 - .L_1094)


	//   ....[0]....
.L_1094:
        /*0044*/ 	.word	0xffffffff


	//   ....[1]....
        /*0048*/ 	.word	0xffffffff


	//   ....[2]....
        /*004c*/ 	.word	0xffffffff


	//   ....[3]....
        /*0050*/ 	.word	0xffffffff


	//   ....[4]....
        /*0054*/ 	.word	0xffffffff


	//   ....[5]....
        /*0058*/ 	.word	0xffffffff


	//   ....[6]....
        /*005c*/ 	.word	0xffffffff


	//   ....[7]....
        /*0060*/ 	.word	0xffffffff


	//   ....[8]....
        /*0064*/ 	.word	0xffffffff


	//   ....[9]....
        /*0068*/ 	.word	0xffffffff


	//   ....[10]....
        /*006c*/ 	.word	0xffffffff


	//   ....[11]....
        /*0070*/ 	.word	0xffffffff


	//   ....[12]....
        /*0074*/ 	.word	0xffffffff


	//   ....[13]....
        /*0078*/ 	.word	0xffffffff


	//   ....[14]....
        /*007c*/ 	.word	0xffffffff


	//   ....[15]....
        /*0080*/ 	.word	0xffffffff


	//----- nvinfo : EIATTR_COOP_GROUP_INSTR_OFFSETS
	.align		4
.L_1095:
        /*0084*/ 	.byte	0x04, 0x28
        /*0086*/ 	.short	(.L_1097 - .L_1096)


	//   ....[0]....
.L_1096:
        /*0088*/ 	.word	0x00001970


	//   ....[1]....
        /*008c*/ 	.word	0x000019c0


	//   ....[2]....
        /*0090*/ 	.word	0x000019f0


	//   ....[3]....
        /*0094*/ 	.word	0x00001a10


	//   ....[4]....
        /*0098*/ 	.word	0x00001a30


	//   ....[5]....
        /*009c*/ 	.word	0x00001bd0


	//   ....[6]....
        /*00a0*/ 	.word	0x00001bf0


	//   ....[7]....
        /*00a4*/ 	.word	0x00001c00


	//   ....[8]....
        /*00a8*/ 	.word	0x00001c30


	//   ....[9]....
        /*00ac*/ 	.word	0x00001c40


	//   ....[10]....
        /*00b0*/ 	.word	0x00001c70


	//   ....[11]....
        /*00b4*/ 	.word	0x00001c80


	//   ....[12]....
        /*00b8*/ 	.word	0x00001cb0


	//   ....[13]....
        /*00bc*/ 	.word	0x00001cc0


	//   ....[14]....
        /*00c0*/ 	.word	0x00001d00


	//   ....[15]....
        /*00c4*/ 	.word	0x00002dd0


	//----- nvinfo : EIATTR_SYSCALL_OFFSETS
	.align		4
.L_1097:
        /*00c8*/ 	.byte	0x04, 0x46
        /*00ca*/ 	.short	(.L_1099 - .L_1098)


	//   ....[0]....
.L_1098:
        /*00cc*/ 	.word	0x000004b0


	//----- nvinfo : EIATTR_EXIT_INSTR_OFFSETS
	.align		4
.L_1099:
        /*00d0*/ 	.byte	0x04, 0x1c
        /*00d2*/ 	.short	(.L_1101 - .L_1100)


	//   ....[0]....
.L_1100:
        /*00d4*/ 	.word	0x00000200


	//   ....[1]....
        /*00d8*/ 	.word	0x00000360


	//   ....[2]....
        /*00dc*/ 	.word	0x00002ca0


	//   ....[3]....
        /*00e0*/ 	.word	0x00002db0


	//----- nvinfo : EIATTR_CTAIDZ_USED
	.align		4
.L_1101:
        /*00e4*/ 	.byte	0x01, 0x04
	.zero		2


	//----- nvinfo : EIATTR_MAX_THREADS
	.align		4
        /*00e8*/ 	.byte	0x04, 0x05
        /*00ea*/ 	.short	(.L_1103 - .L_1102)
.L_1102:
        /*00ec*/ 	.word	0x00000100
        /*00f0*/ 	.word	0x00000001
        /*00f4*/ 	.word	0x00000001


	//----- nvinfo : EIATTR_CRS_STACK_SIZE
	.align		4
.L_1103:
        /*00f8*/ 	.byte	0x04, 0x1e
        /*00fa*/ 	.short	(.L_1105 - .L_1104)
.L_1104:
        /*00fc*/ 	.word	0x00000000
.L_1105:


//--------------------- .nv.info._ZN7cutlass13device_kernelIN5flash19FlashAttnFwdCombineIN4cute5tupleIJNS3_1CILi8EEENS5_ILi128EEEEEELi6ELi256ELi1ELb0ELb1ENS_10bfloat16_tEfNS_4arch4Sm90EEEEEvNT_6ParamsE --------------------------
	.section	.nv.info._ZN7cutlass13device_kernelIN5flash19FlashAttnFwdCombineIN4cute5tupleIJNS3_1CILi8EEENS5_ILi128EEEEEELi6ELi256ELi1ELb0ELb1ENS_10bfloat16_tEfNS_4arch4Sm90EEEEEvNT_6ParamsE,"",@"SHT_CUDA_INFO"
	.sectionflags	@""
	.align	4


	//----- nvinfo : EIATTR_CUDA_API_VERSION
	.align		4
        /*0000*/ 	.byte	0x04, 0x37
        /*0002*/ 	.short	(.L_1107 - .L_1106)
.L_1106:
        /*0004*/ 	.word	0x00000082


	//----- nvinfo : EIATTR_SW2861232_WAR
	.align		4
.L_1107:
        /*0008*/ 	.byte	0x01, 0x35
	.zero		2


	//----- nvinfo : EIATTR_PARAM_CBANK
	.align		4
        /*000c*/ 	.byte	0x04, 0x0a
        /*000e*/ 	.short	(.L_1109 - .L_1108)
	.align		4
.L_1108:
        /*0010*/ 	.word	index@(.nv.constant0._ZN7cutlass13device_kernelIN5flash19FlashAttnFwdCombineIN4cute5tupleIJNS3_1CILi8EEENS5_ILi128EEEEEELi6ELi256ELi1ELb0ELb1ENS_10bfloat16_tEfNS_4arch4Sm90EEEEEvNT_6ParamsE)
        /*0014*/ 	.short	0x0160
        /*0016*/ 	.short	0x00e8


	//----- nvinfo : EIATTR_CBANK_PARAM_SIZE
	.align		4
.L_1109:
        /*0018*/ 	.byte	0x03, 0x19
        /*001a*/ 	.short	0x00e8


	//----- nvinfo : EIATTR_KPARAM_INFO
	.align		4
        /*001c*/ 	.byte	0x04, 0x17
        /*001e*/ 	.short	(.L_1111 - .L_1110)
.L_1110:
        /*0020*/ 	.word	0x00000000
        /*0024*/ 	.short	0x0000
        /*0026*/ 	.short	0x0000
        /*0028*/ 	.byte	0x00, 0xf0, 0xa1, 0x03


	//----- nvinfo : EIATTR_MAXREG_COUNT
	.align		4
.L_1111:
        /*002c*/ 	.byte	0x03, 0x1b
        /*002e*/ 	.short	0x0080


	//----- nvinfo : EIATTR_NUM_BARRIERS
	.align		4
        /*0030*/ 	.byte	0x02, 0x4c
        /*0032*/ 	.byte	0x01
	.zero		1


	//----- nvinfo : EIATTR_EXTERNS
	.align		4
        /*0034*/ 	.byte	0x04, 0x0f
        /*0036*/ 	.short	(.L_1113 - .L_1112)


	//   ....[0]....
	.align		4
.L_1112:
        /*0038*/ 	.word	index@(__assertfail)


	//----- nvinfo : EIATTR_MERCURY_ISA_VERSION
	.align		4
.L_1113:
        /*003c*/ 	.byte	0x03, 0x5f
        /*003e*/ 	.short	0x0000


	//----- nvinfo : EIATTR_COOP_GROUP_MASK_REGIDS
	.align		4
        /*0040*/ 	.byte	0x04, 0x29
        /*0042*/ 	.short	(.L_1115 - .L_1114)


	//   ....[0]....
.L_1114:
        /*0044*/ 	.word	0xffffffff


	//   ....[1]....
        /*0048*/ 	.word	0xffffffff


	//   ....[2]....
        /*004c*/ 	.word	0xffffffff


	//   ....[3]....
        /*0050*/ 	.word	0xffffffff


	//   ....[4]....
        /*0054*/ 	.word	0xffffffff


	//   ....[5]....
        /*0058*/ 	.word	0xffffffff


	//   ....[6]....
        /*005c*/ 	.word	0xffffffff


	//   ....[7]....
        /*0060*/ 	.word	0xffffffff


	//   ....[8]....
        /*0064*/ 	.word	0xffffffff


	//   ....[9]....
        /*0068*/ 	.word	0xffffffff


	//   ....[10]....
        /*006c*/ 	.word	0xffffffff


	//   ....[11]....
        /*0070*/ 	.word	0xffffffff


	//   ....[12]....
        /*0074*/ 	.word	0xffffffff


	//   ....[13]....
        /*0078*/ 	.word	0xffffffff


	//   ....[14]....
        /*007c*/ 	.word	0xffffffff


	//   ....[15]....
        /*0080*/ 	.word	0xffffffff


	//----- nvinfo : EIATTR_COOP_GROUP_INSTR_OFFSETS
	.align		4
.L_1115:
        /*0084*/ 	.byte	0x04, 0x28
        /*0086*/ 	.short	(.L_1117 - .L_1116)


	//   ....[0]....
.L_1116:
        /*0088*/ 	.word	0x00001650


	//   ....[1]....
        /*008c*/ 	.word	0x00001690


	//   ....[2]....
        /*0090*/ 	.word	0x000016b0


	//   ....[3]....
        /*0094*/ 	.word	0x000016d0


	//   ....[4]....
        /*0098*/ 	.word	0x000016f0


	//   ....[5]....
        /*009c*/ 	.word	0x000017f0


	//   ....[6]....
        /*00a0*/ 	.word	0x00001810


	//   ....[7]....
        /*00a4*/ 	.word	0x00001820


	//   ....[8]....
        /*00a8*/ 	.word	0x00001850


	//   ....[9]....
        /*00ac*/ 	.word	0x00001860


	//   ....[10]....
        /*00b0*/ 	.word	0x00001890


	//   ....[11]....
        /*00b4*/ 	.word	0x000018a0


	//   ....[12]....
        /*00b8*/ 	.word	0x000018d0


	//   ....[13]....
        /*00bc*/ 	.word	0x000018e0


	//   ....[14]....
        /*00c0*/ 	.word	0x00001920


	//   ....[15]....
        /*00c4*/ 	.word	0x000029b0


	//----- nvinfo : EIATTR_SYSCALL_OFFSETS
	.align		4
.L_1117:
        /*00c8*/ 	.byte	0x04, 0x46
        /*00ca*/ 	.short	(.L_1119 - .L_1118)


	//   ....[0]....
.L_1118:
        /*00cc*/ 	.word	0x000004b0


	//----- nvinfo : EIATTR_EXIT_INSTR_OFFSETS
	.align		4
.L_1119:
        /*00d0*/ 	.byte	0x04, 0x1c
        /*00d2*/ 	.short	(.L_1121 - .L_1120)


	//   ....[0]....
.L_1120:
        /*00d4*/ 	.word	0x00000200


	//   ....[1]....
        /*00d8*/ 	.word	0x00000360


	//   ....[2]....
        /*00dc*/ 	.word	0x00002880


	//   ....[3]....
        /*00e0*/ 	.word	0x00002990


	//----- nvinfo : EIATTR_CTAIDZ_USED
	.align		4
.L_1121:
        /*00e4*/ 	.byte	0x01, 0x04
	.zero		2


	//----- nvinfo : EIATTR_MAX_THREADS
	.align		4
        /*00e8*/ 	.byte	0x04, 0x05
        /*00ea*/ 	.short	(.L_1123 - .L_1122)
.L_1122:
        /*00ec*/ 	.word	0x00000100
        /*00f0*/ 	.word	0x00000001
        /*00f4*/ 	.word	0x00000001


	//----- nvinfo : EIATTR_CRS_STACK_SIZE
	.align		4
.L_1123:
        /*00f8*/ 	.byte	0x04, 0x1e
        /*00fa*/ 	.short	(.L_1125 - .L_1124)
.L_1124:
        /*00fc*/ 	.word	0x00000000
.L_1125:


//--------------------- .nv.info._ZN7cutlass13device_kernelIN5flash19FlashAttnFwdCombineIN4cute5tupleIJNS3_1CILi8EEENS5_ILi128EEEEEELi5ELi256ELi1ELb0ELb1ENS_10bfloat16_tEfNS_4arch4Sm90EEEEEvNT_6ParamsE --------------------------
	.section	.nv.info._ZN7cutlass13device_kernelIN5flash19FlashAttnFwdCombineIN4cute5tupleIJNS3_1CILi8EEENS5_ILi128EEEEEELi5ELi256ELi1ELb0ELb1ENS_10bfloat16_tEfNS_4arch4Sm90EEEEEvNT_6ParamsE,"",@"SHT_CUDA_INFO"
	.sectionflags	@""
	.align	4


	//----- nvinfo : EIATTR_CUDA_API_VERSION
	.align		4
        /*0000*/ 	.byte	0x04, 0x37
        /*0002*/ 	.short	(.L_1127 - .L_1126)
.L_1126:
        /*0004*/ 	.word	0x00000082


	//----- nvinfo : EIATTR_SW2861232_WAR
	.align		4
.L_1127:
        /*0008*/ 	.byte	0x01, 0x35
	.zero		2


	//----- nvinfo : EIATTR_PARAM_CBANK
	.align		4
        /*000c*/ 	.byte	0x04, 0x0a
        /*000e*/ 	.short	(.L_1129 - .L_1128)
	.align		4
.L_1128:
        /*0010*/ 	.word	index@(.nv.constant0._ZN7cutlass13device_kernelIN5flash19FlashAttnFwdCombineIN4cute5tupleIJNS3_1CILi8EEENS5_ILi128EEEEEELi5ELi256ELi1ELb0ELb1ENS_10bfloat16_tEfNS_4arch4Sm90EEEEEvNT_6ParamsE)
        /*0014*/ 	.short	0x0160
        /*0016*/ 	.short	0x00e8


	//----- nvinfo : EIATTR_CBANK_PARAM_SIZE
	.align		4
.L_1129:
        /*0018*/ 	.byte	0x03, 0x19
        /*001a*/ 	.short	0x00e8


	//----- nvinfo : EIATTR_KPARAM_INFO
	.align		4
        /*001c*/ 	.byte	0x04, 0x17
        /*001e*/ 	.short	(.L_1131 - .L_1130)
.L_1130:
        /*0020*/ 	.word	0x00000000
        /*0024*/ 	.short	0x0000
        /*0026*/ 	.short	0x0000
        /*0028*/ 	.byte	0x00, 0xf0, 0xa1, 0x03


	//----- nvinfo : EIATTR_MAXREG_COUNT
	.align		4
.L_1131:
        /*002c*/ 	.byte	0x03, 0x1b
        /*002e*/ 	.short	0x0080


	//----- nvinfo : EIATTR_NUM_BARRIERS
	.align		4
        /*0030*/ 	.byte	0x02, 0x4c
        /*0032*/ 	.byte	0x01
	.zero		1


	//----- nvinfo : EIATTR_EXTERNS
	.align		4
        /*0034*/ 	.byte	0x04, 0x0f
        /*0036*/ 	.short	(.L_1133 - .L_1132)


	//   ....[0]....
	.align		4
.L_1132:
        /*0038*/ 	.word	index@(__assertfail)


	//----- nvinfo : EIATTR_MERCURY_ISA_VERSION
	.align		4
.L_1133:
        /*003c*/ 	.byte	0x03, 0x5f
        /*003e*/ 	.short	0x0000


	//----- nvinfo : EIATTR_COOP_GROUP_MASK_REGIDS
	.align		4
        /*0040*/ 	.byte	0x04, 0x29
        /*0042*/ 	.short	(.L_1135 - .L_1134)


	//   ....[0]....
.L_1134:
        /*0044*/ 	.word	0xffffffff


	//   ....[1]....
        /*0048*/ 	.word	0xffffffff


	//   ....[2]....
        /*004c*/ 	.word	0xffffffff


	//   ....[3]....
        /*0050*/ 	.word	0xffffffff


	//   ....[4]....
        /*0054*/ 	.word	0xffffffff


	//   ....[5]....
        /*0058*/ 	.word	0xffffffff


	//   ....[6]....
        /*005c*/ 	.word	0xffffffff


	//   ....[7]....
        /*0060*/ 	.word	0xffffffff


	//   ....[8]....
        /*0064*/ 	.word	0xffffffff


	//   ....[9]....
        /*0068*/ 	.word	0xffffffff


	//   ....[10]....
        /*006c*/ 	.word	0xffffffff


	//   ....[11]....
        /*0070*/ 	.word	0xffffffff


	//   ....[12]....
        /*0074*/ 	.word	0xffffffff


	//   ....[13]....
        /*0078*/ 	.word	0xffffffff


	//   ....[14]....
        /*007c*/ 	.word	0xffffffff


	//   ....[15]....
        /*0080*/ 	.word	0xffffffff


	//----- nvinfo : EIATTR_COOP_GROUP_INSTR_OFFSETS
	.align		4
.L_1135:
        /*0084*/ 	.byte	0x04, 0x28
        /*0086*/ 	.short	(.L_1137 - .L_1136)


	//   ....[0]....
.L_1136:
        /*0088*/ 	.word	0x00001470


	//   ....[1]....
        /*008c*/ 	.word	0x000014b0


	//   ....[2]....
        /*0090*/ 	.word	0x000014d0


	//   ....[3]....
        /*0094*/ 	.word	0x000014f0


	//   ....[4]....
        /*0098*/ 	.word	0x00001510


	//   ....[5]....
        /*009c*/ 	.word	0x000015b0


	//   ....[6]....
        /*00a0*/ 	.word	0x000015d0


	//   ....[7]....
        /*00a4*/ 	.word	0x000015e0


	//   ....[8]....
        /*00a8*/ 	.word	0x00001610


	//   ....[9]....
        /*00ac*/ 	.word	0x00001620


	//   ....[10]....
        /*00b0*/ 	.word	0x00001650


	//   ....[11]....
        /*00b4*/ 	.word	0x00001660


	//   ....[12]....
        /*00b8*/ 	.word	0x00001690


	//   ....[13]....
        /*00bc*/ 	.word	0x000016a0


	//   ....[14]....
        /*00c0*/ 	.word	0x000016e0


	//   ....[15]....
        /*00c4*/ 	.word	0x00002750


	//----- nvinfo : EIATTR_SYSCALL_OFFSETS
	.align		4
.L_1137:
        /*00c8*/ 	.byte	0x04, 0x46
        /*00ca*/ 	.short	(.L_1139 - .L_1138)


	//   ....[0]....
.L_1138:
        /*00cc*/ 	.word	0x000004b0


	//----- nvinfo : EIATTR_EXIT_INSTR_OFFSETS
	.align		4
.L_1139:
        /*00d0*/ 	.byte	0x04, 0x1c
        /*00d2*/ 	.short	(.L_1141 - .L_1140)


	//   ....[0]....
.L_1140:
        /*00d4*/ 	.word	0x00000200


	//   ....[1]....
        /*00d8*/ 	.word	0x00000360


	//   ....[2]....
        /*00dc*/ 	.word	0x00002620


	//   ....[3]....
        /*00e0*/ 	.word	0x00002730


	//----- nvinfo : EIATTR_CTAIDZ_USED
	.align		4
.L_1141:
        /*00e4*/ 	.byte	0x01, 0x04
	.zero		2


	//----- nvinfo : EIATTR_MAX_THREADS
	.align		4
        /*00e8*/ 	.byte	0x04, 0x05
        /*00ea*/ 	.short	(.L_1143 - .L_1142)
.L_1142:
        /*00ec*/ 	.word	0x00000100
        /*00f0*/ 	.word	0x00000001
        /*00f4*/ 	.word	0x00000001


	//----- nvinfo : EIATTR_CRS_STACK_SIZE
	.align		4
.L_1143:
        /*00f8*/ 	.byte	0x04, 0x1e
        /*00fa*/ 	.short	(.L_1145 - .L_1144)
.L_1144:
        /*00fc*/ 	.word	0x00000000
.L_1145:


//--------------------- .nv.info._ZN7cutlass13device_kernelIN5flash19FlashAttnFwdCombineIN4cute5tupleIJNS3_1CILi8EEENS5_ILi128EEEEEELi8ELi256ELi1ELb0ELb0ENS_10bfloat16_tEfNS_4arch4Sm80EEEEEvNT_6ParamsE --------------------------
	.section	.nv.info._ZN7cutlass13device_kernelIN5flash19FlashAttnFwdCombineIN4cute5tupleIJNS3_1CILi8EEENS5_ILi128EEEEEELi8ELi256ELi1ELb0ELb0ENS_10bfloat16_tEfNS_4arch4Sm80EEEEEvNT_6ParamsE,"",@"SHT_CUDA_INFO"
	.sectionflags	@""
	.align	4


	//----- nvinfo : EIATTR_CUDA_API_VERSION
	.align		4
        /*0000*/ 	.byte	0x04, 0x37
        /*0002*/ 	.short	(.L_1147 - .L_1146)
.L_1146:
        /*0004*/ 	.word	0x00000082


	//----- nvinfo : EIATTR_SW2861232_WAR
	.align		4
.L_1147:
        /*0008*/ 	.byte	0x01, 0x35
	.zero		2


	//----- nvinfo : EIATTR_PARAM_CBANK
	.align		4
        /*000c*/ 	.byte	0x04, 0x0a
        /*000e*/ 	.short	(.L_1149 - .L_1148)
	.align		4
.L_1148:
        /*0010*/ 	.word	index@(.nv.constant0._ZN7cutlass13device_kernelIN5flash19FlashAttnFwdCombineIN4cute5tupleIJNS3_1CILi8EEENS5_ILi128EEEEEELi8ELi256ELi1ELb0ELb0ENS_10bfloat16_tEfNS_4arch4Sm80EEEEEvNT_6ParamsE)
        /*0014*/ 	.short	0x0160
        /*0016*/ 	.short	0x00e8


	//----- nvinfo : EIATTR_CBANK_PARAM_SIZE
	.align		4
.L_1149:
        /*0018*/ 	.byte	0x03, 0x19
        /*001a*/ 	.short	0x00e8


	//----- nvinfo : EIATTR_KPARAM_INFO
	.align		4
        /*001c*/ 	.byte	0x04, 0x17
        /*001e*/ 	.short	(.L_1151 - .L_1150)
.L_1150:
        /*0020*/ 	.word	0x00000000
        /*0024*/ 	.short	0x0000
        /*0026*/ 	.short	0x0000
        /*0028*/ 	.byte	0x00, 0xf0, 0xa1, 0x03


	//----- nvinfo : EIATTR_MAXREG_COUNT
	.align		4
.L_1151:
        /*002c*/ 	.byte	0x03, 0x1b
        /*002e*/ 	.short	0x0080


	//----- nvinfo : EIATTR_NUM_BARRIERS
	.align		4
        /*0030*/ 	.byte	0x02, 0x4c
        /*0032*/ 	.byte	0x01
	.zero		1


	//----- nvinfo : EIATTR_EXTERNS
	.align		4
        /*0034*/ 	.byte	0x04, 0x0f
        /*0036*/ 	.short	(.L_1153 - .L_1152)


	//   ....[0]....
	.align		4
.L_1152:
        /*0038*/ 	.word	index@(__assertfail)


	//----- nvinfo : EIATTR_MERCURY_ISA_VERSION
	.align		4
.L_1153:
        /*003c*/ 	.byte	0x03, 0x5f
        /*003e*/ 	.short	0x0000


	//----- nvinfo : EIATTR_COOP_GROUP_MASK_REGIDS
	.align		4
        /*0040*/ 	.byte	0x04, 0x29
        /*0042*/ 	.short	(.L_1155 - .L_1154)


	//   ....[0]....
.L_1154:
        /*0044*/ 	.word	0xffffffff


	//   ....[1]....
        /*0048*/ 	.word	0xffffffff


	//   ....[2]....
        /*004c*/ 	.word	0xffffffff


	//   ....[3]....
        /*0050*/ 	.word	0xffffffff


	//   ....[4]....
        /*0054*/ 	.word	0xffffffff


	//   ....[5]....
        /*0058*/ 	.word	0xffffffff


	//   ....[6]....
        /*005c*/ 	.word	0xffffffff


	//   ....[7]....
        /*0060*/ 	.word	0xffffffff


	//   ....[8]....
        /*0064*/ 	.word	0xffffffff


	//   ....[9]....
        /*0068*/ 	.word	0xffffffff


	//   ....[10]....
        /*006c*/ 	.word	0xffffffff


	//   ....[11]....
        /*0070*/ 	.word	0xffffffff


	//   ....[12]....
        /*0074*/ 	.word	0xffffffff


	//   ....[13]....
        /*0078*/ 	.word	0xffffffff


	//   ....[14]....
        /*007c*/ 	.word	0xffffffff


	//   ....[15]....
        /*0080*/ 	.word	0xffffffff


	//----- nvinfo : EIATTR_COOP_GROUP_INSTR_OFFSETS
	.align		4
.L_1155:
        /*0084*/ 	.byte	0x04, 0x28
        /*0086*/ 	.short	(.L_1157 - .L_1156)


	//   ....[0]....
.L_1156:
        /*0088*/ 	.word	0x00001530


	//   ....[1]....
        /*008c*/ 	.word	0x00001580


	//   ....[2]....
        /*0090*/ 	.word	0x000015b0


	//   ....[3]....
        /*0094*/ 	.word	0x000015d0


	//   ....[4]....
        /*0098*/ 	.word	0x000015f0


	//   ....[5]....
        /*009c*/ 	.word	0x000018d0


	//   ....[6]....
        /*00a0*/ 	.word	0x00001930


	//   ....[7]....
        /*00a4*/ 	.word	0x00001940


	//   ....[8]....
        /*00a8*/ 	.word	0x00001980


	//   ....[9]....
        /*00ac*/ 	.word	0x00001990


	//   ....[10]....
        /*00b0*/ 	.word	0x000019c0


	//   ....[11]....
        /*00b4*/ 	.word	0x000019d0


	//   ....[12]....
        /*00b8*/ 	.word	0x00001a10


	//   ....[13]....
        /*00bc*/ 	.word	0x00001a20


	//   ....[14]....
        /*00c0*/ 	.word	0x00001a50


	//   ....[15]....
        /*00c4*/ 	.word	0x00002c40


	//----- nvinfo : EIATTR_SYSCALL_OFFSETS
	.align		4
.L_1157:
        /*00c8*/ 	.byte	0x04, 0x46
        /*00ca*/ 	.short	(.L_1159 - .L_1158)


	//   ....[0]....
.L_1158:
        /*00cc*/ 	.word	0x00000390


	//----- nvinfo : EIATTR_EXIT_INSTR_OFFSETS
	.align		4
.L_1159:
        /*00d0*/ 	.byte	0x04, 0x1c
        /*00d2*/ 	.short	(.L_1161 - .L_1160)


	//   ....[0]....
.L_1160:
        /*00d4*/ 	.word	0x00000220


	//   ....[1]....
        /*00d8*/ 	.word	0x00002ad0


	//   ....[2]....
        /*00dc*/ 	.word	0x00002c20


	//----- nvinfo : EIATTR_CTAIDZ_USED
	.align		4
.L_1161:
        /*00e0*/ 	.byte	0x01, 0x04
	.zero		2


	//----- nvinfo : EIATTR_MAX_THREADS
	.align		4
        /*00e4*/ 	.byte	0x04, 0x05
        /*00e6*/ 	.short	(.L_1163 - .L_1162)
.L_1162:
        /*00e8*/ 	.word	0x00000100
        /*00ec*/ 	.word	0x00000001
        /*00f0*/ 	.word	0x00000001


	//----- nvinfo : EIATTR_CRS_STACK_SIZE
	.align		4
.L_1163:
        /*00f4*/ 	.byte	0x04, 0x1e
        /*00f6*/ 	.short	(.L_1165 - .L_1164)
.L_1164:
        /*00f8*/ 	.word	0x00000000
.L_1165:


//--------------------- .nv.info._ZN7cutlass13device_kernelIN5flash19FlashAttnFwdCombineIN4cute5tupleIJNS3_1CILi8EEENS5_ILi128EEEEEELi7ELi256ELi1ELb0ELb0ENS_10bfloat16_tEfNS_4arch4Sm80EEEEEvNT_6ParamsE --------------------------
	.section	.nv.info._ZN7cutlass13device_kernelIN5flash19FlashAttnFwdCombineIN4cute5tupleIJNS3_1CILi8EEENS5_ILi128EEEEEELi7ELi256ELi1ELb0ELb0ENS_10bfloat16_tEfNS_4arch4Sm80EEEEEvNT_6ParamsE,"",@"SHT_CUDA_INFO"
	.sectionflags	@""
	.align	4


	//----- nvinfo : EIATTR_CUDA_API_VERSION
	.align		4
        /*0000*/ 	.byte	0x04, 0x37
        /*0002*/ 	.short	(.L_1167 - .L_1166)
.L_1166:
        /*0004*/ 	.word	0x00000082


	//----- nvinfo : EIATTR_SW2861232_WAR
	.align		4
.L_1167:
        /*0008*/ 	.byte	0x01, 0x35
	.zero		2


	//----- nvinfo : EIATTR_PARAM_CBANK
	.align		4
        /*000c*/ 	.byte	0x04, 0x0a
        /*000e*/ 	.short	(.L_1169 - .L_1168)
	.align		4
.L_1168:
        /*0010*/ 	.word	index@(.nv.constant0._ZN7cutlass13device_kernelIN5flash19FlashAttnFwdCombineIN4cute5tupleIJNS3_1CILi8EEENS5_ILi128EEEEEELi7ELi256ELi1ELb0ELb0ENS_10bfloat16_tEfNS_4arch4Sm80EEEEEvNT_6ParamsE)
        /*0014*/ 	.short	0x0160
        /*0016*/ 	.short	0x00e8


	//----- nvinfo : EIATTR_CBANK_PARAM_SIZE
	.align		4
.L_1169:
        /*0018*/ 	.byte	0x03, 0x19
        /*001a*/ 	.short	0x00e8


	//----- nvinfo : EIATTR_KPARAM_INFO
	.align		4
        /*001c*/ 	.byte	0x04, 0x17
        /*001e*/ 	.short	(.L_1171 - .L_1170)
.L_1170:
        /*0020*/ 	.word	0x00000000
        /*0024*/ 	.short	0x0000
        /*0026*/ 	.short	0x0000
        /*0028*/ 	.byte	0x00, 0xf0, 0xa1, 0x03


	//----- nvinfo : EIATTR_MAXREG_COUNT
	.align		4
.L_1171:
        /*002c*/ 	.byte	0x03, 0x1b
        /*002e*/ 	.short	0x0080


	//----- nvinfo : EIATTR_NUM_BARRIERS
	.align		4
        /*0030*/ 	.byte	0x02, 0x4c
        /*0032*/ 	.byte	0x01
	.zero		1


	//----- nvinfo : EIATTR_EXTERNS
	.align		4
        /*0034*/ 	.byte	0x04, 0x0f
        /*0036*/ 	.short	(.L_1173 - .L_1172)


	//   ....[0]....
	.align		4
.L_1172:
        /*0038*/ 	.word	index@(__assertfail)


	//----- nvinfo : EIATTR_MERCURY_ISA_VERSION
	.align		4
.L_1173:
        /*003c*/ 	.byte	0x03, 0x5f
        /*003e*/ 	.short	0x0000


	//----- nvinfo : EIATTR_COOP_GROUP_MASK_REGIDS
	.align		4
        /*0040*/ 	.byte	0x04, 0x29
        /*0042*/ 	.short	(.L_1175 - .L_1174)


	//   ....[0]....
.L_1174:
        /*0044*/ 	.word	0xffffffff


	//   ....[1]....
        /*0048*/ 	.word	0xffffffff


	//   ....[2]....
        /*004c*/ 	.word	0xffffffff


	//   ....[3]....
        /*0050*/ 	.word	0xffffffff


	//   ....[4]....
        /*0054*/ 	.word	0xffffffff


	//   ....[5]....
        /*0058*/ 	.word	0xffffffff


	//   ....[6]....
        /*005c*/ 	.word	0xffffffff


	//   ....[7]....
        /*0060*/ 	.word	0xffffffff


	//   ....[8]....
        /*0064*/ 	.word	0xffffffff


	//   ....[9]....
        /*0068*/ 	.word	0xffffffff


	//   ....[10]....
        /*006c*/ 	.word	0xffffffff


	//   ....[11]....
        /*0070*/ 	.word	0xffffffff


	//   ....[12]....
        /*0074*/ 	.word	0xffffffff


	//   ....[13]....
        /*0078*/ 	.word	0xffffffff


	//   ....[14]....
        /*007c*/ 	.word	0xffffffff


	//   ....[15]....
        /*0080*/ 	.word	0xffffffff


	//----- nvinfo : EIATTR_COOP_GROUP_INSTR_OFFSETS
	.align		4
.L_1175:
        /*0084*/ 	.byte	0x04, 0x28
        /*0086*/ 	.short	(.L_1177 - .L_1176)


	//   ....[0]....
.L_1176:
        /*0088*/ 	.word	0x00001050


	//   ....[1]....
        /*008c*/ 	.word	0x000010a0


	//   ....[2]....
        /*0090*/ 	.word	0x000010d0


	//   ....[3]....
        /*0094*/ 	.word	0x000010f0


	//   ....[4]....
        /*0098*/ 	.word	0x00001110


	//   ....[5]....
        /*009c*/ 	.word	0x000012b0


	//   ....[6]....
        /*00a0*/ 	.word	0x000012d0


	//   ....[7]....
        /*00a4*/ 	.word	0x000012e0


	//   ....[8]....
        /*00a8*/ 	.word	0x00001310


	//   ....[9]....
        /*00ac*/ 	.word	0x00001320


	//   ....[10]....
        /*00b0*/ 	.word	0x00001350


	//   ....[11]....
        /*00b4*/ 	.word	0x00001360


	//   ....[12]....
        /*00b8*/ 	.word	0x000013a0


	//   ....[13]....
        /*00bc*/ 	.word	0x000013c0


	//   ....[14]....
        /*00c0*/ 	.word	0x000013f0


	//   ....[15]....
        /*00c4*/ 	.word	0x00002560


	//----- nvinfo : EIATTR_SYSCALL_OFFSETS
	.align		4
.L_1177:
        /*00c8*/ 	.byte	0x04, 0x46
        /*00ca*/ 	.short	(.L_1179 - .L_1178)


	//   ....[0]....
.L_1178:
        /*00cc*/ 	.word	0x00000390


	//----- nvinfo : EIATTR_EXIT_INSTR_OFFSETS
	.align		4
.L_1179:
        /*00d0*/ 	.byte	0x04, 0x1c
        /*00d2*/ 	.short	(.L_1181 - .L_1180)


	//   ....[0]....
.L_1180:
        /*00d4*/ 	.word	0x00000220


	//   ....[1]....
        /*00d8*/ 	.word	0x000023f0


	//   ....[2]....
        /*00dc*/ 	.word	0x00002540


	//----- nvinfo : EIATTR_CTAIDZ_USED
	.align		4
.L_1181:
        /*00e0*/ 	.byte	0x01, 0x04
	.zero		2


	//----- nvinfo : EIATTR_MAX_THREADS
	.align		4
        /*00e4*/ 	.byte	0x04, 0x05
        /*00e6*/ 	.short	(.L_1183 - .L_1182)
.L_1182:
        /*00e8*/ 	.word	0x00000100
        /*00ec*/ 	.word	0x00000001
        /*00f0*/ 	.word	0x00000001


	//----- nvinfo : EIATTR_CRS_STACK_SIZE
	.align		4
.L_1183:
        /*00f4*/ 	.byte	0x04, 0x1e
        /*00f6*/ 	.short	(.L_1185 - .L_1184)
.L_1184:
        /*00f8*/ 	.word	0x00000000
.L_1185:


//--------------------- .nv.info._ZN7cutlass13device_kernelIN5flash19FlashAttnFwdCombineIN4cute5tupleIJNS3_1CILi8EEENS5_ILi128EEEEEELi6ELi256ELi1ELb0ELb0ENS_10bfloat16_tEfNS_4arch4Sm80EEEEEvNT_6ParamsE --------------------------
	.section	.nv.info._ZN7cutlass13device_kernelIN5flash19FlashAttnFwdCombineIN4cute5tupleIJNS3_1CILi8EEENS5_ILi128EEEEEELi6ELi256ELi1ELb0ELb0ENS_10bfloat16_tEfNS_4arch4Sm80EEEEEvNT_6ParamsE,"",@"SHT_CUDA_INFO"
	.sectionflags	@""
	.align	4


	//----- nvinfo : EIATTR_CUDA_API_VERSION
	.align		4
        /*0000*/ 	.byte	0x04, 0x37
        /*0002*/ 	.short	(.L_1187 - .L_1186)
.L_1186:
        /*0004*/ 	.word	0x00000082


	//----- nvinfo : EIATTR_SW2861232_WAR
	.align		4
.L_1187:
        /*0008*/ 	.byte	0x01, 0x35
	.zero		2


	//----- nvinfo : EIATTR_PARAM_CBANK
	.align		4
        /*000c*/ 	.byte	0x04, 0x0a
        /*000e*/ 	.short	(.L_1189 - .L_1188)
	.align		4
.L_1188:
        /*0010*/ 	.word	index@(.nv.constant0._ZN7cutlass13device_kernelIN5flash19FlashAttnFwdCombineIN4cute5tupleIJNS3_1CILi8EEENS5_ILi128EEEEEELi6ELi256ELi1ELb0ELb0ENS_10bfloat16_tEfNS_4arch4Sm80EEEEEvNT_6ParamsE)
        /*0014*/ 	.short	0x0160
        /*0016*/ 	.short	0x00e8


	//----- nvinfo : EIATTR_CBANK_PARAM_SIZE
	.align		4
.L_1189:
        /*0018*/ 	.byte	0x03, 0x19
        /*001a*/ 	.short	0x00e8


	//----- nvinfo : EIATTR_KPARAM_INFO
	.align		4
        /*001c*/ 	.byte	0x04, 0x17
        /*001e*/ 	.short	(.L_1191 - .L_1190)
.L_1190:
        /*0020*/ 	.word	0x00000000
        /*0024*/ 	.short	0x0000
        /*0026*/ 	.short	0x0000
        /*0028*/ 	.byte	0x00, 0xf0, 0xa1, 0x03


	//----- nvinfo : EIATTR_MAXREG_COUNT
	.align		4
.L_1191:
        /*002c*/ 	.byte	0x03, 0x1b
        /*002e*/ 	.short	0x0080


	//----- nvinfo : EIATTR_NUM_BARRIERS
	.align		4
        /*0030*/ 	.byte	0x02, 0x4c
        /*0032*/ 	.byte	0x01
	.zero		1


	//----- nvinfo : EIATTR_EXTERNS
	.align		4
        /*0034*/ 	.byte	0x04, 0x0f
        /*0036*/ 	.short	(.L_1193 - .L_1192)


	//   ....[0]....
	.align		4
.L_1192:
        /*0038*/ 	.word	index@(__assertfail)


	//----- nvinfo : EIATTR_MERCURY_ISA_VERSION
	.align		4
.L_1193:
        /*003c*/ 	.byte	0x03, 0x5f
        /*003e*/ 	.short	0x0000


	//----- nvinfo : EIATTR_COOP_GROUP_MASK_REGIDS
	.align		4
        /*0040*/ 	.byte	0x04, 0x29
        /*0042*/ 	.short	(.L_1195 - .L_1194)


	//   ....[0]....
.L_1194:
        /*0044*/ 	.word	0xffffffff


	//   ....[1]....
        /*0048*/ 	.word	0xffffffff


	//   ....[2]....
        /*004c*/ 	.word	0xffffffff


	//   ....[3]....
        /*0050*/ 	.word	0xffffffff


	//   ....[4]....
        /*0054*/ 	.word	0xffffffff


	//   ....[5]....
        /*0058*/ 	.word	0xffffffff


	//   ....[6]....
        /*005c*/ 	.word	0xffffffff


	//   ....[7]....
        /*0060*/ 	.word	0xffffffff


	//   ....[8]....
        /*0064*/ 	.word	0xffffffff


	//   ....[9]....
        /*0068*/ 	.word	0xffffffff


	//   ....[10]....
        /*006c*/ 	.word	0xffffffff


	//   ....[11]....
        /*0070*/ 	.word	0xffffffff


	//   ....[12]....
        /*0074*/ 	.word	0xffffffff


	//   ....[13]....
        /*0078*/ 	.word	0xffffffff


	//   ....[14]....
        /*007c*/ 	.word	0xffffffff


	//   ....[15]....
        /*0080*/ 	.word	0xffffffff


	//----- nvinfo : EIATTR_COOP_GROUP_INSTR_OFFSETS
	.align		4
.L_1195:
        /*0084*/ 	.byte	0x04, 0x28
        /*0086*/ 	.short	(.L_1197 - .L_1196)


	//   ....[0]....
.L_1196:
        /*0088*/ 	.word	0x00000d30


	//   ....[1]....
        /*008c*/ 	.word	0x00000d70


	//   ....[2]....
        /*0090*/ 	.word	0x00000d90


	//   ....[3]....
        /*0094*/ 	.word	0x00000db0


	//   ....[4]....
        /*0098*/ 	.word	0x00000dd0


	//   ....[5]....
        /*009c*/ 	.word	0x00000ea0


	//   ....[6]....
        /*00a0*/ 	.word	0x00000ee0


	//   ....[7]....
        /*00a4*/ 	.word	0x00000f10


	//   ....[8]....
        /*00a8*/ 	.word	0x00000f30


	//   ....[9]....
        /*00ac*/ 	.word	0x00000f50


	//   ....[10]....
        /*00b0*/ 	.word	0x00000f70


	//   ....[11]....
        /*00b4*/ 	.word	0x00000f90


	//   ....[12]....
        /*00b8*/ 	.word	0x00000fc0


	//   ....[13]....
        /*00bc*/ 	.word	0x00000ff0


	//   ....[14]....
        /*00c0*/ 	.word	0x00001000


	//   ....[15]....
        /*00c4*/ 	.word	0x00002140


	//----- nvinfo : EIATTR_SYSCALL_OFFSETS
	.align		4
.L_1197:
        /*00c8*/ 	.byte	0x04, 0x46
        /*00ca*/ 	.short	(.L_1199 - .L_1198)


	//   ....[0]....
.L_1198:
        /*00cc*/ 	.word	0x00000390


	//----- nvinfo : EIATTR_EXIT_INSTR_OFFSETS
	.align		4
.L_1199:
        /*00d0*/ 	.byte	0x04, 0x1c
        /*00d2*/ 	.short	(.L_1201 - .L_1200)


	//   ....[0]....
.L_1200:
        /*00d4*/ 	.word	0x00000220


	//   ....[1]....
        /*00d8*/ 	.word	0x00001fd0


	//   ....[2]....
        /*00dc*/ 	.word	0x00002120


	//----- nvinfo : EIATTR_CTAIDZ_USED
	.align		4
.L_1201:
        /*00e0*/ 	.byte	0x01, 0x04
	.zero		2


	//----- nvinfo : EIATTR_MAX_THREADS
	.align		4
        /*00e4*/ 	.byte	0x04, 0x05
        /*00e6*/ 	.short	(.L_1203 - .L_1202)
.L_1202:
        /*00e8*/ 	.word	0x00000100
        /*00ec*/ 	.word	0x00000001
        /*00f0*/ 	.word	0x00000001


	//----- nvinfo : EIATTR_CRS_STACK_SIZE
	.align		4
.L_1203:
        /*00f4*/ 	.byte	0x04, 0x1e
        /*00f6*/ 	.short	(.L_1205 - .L_1204)
.L_1204:
        /*00f8*/ 	.word	0x00000000
.L_1205:


//--------------------- .nv.info._ZN7cutlass13device_kernelIN5flash19FlashAttnFwdCombineIN4cute5tupleIJNS3_1CILi8EEENS5_ILi128EEEEEELi5ELi256ELi1ELb0ELb0ENS_10bfloat16_tEfNS_4arch4Sm80EEEEEvNT_6ParamsE --------------------------
	.section	.nv.info._ZN7cutlass13device_kernelIN5flash19FlashAttnFwdCombineIN4cute5tupleIJNS3_1CILi8EEENS5_ILi128EEEEEELi5ELi256ELi1ELb0ELb0ENS_10bfloat16_tEfNS_4arch4Sm80EEEEEvNT_6ParamsE,"",@"SHT_CUDA_INFO"
	.sectionflags	@""
	.align	4


	//----- nvinfo : EIATTR_CUDA_API_VERSION
	.align		4
        /*0000*/ 	.byte	0x04, 0x37
        /*0002*/ 	.short	(.L_1207 - .L_1206)
.L_1206:
        /*0004*/ 	.word	0x00000082


	//----- nvinfo : EIATTR_SW2861232_WAR
	.align		4
.L_1207:
        /*0008*/ 	.byte	0x01, 0x35
	.zero		2


	//----- nvinfo : EIATTR_PARAM_CBANK
	.align		4
        /*000c*/ 	.byte	0x04, 0x0a
        /*000e*/ 	.short	(.L_1209 - .L_1208)
	.align		4
.L_1208:
        /*0010*/ 	.word	index@(.nv.constant0._ZN7cutlass13device_kernelIN5flash19FlashAttnFwdCombineIN4cute5tupleIJNS3_1CILi8EEENS5_ILi128EEEEEELi5ELi256ELi1ELb0ELb0ENS_10bfloat16_tEfNS_4arch4Sm80EEEEEvNT_6ParamsE)
        /*0014*/ 	.short	0x0160
        /*0016*/ 	.short	0x00e8


	//----- nvinfo : EIATTR_CBANK_PARAM_SIZE
	.align		4
.L_1209:
        /*0018*/ 	.byte	0x03, 0x19
        /*001a*/ 	.short	0x00e8


	//----- nvinfo : EIATTR_KPARAM_INFO
	.align		4
        /*001c*/ 	.byte	0x04, 0x17
        /*001e*/ 	.short	(.L_1211 - .L_1210)
.L_1210:
        /*0020*/ 	.word	0x00000000
        /*0024*/ 	.short	0x0000
        /*0026*/ 	.short	0x0000
        /*0028*/ 	.byte	0x00, 0xf0, 0xa1, 0x03


	//----- nvinfo : EIATTR_MAXREG_COUNT
	.align		4
.L_1211:
        /*002c*/ 	.byte	0x03, 0x1b
        /*002e*/ 	.short	0x0080


	//----- nvinfo : EIATTR_NUM_BARRIERS
	.align		4
        /*0030*/ 	.byte	0x02, 0x4c
        /*0032*/ 	.byte	0x01
	.zero		1


	//----- nvinfo : EIATTR_EXTERNS
	.align		4
        /*0034*/ 	.byte	0x04, 0x0f
        /*0036*/ 	.short	(.L_1213 - .L_1212)


	//   ....[0]....
	.align		4
.L_1212:
        /*0038*/ 	.word	index@(__assertfail)


	//----- nvinfo : EIATTR_MERCURY_ISA_VERSION
	.align		4
.L_1213:
        /*003c*/ 	.byte	0x03, 0x5f
        /*003e*/ 	.short	0x0000


	//----- nvinfo : EIATTR_COOP_GROUP_MASK_REGIDS
	.align		4
        /*0040*/ 	.byte	0x04, 0x29
        /*0042*/ 	.short	(.L_1215 - .L_1214)


	//   ....[0]....
.L_1214:
        /*0044*/ 	.word	0xffffffff


	//   ....[1]....
        /*0048*/ 	.word	0xffffffff


	//   ....[2]....
        /*004c*/ 	.word	0xffffffff


	//   ....[3]....
        /*0050*/ 	.word	0xffffffff


	//   ....[4]....
        /*0054*/ 	.word	0xffffffff


	//   ....[5]....
        /*0058*/ 	.word	0xffffffff


	//   ....[6]....
        /*005c*/ 	.word	0xffffffff


	//   ....[7]....
        /*0060*/ 	.word	0xffffffff


	//   ....[8]....
        /*0064*/ 	.word	0xffffffff


	//   ....[9]....
        /*0068*/ 	.word	0xffffffff


	//   ....[10]....
        /*006c*/ 	.word	0xffffffff


	//   ....[11]....
        /*0070*/ 	.word	0xffffffff


	//   ....[12]....
        /*0074*/ 	.word	0xffffffff


	//   ....[13]....
        /*0078*/ 	.word	0xffffffff


	//   ....[14]....
        /*007c*/ 	.word	0xffffffff


	//   ....[15]....
        /*0080*/ 	.word	0xffffffff


	//----- nvinfo : EIATTR_COOP_GROUP_INSTR_OFFSETS
	.align		4
.L_1215:
        /*0084*/ 	.byte	0x04, 0x28
        /*0086*/ 	.short	(.L_1217 - .L_1216)


	//   ....[0]....
.L_1216:
        /*0088*/ 	.word	0x00000b50


	//   ....[1]....
        /*008c*/ 	.word	0x00000b90


	//   ....[2]....
        /*0090*/ 	.word	0x00000bb0


	//   ....[3]....
        /*0094*/ 	.word	0x00000bd0


	//   ....[4]....
        /*0098*/ 	.word	0x00000bf0


	//   ....[5]....
        /*009c*/ 	.word	0x00000c70


	//   ....[6]....
        /*00a0*/ 	.word	0x00000cb0


	//   ....[7]....
        /*00a4*/ 	.word	0x00000cc0


	//   ....[8]....
        /*00a8*/ 	.word	0x00000cf0


	//   ....[9]....
        /*00ac*/ 	.word	0x00000d00


	//   ....[10]....
        /*00b0*/ 	.word	0x00000d30


	//   ....[11]....
        /*00b4*/ 	.word	0x00000d40


	//   ....[12]....
        /*00b8*/ 	.word	0x00000d80


	//   ....[13]....
        /*00bc*/ 	.word	0x00000d90


	//   ....[14]....
        /*00c0*/ 	.word	0x00000dd0


	//   ....[15]....
        /*00c4*/ 	.word	0x00001ee0


	//----- nvinfo : EIATTR_SYSCALL_OFFSETS
	.align		4
.L_1217:
        /*00c8*/ 	.byte	0x04, 0x46
        /*00ca*/ 	.short	(.L_1219 - .L_1218)


	//   ....[0]....
.L_1218:
        /*00cc*/ 	.word	0x00000390


	//----- nvinfo : EIATTR_EXIT_INSTR_OFFSETS
	.align		4
.L_1219:
        /*00d0*/ 	.byte	0x04, 0x1c
        /*00d2*/ 	.short	(.L_1221 - .L_1220)


	//   ....[0]....
.L_1220:
        /*00d4*/ 	.word	0x00000220


	//   ....[1]....
        /*00d8*/ 	.word	0x00001d70


	//   ....[2]....
        /*00dc*/ 	.word	0x00001ec0


	//----- nvinfo : EIATTR_CTAIDZ_USED
	.align		4
.L_1221:
        /*00e0*/ 	.byte	0x01, 0x04
	.zero		2


	//----- nvinfo : EIATTR_MAX_THREADS
	.align		4
        /*00e4*/ 	.byte	0x04, 0x05
        /*00e6*/ 	.short	(.L_1223 - .L_1222)
.L_1222:
        /*00e8*/ 	.word	0x00000100
        /*00ec*/ 	.word	0x00000001
        /*00f0*/ 	.word	0x00000001


	//----- nvinfo : EIATTR_CRS_STACK_SIZE
	.align		4
.L_1223:
        /*00f4*/ 	.byte	0x04, 0x1e
        /*00f6*/ 	.short	(.L_1225 - .L_1224)
.L_1224:
        /*00f8*/ 	.word	0x00000000
.L_1225:


//--------------------- .nv.info._ZN7cutlass13device_kernelIN5flash19FlashAttnFwdCombineIN4cute5tupleIJNS3_1CILi8EEENS5_ILi128EEEEEELi8ELi256ELi1ELb0ELb1ENS_10bfloat16_tEfNS_4arch4Sm80EEEEEvNT_6ParamsE --------------------------
	.section	.nv.info._ZN7cutlass13device_kernelIN5flash19FlashAttnFwdCombineIN4cute5tupleIJNS3_1CILi8EEENS5_ILi128EEEEEELi8ELi256ELi1ELb0ELb1ENS_10bfloat16_tEfNS_4arch4Sm80EEEEEvNT_6ParamsE,"",@"SHT_CUDA_INFO"
	.sectionflags	@""
	.align	4


	//----- nvinfo : EIATTR_CUDA_API_VERSION
	.align		4
        /*0000*/ 	.byte	0x04, 0x37
        /*0002*/ 	.short	(.L_1227 - .L_1226)
.L_1226:
        /*0004*/ 	.word	0x00000082


	//----- nvinfo : EIATTR_SW2861232_WAR
	.align		4
.L_1227:
        /*0008*/ 	.byte	0x01, 0x35
	.zero		2


	//----- nvinfo : EIATTR_PARAM_CBANK
	.align		4
        /*000c*/ 	.byte	0x04, 0x0a
        /*000e*/ 	.short	(.L_1229 - .L_1228)
	.align		4
.L_1228:
        /*0010*/ 	.word	index@(.nv.constant0._ZN7cutlass13device_kernelIN5flash19FlashAttnFwdCombineIN4cute5tupleIJNS3_1CILi8EEENS5_ILi128EEEEEELi8ELi256ELi1ELb0ELb1ENS_10bfloat16_tEfNS_4arch4Sm80EEEEEvNT_6ParamsE)
        /*0014*/ 	.short	0x0160
        /*0016*/ 	.short	0x00e8


	//----- nvinfo : EIATTR_CBANK_PARAM_SIZE
	.align		4
.L_1229:
        /*0018*/ 	.byte	0x03, 0x19
        /*001a*/ 	.short	0x00e8


	//----- nvinfo : EIATTR_KPARAM_INFO
	.align		4
        /*001c*/ 	.byte	0x04, 0x17
        /*001e*/ 	.short	(.L_1231 - .L_1230)
.L_1230:
        /*0020*/ 	.word	0x00000000
        /*0024*/ 	.short	0x0000
        /*0026*/ 	.short	0x0000
        /*0028*/ 	.byte	0x00, 0xf0, 0xa1, 0x03


	//----- nvinfo : EIATTR_MAXREG_COUNT
	.align		4
.L_1231:
        /*002c*/ 	.byte	0x03, 0x1b
        /*002e*/ 	.short	0x0080


	//----- nvinfo : EIATTR_NUM_BARRIERS
	.align		4
        /*0030*/ 	.byte	0x02, 0x4c
        /*0032*/ 	.byte	0x01
	.zero		1


	//----- nvinfo : EIATTR_EXTERNS
	.align		4
        /*0034*/ 	.byte	0x04, 0x0f
        /*0036*/ 	.short	(.L_1233 - .L_1232)


	//   ....[0]....
	.align		4
.L_1232:
        /*0038*/ 	.word	index@(__assertfail)


	//----- nvinfo : EIATTR_MERCURY_ISA_VERSION
	.align		4
.L_1233:
        /*003c*/ 	.byte	0x03, 0x5f
        /*003e*/ 	.short	0x0000


	//----- nvinfo : EIATTR_COOP_GROUP_MASK_REGIDS
	.align		4
        /*0040*/ 	.byte	0x04, 0x29
        /*0042*/ 	.short	(.L_1235 - .L_1234)


	//   ....[0]....
.L_1234:
        /*0044*/ 	.word	0xffffffff


	//   ....[1]....
        /*0048*/ 	.word	0xffffffff


	//   ....[2]....
        /*004c*/ 	.word	0xffffffff


	//   ....[3]....
        /*0050*/ 	.word	0xffffffff


	//   ....[4]....
        /*0054*/ 	.word	0xffffffff


	//   ....[5]....
        /*0058*/ 	.word	0xffffffff


	//   ....[6]....
        /*005c*/ 	.word	0xffffffff


	//   ....[7]....
        /*0060*/ 	.word	0xffffffff


	//   ....[8]....
        /*0064*/ 	.word	0xffffffff


	//   ....[9]....
        /*0068*/ 	.word	0xffffffff


	//   ....[10]....
        /*006c*/ 	.word	0xffffffff


	//   ....[11]....
        /*0070*/ 	.word	0xffffffff


	//   ....[12]....
        /*0074*/ 	.word	0xffffffff


	//   ....[13]....
        /*0078*/ 	.word	0xffffffff


	//   ....[14]....
        /*007c*/ 	.word	0xffffffff


	//   ....[15]....
        /*0080*/ 	.word	0xffffffff


	//----- nvinfo : EIATTR_COOP_GROUP_INSTR_OFFSETS
	.align		4
.L_1235:
        /*0084*/ 	.byte	0x04, 0x28
        /*0086*/ 	.short	(.L_1237 - .L_1236)


	//   ....[0]....
.L_1236:
        /*0088*/ 	.word	0x00001de0


	//   ....[1]....
        /*008c*/ 	.word	0x00001e30


	//   ....[2]....
        /*0090*/ 	.word	0x00001e60


	//   ....[3]....
        /*0094*/ 	.word	0x00001e80


	//   ....[4]....
        /*0098*/ 	.word	0x00001ea0


	//   ....[5]....
        /*009c*/ 	.word	0x000021c0


	//   ....[6]....
        /*00a0*/ 	.word	0x000021e0


	//   ....[7]....
        /*00a4*/ 	.word	0x000021f0


	//   ....[8]....
        /*00a8*/ 	.word	0x00002230


	//   ....[9]....
        /*00ac*/ 	.word	0x00002240


	//   ....[10]....
        /*00b0*/ 	.word	0x00002270


	//   ....[11]....
        /*00b4*/ 	.word	0x00002280


	//   ....[12]....
        /*00b8*/ 	.word	0x000022c0


	//   ....[13]....
        /*00bc*/ 	.word	0x000022d0


	//   ....[14]....
        /*00c0*/ 	.word	0x00002300


	//   ....[15]....
        /*00c4*/ 	.word	0x00003420


	//----- nvinfo : EIATTR_SYSCALL_OFFSETS
	.align		4
.L_1237:
        /*00c8*/ 	.byte	0x04, 0x46
        /*00ca*/ 	.short	(.L_1239 - .L_1238)


	//   ....[0]....
.L_1238:
        /*00cc*/ 	.word	0x000004b0


	//----- nvinfo : EIATTR_EXIT_INSTR_OFFSETS
	.align		4
.L_1239:
        /*00d0*/ 	.byte	0x04, 0x1c
        /*00d2*/ 	.short	(.L_1241 - .L_1240)


	//   ....[0]....
.L_1240:
        /*00d4*/ 	.word	0x00000200


	//   ....[1]....
        /*00d8*/ 	.word	0x00000360


	//   ....[2]....
        /*00dc*/ 	.word	0x000032f0


	//   ....[3]....
        /*00e0*/ 	.word	0x00003400


	//----- nvinfo : EIATTR_CTAIDZ_USED
	.align		4
.L_1241:
        /*00e4*/ 	.byte	0x01, 0x04
	.zero		2


	//----- nvinfo : EIATTR_MAX_THREADS
	.align		4
        /*00e8*/ 	.byte	0x04, 0x05
        /*00ea*/ 	.short	(.L_1243 - .L_1242)
.L_1242:
        /*00ec*/ 	.word	0x00000100
        /*00f0*/ 	.word	0x00000001
        /*00f4*/ 	.word	0x00000001


	//----- nvinfo : EIATTR_CRS_STACK_SIZE
	.align		4
.L_1243:
        /*00f8*/ 	.byte	0x04, 0x1e
        /*00fa*/ 	.short	(.L_1245 - .L_1244)
.L_1244:
        /*00fc*/ 	.word	0x00000000
.L_1245:


//--------------------- .nv.info._ZN7cutlass13device_kernelIN5flash19FlashAttnFwdCombineIN4cute5tupleIJNS3_1CILi8EEENS5_ILi128EEEEEELi7ELi256ELi1ELb0ELb1ENS_10bfloat16_tEfNS_4arch4Sm80EEEEEvNT_6ParamsE --------------------------
	.section	.nv.info._ZN7cutlass13device_kernelIN5flash19FlashAttnFwdCombineIN4cute5tupleIJNS3_1CILi8EEENS5_ILi128EEEEEELi7ELi256ELi1ELb0ELb1ENS_10bfloat16_tEfNS_4arch4Sm80EEEEEvNT_6ParamsE,"",@"SHT_CUDA_INFO"
	.sectionflags	@""
	.align	4


	//----- nvinfo : EIATTR_CUDA_API_VERSION
	.align		4
        /*0000*/ 	.byte	0x04, 0x37
        /*0002*/ 	.short	(.L_1247 - .L_1246)
.L_1246:
        /*0004*/ 	.word	0x00000082


	//----- nvinfo : EIATTR_SW2861232_WAR
	.align		4
.L_1247:
        /*0008*/ 	.byte	0x01, 0x35
	.zero		2


	//----- nvinfo : EIATTR_PARAM_CBANK
	.align		4
        /*000c*/ 	.byte	0x04, 0x0a
        /*000e*/ 	.short	(.L_1249 - .L_1248)
	.align		4
.L_1248:
        /*0010*/ 	.word	index@(.nv.constant0._ZN7cutlass13device_kernelIN5flash19FlashAttnFwdCombineIN4cute5tupleIJNS3_1CILi8EEENS5_ILi128EEEEEELi7ELi256ELi1ELb0ELb1ENS_10bfloat16_tEfNS_4arch4Sm80EEEEEvNT_6ParamsE)
        /*0014*/ 	.short	0x0160
        /*0016*/ 	.short	0x00e8


	//----- nvinfo : EIATTR_CBANK_PARAM_SIZE
	.align		4
.L_1249:
        /*0018*/ 	.byte	0x03, 0x19
        /*001a*/ 	.short	0x00e8


	//----- nvinfo : EIATTR_KPARAM_INFO
	.align		4
        /*001c*/ 	.byte	0x04, 0x17
        /*001e*/ 	.short	(.L_1251 - .L_1250)
.L_1250:
        /*0020*/ 	.word	0x00000000
        /*0024*/ 	.short	0x0000
        /*0026*/ 	.short	0x0000
        /*0028*/ 	.byte	0x00, 0xf0, 0xa1, 0x03


	//----- nvinfo : EIATTR_MAXREG_COUNT
	.align		4
.L_1251:
        /*002c*/ 	.byte	0x03, 0x1b
        /*002e*/ 	.short	0x0080


	//----- nvinfo : EIATTR_NUM_BARRIERS
	.align		4
        /*0030*/ 	.byte	0x02, 0x4c
        /*0032*/ 	.byte	0x01
	.zero		1


	//----- nvinfo : EIATTR_EXTERNS
	.align		4
        /*0034*/ 	.byte	0x04, 0x0f
        /*0036*/ 	.short	(.L_1253 - .L_1252)


	//   ....[0]....
	.align		4
.L_1252:
        /*0038*/ 	.word	index@(__assertfail)


	//----- nvinfo : EIATTR_MERCURY_ISA_VERSION
	.align		4
.L_1253:
        /*003c*/ 	.byte	0x03, 0x5f
        /*003e*/ 	.short	0x0000


	//----- nvinfo : EIATTR_COOP_GROUP_MASK_REGIDS
	.align		4
        /*0040*/ 	.byte	0x04, 0x29
        /*0042*/ 	.short	(.L_1255 - .L_1254)


	//   ....[0]....
.L_1254:
        /*0044*/ 	.word	0xffffffff


	//   ....[1]....
        /*0048*/ 	.word	0xffffffff


	//   ....[2]....
        /*004c*/ 	.word	0xffffffff


	//   ....[3]....
        /*0050*/ 	.word	0xffffffff


	//   ....[4]....
        /*0054*/ 	.word	0xffffffff


	//   ....[5]....
        /*0058*/ 	.word	0xffffffff


	//   ....[6]....
        /*005c*/ 	.word	0xffffffff


	//   ....[7]....
        /*0060*/ 	.word	0xffffffff


	//   ....[8]....
        /*0064*/ 	.word	0xffffffff


	//   ....[9]....
        /*0068*/ 	.word	0xffffffff


	//   ....[10]....
        /*006c*/ 	.word	0xffffffff


	//   ....[11]....
        /*0070*/ 	.word	0xffffffff


	//   ....[12]....
        /*0074*/ 	.word	0xffffffff


	//   ....[13]....
        /*0078*/ 	.word	0xffffffff


	//   ....[14]....
        /*007c*/ 	.word	0xffffffff


	//   ....[15]....
        /*0080*/ 	.word	0xffffffff


	//----- nvinfo : EIATTR_COOP_GROUP_INSTR_OFFSETS
	.align		4
.L_1255:
        /*0084*/ 	.byte	0x04, 0x28
        /*0086*/ 	.short	(.L_1257 - .L_1256)


	//   ....[0]....
.L_1256:
        /*0088*/ 	.word	0x00001970


	//   ....[1]....
        /*008c*/ 	.word	0x000019c0


	//   ....[2]....
        /*0090*/ 	.word	0x000019f0


	//   ....[3]....
        /*0094*/ 	.word	0x00001a10


	//   ....[4]....
        /*0098*/ 	.word	0x00001a30


	//   ....[5]....
        /*009c*/ 	.word	0x00001bd0


	//   ....[6]....
        /*00a0*/ 	.word	0x00001bf0


	//   ....[7]....
        /*00a4*/ 	.word	0x00001c00


	//   ....[8]....
        /*00a8*/ 	.word	0x00001c30


	//   ....[9]....
        /*00ac*/ 	.word	0x00001c40


	//   ....[10]....
        /*00b0*/ 	.word	0x00001c70


	//   ....[11]....
        /*00b4*/ 	.word	0x00001c80


	//   ....[12]....
        /*00b8*/ 	.word	0x00001cb0


	//   ....[13]....
        /*00bc*/ 	.word	0x00001cc0


	//   ....[14]....
        /*00c0*/ 	.word	0x00001d00


	//   ....[15]....
        /*00c4*/ 	.word	0x00002dd0


	//----- nvinfo : EIATTR_SYSCALL_OFFSETS
	.align		4
.L_1257:
        /*00c8*/ 	.byte	0x04, 0x46
        /*00ca*/ 	.short	(.L_1259 - .L_1258)


	//   ....[0]....
.L_1258:
        /*00cc*/ 	.word	0x000004b0


	//----- nvinfo : EIATTR_EXIT_INSTR_OFFSETS
	.align		4
.L_1259:
        /*00d0*/ 	.byte	0x04, 0x1c
        /*00d2*/ 	.short	(.L_1261 - .L_1260)


	//   ....[0]....
.L_1260:
        /*00d4*/ 	.word	0x00000200


	//   ....[1]....
        /*00d8*/ 	.word	0x00000360


	//   ....[2]....
        /*00dc*/ 	.word	0x00002ca0


	//   ....[3]....
        /*00e0*/ 	.word	0x00002db0


	//----- nvinfo : EIATTR_CTAIDZ_USED
	.align		4
.L_1261:
        /*00e4*/ 	.byte	0x01, 0x04
	.zero		2


	//----- nvinfo : EIATTR_MAX_THREADS
	.align		4
        /*00e8*/ 	.byte	0x04, 0x05
        /*00ea*/ 	.short	(.L_1263 - .L_1262)
.L_1262:
        /*00ec*/ 	.word	0x00000100
        /*00f0*/ 	.word	0x00000001
        /*00f4*/ 	.word	0x00000001


	//----- nvinfo : EIATTR_CRS_STACK_SIZE
	.align		4
.L_1263:
        /*00f8*/ 	.byte	0x04, 0x1e
        /*00fa*/ 	.short	(.L_1265 - .L_1264)
.L_1264:
        /*00fc*/ 	.word	0x00000000
.L_1265:


//--------------------- .nv.info._ZN7cutlass13device_kernelIN5flash19FlashAttnFwdCombineIN4cute5tupleIJNS3_1CILi8EEENS5_ILi128EEEEEELi6ELi256ELi1ELb0ELb1ENS_10bfloat16_tEfNS_4arch4Sm80EEEEEvNT_6ParamsE --------------------------
	.section	.nv.info._ZN7cutlass13device_kernelIN5flash19FlashAttnFwdCombineIN4cute5tupleIJNS3_1CILi8EEENS5_ILi128EEEEEELi6ELi256ELi1ELb0ELb1ENS_10bfloat16_tEfNS_4arch4Sm80EEEEEvNT_6ParamsE,"",@"SHT_CUDA_INFO"
	.sectionflags	@""
	.align	4


	//----- nvinfo : EIATTR_CUDA_API_VERSION
	.align		4
        /*0000*/ 	.byte	0x04, 0x37
        /*0002*/ 	.short	(.L_1267 - .L_1266)
.L_1266:
        /*0004*/ 	.word	0x00000082


	//----- nvinfo : EIATTR_SW2861232_WAR
	.align		4
.L_1267:
        /*0008*/ 	.byte	0x01, 0x35
	.zero		2


	//----- nvinfo : EIATTR_PARAM_CBANK
	.align		4
        /*000c*/ 	.byte	0x04, 0x0a
        /*000e*/ 	.short	(.L_1269 - .L_1268)
	.align		4
.L_1268:
        /*0010*/ 	.word	index@(.nv.constant0._ZN7cutlass13device_kernelIN5flash19FlashAttnFwdCombineIN4cute5tupleIJNS3_1CILi8EEENS5_ILi128EEEEEELi6ELi256ELi1ELb0ELb1ENS_10bfloat16_tEfNS_4arch4Sm80EEEEEvNT_6ParamsE)
        /*0014*/ 	.short	0x0160
        /*0016*/ 	.short	0x00e8


	//----- nvinfo : EIATTR_CBANK_PARAM_SIZE
	.align		4
.L_1269:
        /*0018*/ 	.byte	0x03, 0x19
        /*001a*/ 	.short	0x00e8


	//----- nvinfo : EIATTR_KPARAM_INFO
	.align		4
        /*001c*/ 	.byte	0x04, 0x17
        /*001e*/ 	.short	(.L_1271 - .L_1270)
.L_1270:
        /*0020*/ 	.word	0x00000000
        /*0024*/ 	.short	0x0000
        /*0026*/ 	.short	0x0000
        /*0028*/ 	.byte	0x00, 0xf0, 0xa1, 0x03


	//----- nvinfo : EIATTR_MAXREG_COUNT
	.align		4
.L_1271:
        /*002c*/ 	.byte	0x03, 0x1b
        /*002e*/ 	.short	0x0080


	//----- nvinfo : EIATTR_NUM_BARRIERS
	.align		4
        /*0030*/ 	.byte	0x02, 0x4c
        /*0032*/ 	.byte	0x01
	.zero		1


	//----- nvinfo : EIATTR_EXTERNS
	.align		4
        /*0034*/ 	.byte	0x04, 0x0f
        /*0036*/ 	.short	(.L_1273 - .L_1272)


	//   ....[0]....
	.align		4
.L_1272:
        /*0038*/ 	.word	index@(__assertfail)


	//----- nvinfo : EIATTR_MERCURY_ISA_VERSION
	.align		4
.L_1273:
        /*003c*/ 	.byte	0x03, 0x5f
        /*003e*/ 	.short	0x0000


	//----- nvinfo : EIATTR_COOP_GROUP_MASK_REGIDS
	.align		4
        /*0040*/ 	.byte	0x04, 0x29
        /*0042*/ 	.short	(.L_1275 - .L_1274)


	//   ....[0]....
.L_1274:
        /*0044*/ 	.word	0xffffffff


	//   ....[1]....
        /*0048*/ 	.word	0xffffffff


	//   ....[2]....
        /*004c*/ 	.word	0xffffffff


	//   ....[3]....
        /*0050*/ 	.word	0xffffffff


	//   ....[4]....
        /*0054*/ 	.word	0xffffffff


	//   ....[5]....
        /*0058*/ 	.word	0xffffffff


	//   ....[6]....
        /*005c*/ 	.word	0xffffffff


	//   ....[7]....
        /*0060*/ 	.word	0xffffffff


	//   ....[8]....
        /*0064*/ 	.word	0xffffffff


	//   ....[9]....
        /*0068*/ 	.word	0xffffffff


	//   ....[10]....
        /*006c*/ 	.word	0xffffffff


	//   ....[11]....
        /*0070*/ 	.word	0xffffffff


	//   ....[12]....
        /*0074*/ 	.word	0xffffffff


	//   ....[13]....
        /*0078*/ 	.word	0xffffffff


	//   ....[14]....
        /*007c*/ 	.word	0xffffffff


	//   ....[15]....
        /*0080*/ 	.word	0xffffffff


	//----- nvinfo : EIATTR_COOP_GROUP_INSTR_OFFSETS
	.align		4
.L_1275:
        /*0084*/ 	.byte	0x04, 0x28
        /*0086*/ 	.short	(.L_1277 - .L_1276)


	//   ....[0]....
.L_1276:
        /*0088*/ 	.word	0x00001650


	//   ....[1]....
        /*008c*/ 	.word	0x00001690


	//   ....[2]....
        /*0090*/ 	.word	0x000016b0


	//   ....[3]....
        /*0094*/ 	.word	0x000016d0


	//   ....[4]....
        /*0098*/ 	.word	0x000016f0


	//   ....[5]....
        /*009c*/ 	.word	0x000017f0


	//   ....[6]....
        /*00a0*/ 	.word	0x00001810


	//   ....[7]....
        /*00a4*/ 	.word	0x00001820


	//   ....[8]....
        /*00a8*/ 	.word	0x00001850


	//   ....[9]....
        /*00ac*/ 	.word	0x00001860


	//   ....[10]....
        /*00b0*/ 	.word	0x00001890


	//   ....[11]....
        /*00b4*/ 	.word	0x000018a0


	//   ....[12]....
        /*00b8*/ 	.word	0x000018d0


	//   ....[13]....
        /*00bc*/ 	.word	0x000018e0


	//   ....[14]....
        /*00c0*/ 	.word	0x00001920


	//   ....[15]....
        /*00c4*/ 	.word	0x000029b0


	//----- nvinfo : EIATTR_SYSCALL_OFFSETS
	.align		4
.L_1277:
        /*00c8*/ 	.byte	0x04, 0x46
        /*00ca*/ 	.short	(.L_1279 - .L_1278)


	//   ....[0]....
.L_1278:
        /*00cc*/ 	.word	0x000004b0


	//----- nvinfo : EIATTR_EXIT_INSTR_OFFSETS
	.align		4
.L_1279:
        /*00d0*/ 	.byte	0x04, 0x1c
        /*00d2*/ 	.short	(.L_1281 - .L_1280)


	//   ....[0]....
.L_1280:
        /*00d4*/ 	.word	0x00000200


	//   ....[1]....
        /*00d8*/ 	.word	0x00000360


	//   ....[2]....
        /*00dc*/ 	.word	0x00002880


	//   ....[3]....
        /*00e0*/ 	.word	0x00002990


	//----- nvinfo : EIATTR_CTAIDZ_USED
	.align		4
.L_1281:
        /*00e4*/ 	.byte	0x01, 0x04
	.zero		2


	//----- nvinfo : EIATTR_MAX_THREADS
	.align		4
        /*00e8*/ 	.byte	0x04, 0x05
        /*00ea*/ 	.short	(.L_1283 - .L_1282)
.L_1282:
        /*00ec*/ 	.word	0x00000100
        /*00f0*/ 	.word	0x00000001
        /*00f4*/ 	.word	0x00000001


	//----- nvinfo : EIATTR_CRS_STACK_SIZE
	.align		4
.L_1283:
        /*00f8*/ 	.byte	0x04, 0x1e
        /*00fa*/ 	.short	(.L_1285 - .L_1284)
.L_1284:
        /*00fc*/ 	.word	0x00000000
.L_1285:


//--------------------- .nv.info._ZN7cutlass13device_kernelIN5flash19FlashAttnFwdCombineIN4cute5tupleIJNS3_1CILi8EEENS5_ILi128EEEEEELi5ELi256ELi1ELb0ELb1ENS_10bfloat16_tEfNS_4arch4Sm80EEEEEvNT_6ParamsE --------------------------
	.section	.nv.info._ZN7cutlass13device_kernelIN5flash19FlashAttnFwdCombineIN4cute5tupleIJNS3_1CILi8EEENS5_ILi128EEEEEELi5ELi256ELi1ELb0ELb1ENS_10bfloat16_tEfNS_4arch4Sm80EEEEEvNT_6ParamsE,"",@"SHT_CUDA_INFO"
	.sectionflags	@""
	.align	4


	//----- nvinfo : EIATTR_CUDA_API_VERSION
	.align		4
        /*0000*/ 	.byte	0x04, 0x37
        /*0002*/ 	.short	(.L_1287 - .L_1286)
.L_1286:
        /*0004*/ 	.word	0x00000082


	//----- nvinfo : EIATTR_SW2861232_WAR
	.align		4
.L_1287:
        /*0008*/ 	.byte	0x01, 0x35
	.zero		2


	//----- nvinfo : EIATTR_PARAM_CBANK
	.align		4
        /*000c*/ 	.byte	0x04, 0x0a
        /*000e*/ 	.short	(.L_1289 - .L_1288)
	.align		4
.L_1288:
        /*0010*/ 	.word	index@(.nv.constant0._ZN7cutlass13device_kernelIN5flash19FlashAttnFwdCombineIN4cute5tupleIJNS3_1CILi8EEENS5_ILi128EEEEEELi5ELi256ELi1ELb0ELb1ENS_10bfloat16_tEfNS_4arch4Sm80EEEEEvNT_6ParamsE)
        /*0014*/ 	.short	0x0160
        /*0016*/ 	.short	0x00e8


	//----- nvinfo : EIATTR_CBANK_PARAM_SIZE
	.align		4
.L_1289:
        /*0018*/ 	.byte	0x03, 0x19
        /*001a*/ 	.short	0x00e8


	//----- nvinfo : EIATTR_KPARAM_INFO
	.align		4
        /*001c*/ 	.byte	0x04, 0x17
        /*001e*/ 	.short	(.L_1291 - .L_1290)
.L_1290:
        /*0020*/ 	.word	0x00000000
        /*0024*/ 	.short	0x0000
        /*0026*/ 	.short	0x0000
        /*0028*/ 	.byte	0x00, 0xf0, 0xa1, 0x03


	//----- nvinfo : EIATTR_MAXREG_COUNT
	.align		4
.L_1291:
        /*002c*/ 	.byte	0x03, 0x1b
        /*002e*/ 	.short	0x0080


	//----- nvinfo : EIATTR_NUM_BARRIERS
	.align		4
        /*0030*/ 	.byte	0x02, 0x4c
        /*0032*/ 	.byte	0x01
	.zero		1


	//----- nvinfo : EIATTR_EXTERNS
	.align		4
        /*0034*/ 	.byte	0x04, 0x0f
        /*0036*/ 	.short	(.L_1293 - .L_1292)


	//   ....[0]....
	.align		4
.L_1292:
        /*0038*/ 	.word	index@(__assertfail)


	//----- nvinfo : EIATTR_MERCURY_ISA_VERSION
	.align		4
.L_1293:
        /*003c*/ 	.byte	0x03, 0x5f
        /*003e*/ 	.short	0x0000


	//----- nvinfo : EIATTR_COOP_GROUP_MASK_REGIDS
	.align		4
        /*0040*/ 	.byte	0x04, 0x29
        /*0042*/ 	.short	(.L_1295 - .L_1294)


	//   ....[0]....
.L_1294:
        /*0044*/ 	.word	0xffffffff


	//   ....[1]....
        /*0048*/ 	.word	0xffffffff


	//   ....[2]....
        /*004c*/ 	.word	0xffffffff


	//   ....[3]....
        /*0050*/ 	.word	0xffffffff


	//   ....[4]....
        /*0054*/ 	.word	0xffffffff


	//   ....[5]....
        /*0058*/ 	.word	0xffffffff


	//   ....[6]....
        /*005c*/ 	.word	0xffffffff


	//   ....[7]....
        /*0060*/ 	.word	0xffffffff


	//   ....[8]....
        /*0064*/ 	.word	0xffffffff


	//   ....[9]....
        /*0068*/ 	.word	0xffffffff


	//   ....[10]....
        /*006c*/ 	.word	0xffffffff


	//   ....[11]....
        /*0070*/ 	.word	0xffffffff


	//   ....[12]....
        /*0074*/ 	.word	0xffffffff


	//   ....[13]....
        /*0078*/ 	.word	0xffffffff


	//   ....[14]....
        /*007c*/ 	.word	0xffffffff


	//   ....[15]....
        /*0080*/ 	.word	0xffffffff


	//----- nvinfo : EIATTR_COOP_GROUP_INSTR_OFFSETS
	.align		4
.L_1295:
        /*0084*/ 	.byte	0x04, 0x28
        /*0086*/ 	.short	(.L_1297 - .L_1296)


	//   ....[0]....
.L_1296:
        /*0088*/ 	.word	0x00001470


	//   ....[1]....
        /*008c*/ 	.word	0x000014b0


	//   ....[2]....
        /*0090*/ 	.word	0x000014d0


	//   ....[3]....
        /*0094*/ 	.word	0x000014f0


	//   ....[4]....
        /*0098*/ 	.word	0x00001510


	//   ....[5]....
        /*009c*/ 	.word	0x000015b0


	//   ....[6]....
        /*00a0*/ 	.word	0x000015d0


	//   ....[7]....
        /*00a4*/ 	.word	0x000015e0


	//   ....[8]....
        /*00a8*/ 	.word	0x00001610


	//   ....[9]....
        /*00ac*/ 	.word	0x00001620


	//   ....[10]....
        /*00b0*/ 	.word	0x00001650


	//   ....[11]....
        /*00b4*/ 	.word	0x00001660


	//   ....[12]....
        /*00b8*/ 	.word	0x00001690


	//   ....[13]....
        /*00bc*/ 	.word	0x000016a0


	//   ....[14]....
        /*00c0*/ 	.word	0x000016e0


	//   ....[15]....
        /*00c4*/ 	.word	0x00002750


	//----- nvinfo : EIATTR_SYSCALL_OFFSETS
	.align		4
.L_1297:
        /*00c8*/ 	.byte	0x04, 0x46
        /*00ca*/ 	.short	(.L_1299 - .L_1298)


	//   ....[0]....
.L_1298:
        /*00cc*/ 	.word	0x000004b0


	//----- nvinfo : EIATTR_EXIT_INSTR_OFFSETS
	.align		4
.L_1299:
        /*00d0*/ 	.byte	0x04, 0x1c
        /*00d2*/ 	.short	(.L_1301 - .L_1300)


	//   ....[0]....
.L_1300:
        /*00d4*/ 	.word	0x00000200


	//   ....[1]....
        /*00d8*/ 	.word	0x00000360


	//   ....[2]....
        /*00dc*/ 	.word	0x00002620


	//   ....[3]....
        /*00e0*/ 	.word	0x00002730


	//----- nvinfo : EIATTR_CTAIDZ_USED
	.align		4
.L_1301:
        /*00e4*/ 	.byte	0x01, 0x04
	.zero		2


	//----- nvinfo : EIATTR_MAX_THREADS
	.align		4
        /*00e8*/ 	.byte	0x04, 0x05
        /*00ea*/ 	.short	(.L_1303 - .L_1302)
.L_1302:
        /*00ec*/ 	.word	0x00000100
        /*00f0*/ 	.word	0x00000001
        /*00f4*/ 	.word	0x00000001


	//----- nvinfo : EIATTR_CRS_STACK_SIZE
	.align		4
.L_1303:
        /*00f8*/ 	.byte	0x04, 0x1e
        /*00fa*/ 	.short	(.L_1305 - .L_1304)
.L_1304:
        /*00fc*/ 	.word	0x00000000
.L_1305:


//--------------------- .nv.info._ZN7cutlass13device_kernelIN5flash19FlashAttnFwdCombineIN4cute5tupleIJNS3_1CILi16EEENS5_ILi64EEEEEELi8ELi256ELi1ELb0ELb0ENS_10bfloat16_tEfNS_4arch4Sm90EEEEEvNT_6ParamsE --------------------------
	.section	.nv.info._ZN7cutlass13device_kernelIN5flash19FlashAttnFwdCombineIN4cute5tupleIJNS3_1CILi16EEENS5_ILi64EEEEEELi8ELi256ELi1ELb0ELb0ENS_10bfloat16_tEfNS_4arch4Sm90EEEEEvNT_6ParamsE,"",@"SHT_CUDA_INFO"
	.sectionflags	@""
	.align	4


	//----- nvinfo : EIATTR_CUDA_API_VERSION
	.align		4
        /*0000*/ 	.byte	0x04, 0x37
        /*0002*/ 	.short	(.L_1307 - .L_1306)
.L_1306:
        /*0004*/ 	.word	0x00000082


	//----- nvinfo : EIATTR_SW2861232_WAR
	.align		4
.L_1307:
        /*0008*/ 	.byte	0x01, 0x35
	.zero		2


	//----- nvinfo : EIATTR_PARAM_CBANK
	.align		4
        /*000c*/ 	.byte	0x04, 0x0a
        /*000e*/ 	.short	(.L_1309 - .L_1308)
	.align		4
.L_1308:
        /*0010*/ 	.word	index@(.nv.constant0._ZN7cutlass13device_kernelIN5flash19FlashAttnFwdCombineIN4cute5tupleIJNS3_1CILi16EEENS5_ILi64EEEEEELi8ELi256ELi1ELb0ELb0ENS_10bfloat16_tEfNS_4arch4Sm90EEEEEvNT_6ParamsE)
        /*0014*/ 	.short	0x0160
        /*0016*/ 	.short	0x00e8


	//----- nvinfo : EIATTR_CBANK_PARAM_SIZE
	.align		4
.L_1309:
        /*0018*/ 	.byte	0x03, 0x19
        /*001a*/ 	.short	0x00e8


	//----- nvinfo : EIATTR_KPARAM_INFO
	.align		4
        /*001c*/ 	.byte	0x04, 0x17
        /*001e*/ 	.short	(.L_1311 - .L_1310)
.L_1310:
        /*0020*/ 	.word	0x00000000
        /*0024*/ 	.short	0x0000
        /*0026*/ 	.short	0x0000
        /*0028*/ 	.byte	0x00, 0xf0, 0xa1, 0x03


	//----- nvinfo : EIATTR_MAXREG_COUNT
	.align		4
.L_1311:
        /*002c*/ 	.byte	0x03, 0x1b
        /*002e*/ 	.short	0x0080


	//----- nvinfo : EIATTR_NUM_BARRIERS
	.align		4
        /*0030*/ 	.byte	0x02, 0x4c
        /*0032*/ 	.byte	0x01
	.zero		1


	//----- nvinfo : EIATTR_EXTERNS
	.align		4
        /*0034*/ 	.byte	0x04, 0x0f
        /*0036*/ 	.short	(.L_1313 - .L_1312)


	//   ....[0]....
	.align		4
.L_1312:
        /*0038*/ 	.word	index@(__assertfail)


	//----- nvinfo : EIATTR_MERCURY_ISA_VERSION
	.align		4
.L_1313:
        /*003c*/ 	.byte	0x03, 0x5f
        /*003e*/ 	.short	0x0000


	//----- nvinfo : EIATTR_COOP_GROUP_MASK_REGIDS
	.align		4
        /*0040*/ 	.byte	0x04, 0x29
        /*0042*/ 	.short	(.L_1315 - .L_1314)


	//   ....[0]....
.L_1314:
        /*0044*/ 	.word	0xffffffff


	//   ....[1]....
        /*0048*/ 	.word	0xffffffff


	//   ....[2]....
        /*004c*/ 	.word	0xffffffff


	//   ....[3]....
        /*0050*/ 	.word	0xffffffff


	//   ....[4]....
        /*0054*/ 	.word	0xffffffff


	//   ....[5]....
        /*0058*/ 	.word	0xffffffff


	//   ....[6]....
        /*005c*/ 	.word	0xffffffff


	//   ....[7]....
        /*0060*/ 	.word	0xffffffff


	//   ....[8]....
        /*0064*/ 	.word	0xffffffff


	//   ....[9]....
        /*0068*/ 	.word	0xffffffff


	//   ....[10]....
        /*006c*/ 	.word	0xffffffff


	//   ....[11]....
        /*0070*/ 	.word	0xffffffff


	//   ....[12]....
        /*0074*/ 	.word	0xffffffff


	//----- nvinfo : EIATTR_COOP_GROUP_INSTR_OFFSETS
	.align		4
.L_1315:
        /*0078*/ 	.byte	0x04, 0x28
        /*007a*/ 	.short	(.L_1317 - .L_1316)


	//   ....[0]....
.L_1316:
        /*007c*/ 	.word	0x00001bf0


	//   ....[1]....
        /*0080*/ 	.word	0x00001c40


	//   ....[2]....
        /*0084*/ 	.word	0x00001c70


	//   ....[3]....
        /*0088*/ 	.word	0x00001c90


	//   ....[4]....
        /*008c*/ 	.word	0x00002280


	//   ....[5]....
        /*0090*/ 	.word	0x000022c0


	//   ....[6]....
        /*0094*/ 	.word	0x000022e0


	//   ....[7]....
        /*0098*/ 	.word	0x00002310


	//   ....[8]....
        /*009c*/ 	.word	0x00002330


	//   ....[9]....
        /*00a0*/ 	.word	0x00002350


	//   ....[10]....
        /*00a4*/ 	.word	0x00002380


	//   ....[11]....
        /*00a8*/ 	.word	0x000023a0


	//   ....[12]....
        /*00ac*/ 	.word	0x00003680


	//----- nvinfo : EIATTR_SYSCALL_OFFSETS
	.align		4
.L_1317:
        /*00b0*/ 	.byte	0x04, 0x46
        /*00b2*/ 	.short	(.L_1319 - .L_1318)


	//   ....[0]....
.L_1318:
        /*00b4*/ 	.word	0x00000390


	//----- nvinfo : EIATTR_EXIT_INSTR_OFFSETS
	.align		4
.L_1319:
        /*00b8*/ 	.byte	0x04, 0x1c
        /*00ba*/ 	.short	(.L_1321 - .L_1320)


	//   ....[0]....
.L_1320:
        /*00bc*/ 	.word	0x00000220


	//   ....[1]....
        /*00c0*/ 	.word	0x00003510


	//   ....[2]....
        /*00c4*/ 	.word	0x00003660


	//----- nvinfo : EIATTR_CTAIDZ_USED
	.align		4
.L_1321:
        /*00c8*/ 	.byte	0x01, 0x04
	.zero		2


	//----- nvinfo : EIATTR_MAX_THREADS
	.align		4
        /*00cc*/ 	.byte	0x04, 0x05
        /*00ce*/ 	.short	(.L_1323 - .L_1322)
.L_1322:
        /*00d0*/ 	.word	0x00000100
        /*00d4*/ 	.word	0x00000001
        /*00d8*/ 	.word	0x00000001


	//----- nvinfo : EIATTR_CRS_STACK_SIZE
	.align		4
.L_1323:
        /*00dc*/ 	.byte	0x04, 0x1e
        /*00de*/ 	.short	(.L_1325 - .L_1324)
.L_1324:
        /*00e0*/ 	.word	0x00000000
.L_1325:


//--------------------- .nv.info._ZN7cutlass13device_kernelIN5flash19FlashAttnFwdCombineIN4cute5tupleIJNS3_1CILi16EEENS5_ILi64EEEEEELi7ELi256ELi1ELb0ELb0ENS_10bfloat16_tEfNS_4arch4Sm90EEEEEvNT_6ParamsE --------------------------
	.section	.nv.info._ZN7cutlass13device_kernelIN5flash19FlashAttnFwdCombineIN4cute5tupleIJNS3_1CILi16EEENS5_ILi64EEEEEELi7ELi256ELi1ELb0ELb0ENS_10bfloat16_tEfNS_4arch4Sm90EEEEEvNT_6ParamsE,"",@"SHT_CUDA_INFO"
	.sectionflags	@""
	.align	4


	//----- nvinfo : EIATTR_CUDA_API_VERSION
	.align		4
        /*0000*/ 	.byte	0x04, 0x37
        /*0002*/ 	.short	(.L_1327 - .L_1326)
.L_1326:
        /*0004*/ 	.word	0x00000082


	//----- nvinfo : EIATTR_SW2861232_WAR
	.align		4
.L_1327:
        /*0008*/ 	.byte	0x01, 0x35
	.zero		2


	//----- nvinfo : EIATTR_PARAM_CBANK
	.align		4
        /*000c*/ 	.byte	0x04, 0x0a
        /*000e*/ 	.short	(.L_1329 - .L_1328)
	.align		4
.L_1328:
        /*0010*/ 	.word	index@(.nv.constant0._ZN7cutlass13device_kernelIN5flash19FlashAttnFwdCombineIN4cute5tupleIJNS3_1CILi16EEENS5_ILi64EEEEEELi7ELi256ELi1ELb0ELb0ENS_10bfloat16_tEfNS_4arch4Sm90EEEEEvNT_6ParamsE)
        /*0014*/ 	.short	0x0160
        /*0016*/ 	.short	0x00e8


	//----- nvinfo : EIATTR_CBANK_PARAM_SIZE
	.align		4
.L_1329:
        /*0018*/ 	.byte	0x03, 0x19
        /*001a*/ 	.short	0x00e8


	//----- nvinfo : EIATTR_KPARAM_INFO
	.align		4
        /*001c*/ 	.byte	0x04, 0x17
        /*001e*/ 	.short	(.L_1331 - .L_1330)
.L_1330:
        /*0020*/ 	.word	0x00000000
        /*0024*/ 	.short	0x0000
        /*0026*/ 	.short	0x0000
        /*0028*/ 	.byte	0x00, 0xf0, 0xa1, 0x03


	//----- nvinfo : EIATTR_MAXREG_COUNT
	.align		4
.L_1331:
        /*002c*/ 	.byte	0x03, 0x1b
        /*002e*/ 	.short	0x0080


	//----- nvinfo : EIATTR_NUM_BARRIERS
	.align		4
        /*0030*/ 	.byte	0x02, 0x4c
        /*0032*/ 	.byte	0x01
	.zero		1


	//----- nvinfo : EIATTR_EXTERNS
	.align		4
        /*0034*/ 	.byte	0x04, 0x0f
        /*0036*/ 	.short	(.L_1333 - .L_1332)


	//   ....[0]....
	.align		4
.L_1332:
        /*0038*/ 	.word	index@(__assertfail)


	//----- nvinfo : EIATTR_MERCURY_ISA_VERSION
	.align		4
.L_1333:
        /*003c*/ 	.byte	0x03, 0x5f
        /*003e*/ 	.short	0x0000


	//----- nvinfo : EIATTR_COOP_GROUP_MASK_REGIDS
	.align		4
        /*0040*/ 	.byte	0x04, 0x29
        /*0042*/ 	.short	(.L_1335 - .L_1334)


	//   ....[0]....
.L_1334:
        /*0044*/ 	.word	0xffffffff


	//   ....[1]....
        /*0048*/ 	.word	0xffffffff


	//   ....[2]....
        /*004c*/ 	.word	0xffffffff


	//   ....[3]....
        /*0050*/ 	.word	0xffffffff


	//   ....[4]....
        /*0054*/ 	.word	0xffffffff


	//   ....[5]....
        /*0058*/ 	.word	0xffffffff


	//   ....[6]....
        /*005c*/ 	.word	0xffffffff


	//   ....[7]....
        /*0060*/ 	.word	0xffffffff


	//   ....[8]....
        /*0064*/ 	.word	0xffffffff


	//   ....[9]....
        /*0068*/ 	.word	0xffffffff


	//   ....[10]....
        /*006c*/ 	.word	0xffffffff


	//   ....[11]....
        /*0070*/ 	.word	0xffffffff


	//   ....[12]....
        /*0074*/ 	.word	0xffffffff


	//----- nvinfo : EIATTR_COOP_GROUP_INSTR_OFFSETS
	.align		4
.L_1335:
        /*0078*/ 	.byte	0x04, 0x28
        /*007a*/ 	.short	(.L_1337 - .L_1336)


	//   ....[0]....
.L_1336:
        /*007c*/ 	.word	0x00001330


	//   ....[1]....
        /*0080*/ 	.word	0x00001380


	//   ....[2]....
        /*0084*/ 	.word	0x000013b0


	//   ....[3]....
        /*0088*/ 	.word	0x000013d0


	//   ....[4]....
        /*008c*/ 	.word	0x00001670


	//   ....[5]....
        /*0090*/ 	.word	0x00001710


	//   ....[6]....
        /*0094*/ 	.word	0x00001730


	//   ....[7]....
        /*0098*/ 	.word	0x00001740


	//   ....[8]....
        /*009c*/ 	.word	0x00001780


	//   ....[9]....
        /*00a0*/ 	.word	0x00001790


	//   ....[10]....
        /*00a4*/ 	.word	0x000017d0


	//   ....[11]....
        /*00a8*/ 	.word	0x000017e0


	//   ....[12]....
        /*00ac*/ 	.word	0x000029e0


	//----- nvinfo : EIATTR_SYSCALL_OFFSETS
	.align		4
.L_1337:
        /*00b0*/ 	.byte	0x04, 0x46
        /*00b2*/ 	.short	(.L_1339 - .L_1338)


	//   ....[0]....
.L_1338:
        /*00b4*/ 	.word	0x00000390


	//----- nvinfo : EIATTR_EXIT_INSTR_OFFSETS
	.align		4
.L_1339:
        /*00b8*/ 	.byte	0x04, 0x1c
        /*00ba*/ 	.short	(.L_1341 - .L_1340)


	//   ....[0]....
.L_1340:
        /*00bc*/ 	.word	0x00000220


	//   ....[1]....
        /*00c0*/ 	.word	0x00002870


	//   ....[2]....
        /*00c4*/ 	.word	0x000029c0


	//----- nvinfo : EIATTR_CTAIDZ_USED
	.align		4
.L_1341:
        /*00c8*/ 	.byte	0x01, 0x04
	.zero		2


	//----- nvinfo : EIATTR_MAX_THREADS
	.align		4
        /*00cc*/ 	.byte	0x04, 0x05
        /*00ce*/ 	.short	(.L_1343 - .L_1342)
.L_1342:
        /*00d0*/ 	.word	0x00000100
        /*00d4*/ 	.word	0x00000001
        /*00d8*/ 	.word	0x00000001


	//----- nvinfo : EIATTR_CRS_STACK_SIZE
	.align		4
.L_1343:
        /*00dc*/ 	.byte	0x04, 0x1e
        /*00de*/ 	.short	(.L_1345 - .L_1344)
.L_1344:
        /*00e0*/ 	.word	0x00000000
.L_1345:


//--------------------- .nv.info._ZN7cutlass13device_kernelIN5flash19FlashAttnFwdCombineIN4cute5tupleIJNS3_1CILi16EEENS5_ILi64EEEEEELi6ELi256ELi1ELb0ELb0ENS_10bfloat16_tEfNS_4arch4Sm90EEEEEvNT_6ParamsE --------------------------
	.section	.nv.info._ZN7cutlass13device_kernelIN5flash19FlashAttnFwdCombineIN4cute5tupleIJNS3_1CILi16EEENS5_ILi64EEEEEELi6ELi256ELi1ELb0ELb0ENS_10bfloat16_tEfNS_4arch4Sm90EEEEEvNT_6ParamsE,"",@"SHT_CUDA_INFO"
	.sectionflags	@""
	.align	4


	//----- nvinfo : EIATTR_CUDA_API_VERSION
	.align		4
        /*0000*/ 	.byte	0x04, 0x37
        /*0002*/ 	.short	(.L_1347 - .L_1346)
.L_1346:
        /*0004*/ 	.word	0x00000082


	//----- nvinfo : EIATTR_SW2861232_WAR
	.align		4
.L_1347:
        /*0008*/ 	.byte	0x01, 0x35
	.zero		2


	//----- nvinfo : EIATTR_PARAM_CBANK
	.align		4
        /*000c*/ 	.byte	0x04, 0x0a
        /*000e*/ 	.short	(.L_1349 - .L_1348)
	.align		4
.L_1348:
        /*0010*/ 	.word	index@(.nv.constant0._ZN7cutlass13device_kernelIN5flash19FlashAttnFwdCombineIN4cute5tupleIJNS3_1CILi16EEENS5_ILi64EEEEEELi6ELi256ELi1ELb0ELb0ENS_10bfloat16_tEfNS_4arch4Sm90EEEEEvNT_6ParamsE)
        /*0014*/ 	.short	0x0160
        /*0016*/ 	.short	0x00e8


	//----- nvinfo : EIATTR_CBANK_PARAM_SIZE
	.align		4
.L_1349:
        /*0018*/ 	.byte	0x03, 0x19
        /*001a*/ 	.short	0x00e8


	//----- nvinfo : EIATTR_KPARAM_INFO
	.align		4
        /*001c*/ 	.byte	0x04, 0x17
        /*001e*/ 	.short	(.L_1351 - .L_1350)
.L_1350:
        /*0020*/ 	.word	0x00000000
        /*0024*/ 	.short	0x0000
        /*0026*/ 	.short	0x0000
        /*0028*/ 	.byte	0x00, 0xf0, 0xa1, 0x03


	//----- nvinfo : EIATTR_MAXREG_COUNT
	.align		4
.L_1351:
        /*002c*/ 	.byte	0x03, 0x1b
        /*002e*/ 	.short	0x0080


	//----- nvinfo : EIATTR_NUM_BARRIERS
	.align		4
        /*0030*/ 	.byte	0x02, 0x4c
        /*0032*/ 	.byte	0x01
	.zero		1


	//----- nvinfo : EIATTR_EXTERNS
	.align		4
        /*0034*/ 	.byte	0x04, 0x0f
        /*0036*/ 	.short	(.L_1353 - .L_1352)


	//   ....[0]....
	.align		4
.L_1352:
        /*0038*/ 	.word	index@(__assertfail)


	//----- nvinfo : EIATTR_MERCURY_ISA_VERSION
	.align		4
.L_1353:
        /*003c*/ 	.byte	0x03, 0x5f
        /*003e*/ 	.short	0x0000


	//----- nvinfo : EIATTR_COOP_GROUP_MASK_REGIDS
	.align		4
        /*0040*/ 	.byte	0x04, 0x29
        /*0042*/ 	.short	(.L_1355 - .L_1354)


	//   ....[0]....
.L_1354:
        /*0044*/ 	.word	0xffffffff


	//   ....[1]....
        /*0048*/ 	.word	0xffffffff


	//   ....[2]....
        /*004c*/ 	.word	0xffffffff


	//   ....[3]....
        /*0050*/ 	.word	0xffffffff


	//   ....[4]....
        /*0054*/ 	.word	0xffffffff


	//   ....[5]....
        /*0058*/ 	.word	0xffffffff


	//   ....[6]....
        /*005c*/ 	.word	0xffffffff


	//   ....[7]....
        /*0060*/ 	.word	0xffffffff


	//   ....[8]....
        /*0064*/ 	.word	0xffffffff


	//   ....[9]....
        /*0068*/ 	.word	0xffffffff


	//   ....[10]....
        /*006c*/ 	.word	0xffffffff


	//   ....[11]....
        /*0070*/ 	.word	0xffffffff


	//   ....[12]....
        /*0074*/ 	.word	0xffffffff


	//----- nvinfo : EIATTR_COOP_GROUP_INSTR_OFFSETS
	.align		4
.L_1355:
        /*0078*/ 	.byte	0x04, 0x28
        /*007a*/ 	.short	(.L_1357 - .L_1356)


	//   ....[0]....
.L_1356:
        /*007c*/ 	.word	0x00000e70


	//   ....[1]....
        /*0080*/ 	.word	0x00000ed0


	//   ....[2]....
        /*0084*/ 	.word	0x00000f30


	//   ....[3]....
        /*0088*/ 	.word	0x00000f50


	//   ....[4]....
        /*008c*/ 	.word	0x00001090


	//   ....[5]....
        /*0090*/ 	.word	0x00001110


	//   ....[6]....
        /*0094*/ 	.word	0x00001120


	//   ....[7]....
        /*0098*/ 	.word	0x00001150


	//   ....[8]....
        /*009c*/ 	.word	0x00001160


	//   ....[9]....
        /*00a0*/ 	.word	0x00001190


	//   ....[10]....
        /*00a4*/ 	.word	0x000011a0


	//   ....[11]....
        /*00a8*/ 	.word	0x000011f0


	//   ....[12]....
        /*00ac*/ 	.word	0x000022d0


	//----- nvinfo : EIATTR_SYSCALL_OFFSETS
	.align		4
.L_1357:
        /*00b0*/ 	.byte	0x04, 0x46
        /*00b2*/ 	.short	(.L_1359 - .L_1358)


	//   ....[0]....
.L_1358:
        /*00b4*/ 	.word	0x00000390


	//----- nvinfo : EIATTR_EXIT_INSTR_OFFSETS
	.align		4
.L_1359:
        /*00b8*/ 	.byte	0x04, 0x1c
        /*00ba*/ 	.short	(.L_1361 - .L_1360)


	//   ....[0]....
.L_1360:
        /*00bc*/ 	.word	0x00000220


	//   ....[1]....
        /*00c0*/ 	.word	0x00002160


	//   ....[2]....
        /*00c4*/ 	.word	0x000022b0


	//----- nvinfo : EIATTR_CTAIDZ_USED
	.align		4
.L_1361:
        /*00c8*/ 	.byte	0x01, 0x04
	.zero		2


	//----- nvinfo : EIATTR_MAX_THREADS
	.align		4
        /*00cc*/ 	.byte	0x04, 0x05
        /*00ce*/ 	.short	(.L_1363 - .L_1362)
.L_1362:
        /*00d0*/ 	.word	0x00000100
        /*00d4*/ 	.word	0x00000001
        /*00d8*/ 	.word	0x00000001


	//----- nvinfo : EIATTR_CRS_STACK_SIZE
	.align		4
.L_1363:
        /*00dc*/ 	.byte	0x04, 0x1e
        /*00de*/ 	.short	(.L_1365 - .L_1364)
.L_1364:
        /*00e0*/ 	.word	0x00000000
.L_1365:


//--------------------- .nv.info._ZN7cutlass13device_kernelIN5flash19FlashAttnFwdCombineIN4cute5tupleIJNS3_1CILi16EEENS5_ILi64EEEEEELi5ELi256ELi1ELb0ELb0ENS_10bfloat16_tEfNS_4arch4Sm90EEEEEvNT_6ParamsE --------------------------
	.section	.nv.info._ZN7cutlass13device_kernelIN5flash19FlashAttnFwdCombineIN4cute5tupleIJNS3_1CILi16EEENS5_ILi64EEEEEELi5ELi256ELi1ELb0ELb0ENS_10bfloat16_tEfNS_4arch4Sm90EEEEEvNT_6ParamsE,"",@"SHT_CUDA_INFO"
	.sectionflags	@""
	.align	4


	//----- nvinfo : EIATTR_CUDA_API_VERSION
	.align		4
        /*0000*/ 	.byte	0x04, 0x37
        /*0002*/ 	.short	(.L_1367 - .L_1366)
.L_1366:
        /*0004*/ 	.word	0x00000082


	//----- nvinfo : EIATTR_SW2861232_WAR
	.align		4
.L_1367:
        /*0008*/ 	.byte	0x01, 0x35
	.zero		2


	//----- nvinfo : EIATTR_PARAM_CBANK
	.align		4
        /*000c*/ 	.byte	0x04, 0x0a
        /*000e*/ 	.short	(.L_1369 - .L_1368)
	.align		4
.L_1368:
        /*0010*/ 	.word	index@(.nv.constant0._ZN7cutlass13device_kernelIN5flash19FlashAttnFwdCombineIN4cute5tupleIJNS3_1CILi16EEENS5_ILi64EEEEEELi5ELi256ELi1ELb0ELb0ENS_10bfloat16_tEfNS_4arch4Sm90EEEEEvNT_6ParamsE)
        /*0014*/ 	.short	0x0160
        /*0016*/ 	.short	0x00e8


	//----- nvinfo : EIATTR_CBANK_PARAM_SIZE
	.align		4
.L_1369:
        /*0018*/ 	.byte	0x03, 0x19
        /*001a*/ 	.short	0x00e8


	//----- nvinfo : EIATTR_KPARAM_INFO
	.align		4
        /*001c*/ 	.byte	0x04, 0x17
        /*001e*/ 	.short	(.L_1371 - .L_1370)
.L_1370:
        /*0020*/ 	.word	0x00000000
        /*0024*/ 	.short	0x0000
        /*0026*/ 	.short	0x0000
        /*0028*/ 	.byte	0x00, 0xf0, 0xa1, 0x03


	//----- nvinfo : EIATTR_MAXREG_COUNT
	.align		4
.L_1371:
        /*002c*/ 	.byte	0x03, 0x1b
        /*002e*/ 	.short	0x0080


	//----- nvinfo : EIATTR_NUM_BARRIERS
	.align		4
        /*0030*/ 	.byte	0x02, 0x4c
        /*0032*/ 	.byte	0x01
	.zero		1


	//----- nvinfo : EIATTR_EXTERNS
	.align		4
        /*0034*/ 	.byte	0x04, 0x0f
        /*0036*/ 	.short	(.L_1373 - .L_1372)


	//   ....[0]....
	.align		4
.L_1372:
        /*0038*/ 	.word	index@(__assertfail)


	//----- nvinfo : EIATTR_MERCURY_ISA_VERSION
	.align		4
.L_1373:
        /*003c*/ 	.byte	0x03, 0x5f
        /*003e*/ 	.short	0x0000


	//----- nvinfo : EIATTR_COOP_GROUP_MASK_REGIDS
	.align		4
        /*0040*/ 	.byte	0x04, 0x29
        /*0042*/ 	.short	(.L_1375 - .L_1374)


	//   ....[0]....
.L_1374:
        /*0044*/ 	.word	0xffffffff


	//   ....[1]....
        /*0048*/ 	.word	0xffffffff


	//   ....[2]....
        /*004c*/ 	.word	0xffffffff


	//   ....[3]....
        /*0050*/ 	.word	0xffffffff


	//   ....[4]....
        /*0054*/ 	.word	0xffffffff


	//   ....[5]....
        /*0058*/ 	.word	0xffffffff


	//   ....[6]....
        /*005c*/ 	.word	0xffffffff


	//   ....[7]....
        /*0060*/ 	.word	0xffffffff


	//   ....[8]....
        /*0064*/ 	.word	0xffffffff


	//   ....[9]....
        /*0068*/ 	.word	0xffffffff


	//   ....[10]....
        /*006c*/ 	.word	0xffffffff


	//   ....[11]....
        /*0070*/ 	.word	0xffffffff


	//   ....[12]....
        /*0074*/ 	.word	0xffffffff


	//----- nvinfo : EIATTR_COOP_GROUP_INSTR_OFFSETS
	.align		4
.L_1375:
        /*0078*/ 	.byte	0x04, 0x28
        /*007a*/ 	.short	(.L_1377 - .L_1376)


	//   ....[0]....
.L_1376:
        /*007c*/ 	.word	0x00000c30


	//   ....[1]....
        /*0080*/ 	.word	0x00000c70


	//   ....[2]....
        /*0084*/ 	.word	0x00000cb0


	//   ....[3]....
        /*0088*/ 	.word	0x00000cd0


	//   ....[4]....
        /*008c*/ 	.word	0x00000d90


	//   ....[5]....
        /*0090*/ 	.word	0x00000dd0


	//   ....[6]....
        /*0094*/ 	.word	0x00000df0


	//   ....[7]....
        /*0098*/ 	.word	0x00000e10


	//   ....[8]....
        /*009c*/ 	.word	0x00000e30


	//   ....[9]....
        /*00a0*/ 	.word	0x00000e60


	//   ....[10]....
        /*00a4*/ 	.word	0x00000e90


	//   ....[11]....
        /*00a8*/ 	.word	0x00000ea0


	//   ....[12]....
        /*00ac*/ 	.word	0x00001fe0


	//----- nvinfo : EIATTR_SYSCALL_OFFSETS
	.align		4
.L_1377:
        /*00b0*/ 	.byte	0x04, 0x46
        /*00b2*/ 	.short	(.L_1379 - .L_1378)


	//   ....[0]....
.L_1378:
        /*00b4*/ 	.word	0x00000390


	//----- nvinfo : EIATTR_EXIT_INSTR_OFFSETS
	.align		4
.L_1379:
        /*00b8*/ 	.byte	0x04, 0x1c
        /*00ba*/ 	.short	(.L_1381 - .L_1380)


	//   ....[0]....
.L_1380:
        /*00bc*/ 	.word	0x00000220


	//   ....[1]....
        /*00c0*/ 	.word	0x00001e70


	//   ....[2]....
        /*00c4*/ 	.word	0x00001fc0


	//----- nvinfo : EIATTR_CTAIDZ_USED
	.align		4
.L_1381:
        /*00c8*/ 	.byte	0x01, 0x04
	.zero		2


	//----- nvinfo : EIATTR_MAX_THREADS
	.align		4
        /*00cc*/ 	.byte	0x04, 0x05
        /*00ce*/ 	.short	(.L_1383 - .L_1382)
.L_1382:
        /*00d0*/ 	.word	0x00000100
        /*00d4*/ 	.word	0x00000001
        /*00d8*/ 	.word	0x00000001


	//----- nvinfo : EIATTR_CRS_STACK_SIZE
	.align		4
.L_1383:
        /*00dc*/ 	.byte	0x04, 0x1e
        /*00de*/ 	.short	(.L_1385 - .L_1384)
.L_1384:
        /*00e0*/ 	.word	0x00000000
.L_1385:


//--------------------- .nv.info._ZN7cutlass13device_kernelIN5flash19FlashAttnFwdCombineIN4cute5tupleIJNS3_1CILi16EEENS5_ILi64EEEEEELi4ELi256ELi1ELb0ELb0ENS_10bfloat16_tEfNS_4arch4Sm90EEEEEvNT_6ParamsE --------------------------
	.section	.nv.info._ZN7cutlass13device_kernelIN5flash19FlashAttnFwdCombineIN4cute5tupleIJNS3_1CILi16EEENS5_ILi64EEEEEELi4ELi256ELi1ELb0ELb0ENS_10bfloat16_tEfNS_4arch4Sm90EEEEEvNT_6ParamsE,"",@"SHT_CUDA_INFO"
	.sectionflags	@""
	.align	4


	//----- nvinfo : EIATTR_CUDA_API_VERSION
	.align		4
        /*0000*/ 	.byte	0x04, 0x37
        /*0002*/ 	.short	(.L_1387 - .L_1386)
.L_1386:
        /*0004*/ 	.word	0x00000082


	//----- nvinfo : EIATTR_SW2861232_WAR
	.align		4
.L_1387:
        /*0008*/ 	.byte	0x01, 0x35
	.zero		2


	//----- nvinfo : EIATTR_PARAM_CBANK
	.align		4
        /*000c*/ 	.byte	0x04, 0x0a
        /*000e*/ 	.short	(.L_1389 - .L_1388)
	.align		4
.L_1388:
        /*0010*/ 	.word	index@(.nv.constant0._ZN7cutlass13device_kernelIN5flash19FlashAttnFwdCombineIN4cute5tupleIJNS3_1CILi16EEENS5_ILi64EEEEEELi4ELi256ELi1ELb0ELb0ENS_10bfloat16_tEfNS_4arch4Sm90EEEEEvNT_6ParamsE)
        /*0014*/ 	.short	0x0160
        /*0016*/ 	.short	0x00e8


	//----- nvinfo : EIATTR_CBANK_PARAM_SIZE
	.align		4
.L_1389:
        /*0018*/ 	.byte	0x03, 0x19
        /*001a*/ 	.short	0x00e8


	//----- nvinfo : EIATTR_KPARAM_INFO
	.align		4
        /*001c*/ 	.byte	0x04, 0x17
        /*001e*/ 	.short	(.L_1391 - .L_1390)
.L_1390:
        /*0020*/ 	.word	0x00000000
        /*0024*/ 	.short	0x0000
        /*0026*/ 	.short	0x0000
        /*0028*/ 	.byte	0x00, 0xf0, 0xa1, 0x03


	//----- nvinfo : EIATTR_MAXREG_COUNT
	.align		4
.L_1391:
        /*002c*/ 	.byte	0x03, 0x1b
        /*002e*/ 	.short	0x0080


	//----- nvinfo : EIATTR_NUM_BARRIERS
	.align		4
        /*0030*/ 	.byte	0x02, 0x4c
        /*0032*/ 	.byte	0x01
	.zero		1


	//----- nvinfo : EIATTR_EXTERNS
	.align		4
        /*0034*/ 	.byte	0x04, 0x0f
        /*0036*/ 	.short	(.L_1393 - .L_1392)


	//   ....[0]....
	.align		4
.L_1392:
        /*0038*/ 	.word	index@(__assertfail)


	//----- nvinfo : EIATTR_MERCURY_ISA_VERSION
	.align		4
.L_1393:
        /*003c*/ 	.byte	0x03, 0x5f
        /*003e*/ 	.short	0x0000


	//----- nvinfo : EIATTR_COOP_GROUP_MASK_REGIDS
	.align		4
        /*0040*/ 	.byte	0x04, 0x29
        /*0042*/ 	.short	(.L_1395 - .L_1394)


	//   ....[0]....
.L_1394:
        /*0044*/ 	.word	0xffffffff


	//   ....[1]....
        /*0048*/ 	.word	0xffffffff


	//   ....[2]....
        /*004c*/ 	.word	0xffffffff


	//   ....[3]....
        /*0050*/ 	.word	0xffffffff


	//   ....[4]....
        /*0054*/ 	.word	0xffffffff


	//   ....[5]....
        /*0058*/ 	.word	0xffffffff


	//   ....[6]....
        /*005c*/ 	.word	0xffffffff


	//   ....[7]....
        /*0060*/ 	.word	0xffffffff


	//   ....[8]....
        /*0064*/ 	.word	0xffffffff


	//   ....[9]....
        /*0068*/ 	.word	0xffffffff


	//   ....[10]....
        /*006c*/ 	.word	0xffffffff


	//   ....[11]....
        /*0070*/ 	.word	0xffffffff


	//   ....[12]....
        /*0074*/ 	.word	0xffffffff


	//----- nvinfo : EIATTR_COOP_GROUP_INSTR_OFFSETS
	.align		4
.L_1395:
        /*0078*/ 	.byte	0x04, 0x28
        /*007a*/ 	.short	(.L_1397 - .L_1396)


	//   ....[0]....
.L_1396:
        /*007c*/ 	.word	0x00000b10


	//   ....[1]....
        /*0080*/ 	.word	0x00000b50


	//   ....[2]....
        /*0084*/ 	.word	0x00000b70


	//   ....[3]....
        /*0088*/ 	.word	0x00000b90


	//   ....[4]....
        /*008c*/ 	.word	0x00000c10


	//   ....[5]....
        /*0090*/ 	.word	0x00000c50


	//   ....[6]....
        /*0094*/ 	.word	0x00000c60


	//   ....[7]....
        /*0098*/ 	.word	0x00000c90


	//   ....[8]....
        /*009c*/ 	.word	0x00000ca0


	//   ....[9]....
        /*00a0*/ 	.word	0x00000ce0


	//   ....[10]....
        /*00a4*/ 	.word	0x00000cf0


	//   ....[11]....
        /*00a8*/ 	.word	0x00000d30


	//   ....[12]....
        /*00ac*/ 	.word	0x00001e40


	//----- nvinfo : EIATTR_SYSCALL_OFFSETS
	.align		4
.L_1397:
        /*00b0*/ 	.byte	0x04, 0x46
        /*00b2*/ 	.short	(.L_1399 - .L_1398)


	//   ....[0]....
.L_1398:
        /*00b4*/ 	.word	0x00000390


	//----- nvinfo : EIATTR_EXIT_INSTR_OFFSETS
	.align		4
.L_1399:
        /*00b8*/ 	.byte	0x04, 0x1c
        /*00ba*/ 	.short	(.L_1401 - .L_1400)


	//   ....[0]....
.L_1400:
        /*00bc*/ 	.word	0x00000220


	//   ....[1]....
        /*00c0*/ 	.word	0x00001cd0


	//   ....[2]....
        /*00c4*/ 	.word	0x00001e20


	//----- nvinfo : EIATTR_CTAIDZ_USED
	.align		4
.L_1401:
        /*00c8*/ 	.byte	0x01, 0x04
	.zero		2


	//----- nvinfo : EIATTR_MAX_THREADS
	.align		4
        /*00cc*/ 	.byte	0x04, 0x05
        /*00ce*/ 	.short	(.L_1403 - .L_1402)
.L_1402:
        /*00d0*/ 	.word	0x00000100
        /*00d4*/ 	.word	0x00000001
        /*00d8*/ 	.word	0x00000001


	//----- nvinfo : EIATTR_CRS_STACK_SIZE
	.align		4
.L_1403:
        /*00dc*/ 	.byte	0x04, 0x1e
        /*00de*/ 	.short	(.L_1405 - .L_1404)
.L_1404:
        /*00e0*/ 	.word	0x00000000
.L_1405:


//--------------------- .nv.info._ZN7cutlass13device_kernelIN5flash19FlashAttnFwdCombineIN4cute5tupleIJNS3_1CILi16EEENS5_ILi64EEEEEELi8ELi256ELi1ELb0ELb1ENS_10bfloat16_tEfNS_4arch4Sm90EEEEEvNT_6ParamsE --------------------------
	.section	.nv.info._ZN7cutlass13device_kernelIN5flash19FlashAttnFwdCombineIN4cute5tupleIJNS3_1CILi16EEENS5_ILi64EEEEEELi8ELi256ELi1ELb0ELb1ENS_10bfloat16_tEfNS_4arch4Sm90EEEEEvNT_6ParamsE,"",@"SHT_CUDA_INFO"
	.sectionflags	@""
	.align	4


	//----- nvinfo : EIATTR_CUDA_API_VERSION
	.align		4
        /*0000*/ 	.byte	0x04, 0x37
        /*0002*/ 	.short	(.L_1407 - .L_1406)
.L_1406:
        /*0004*/ 	.word	0x00000082


	//----- nvinfo : EIATTR_SW2861232_WAR
	.align		4
.L_1407:
        /*0008*/ 	.byte	0x01, 0x35
	.zero		2


	//----- nvinfo : EIATTR_PARAM_CBANK
	.align		4
        /*000c*/ 	.byte	0x04, 0x0a
        /*000e*/ 	.short	(.L_1409 - .L_1408)
	.align		4
.L_1408:
        /*0010*/ 	.word	index@(.nv.constant0._ZN7cutlass13device_kernelIN5flash19FlashAttnFwdCombineIN4cute5tupleIJNS3_1CILi16EEENS5_ILi64EEEEEELi8ELi256ELi1ELb0ELb1ENS_10bfloat16_tEfNS_4arch4Sm90EEEEEvNT_6ParamsE)
        /*0014*/ 	.short	0x0160
        /*0016*/ 	.short	0x00e8


	//----- nvinfo : EIATTR_CBANK_PARAM_SIZE
	.align		4
.L_1409:
        /*0018*/ 	.byte	0x03, 0x19
        /*001a*/ 	.short	0x00e8


	//----- nvinfo : EIATTR_KPARAM_INFO
	.align		4
        /*001c*/ 	.byte	0x04, 0x17
        /*001e*/ 	.short	(.L_1411 - .L_1410)
.L_1410:
        /*0020*/ 	.word	0x00000000
        /*0024*/ 	.short	0x0000
        /*0026*/ 	.short	0x0000
        /*0028*/ 	.byte	0x00, 0xf0, 0xa1, 0x03


	//----- nvinfo : EIATTR_MAXREG_COUNT
	.align		4
.L_1411:
        /*002c*/ 	.byte	0x03, 0x1b
        /*002e*/ 	.short	0x0080


	//----- nvinfo : EIATTR_NUM_BARRIERS
	.align		4
        /*0030*/ 	.byte	0x02, 0x4c
        /*0032*/ 	.byte	0x01
	.zero		1


	//----- nvinfo : EIATTR_EXTERNS
	.align		4
        /*0034*/ 	.byte	0x04, 0x0f
        /*0036*/ 	.short	(.L_1413 - .L_1412)


	//   ....[0]....
	.align		4
.L_1412:
        /*0038*/ 	.word	index@(__assertfail)


	//----- nvinfo : EIATTR_MERCURY_ISA_VERSION
	.align		4
.L_1413:
        /*003c*/ 	.byte	0x03, 0x5f
        /*003e*/ 	.short	0x0000


	//----- nvinfo : EIATTR_COOP_GROUP_MASK_REGIDS
	.align		4
        /*0040*/ 	.byte	0x04, 0x29
        /*0042*/ 	.short	(.L_1415 - .L_1414)


	//   ....[0]....
.L_1414:
        /*0044*/ 	.word	0xffffffff


	//   ....[1]....
        /*0048*/ 	.word	0xffffffff


	//   ....[2]....
        /*004c*/ 	.word	0xffffffff


	//   ....[3]....
        /*0050*/ 	.word	0xffffffff


	//   ....[4]....
        /*0054*/ 	.word	0xffffffff


	//   ....[5]....
        /*0058*/ 	.word	0xffffffff


	//   ....[6]....
        /*005c*/ 	.word	0xffffffff


	//   ....[7]....
        /*0060*/ 	.word	0xffffffff


	//   ....[8]....
        /*0064*/ 	.word	0xffffffff


	//   ....[9]....
        /*0068*/ 	.word	0xffffffff


	//   ....[10]....
        /*006c*/ 	.word	0xffffffff


	//   ....[11]....
        /*0070*/ 	.word	0xffffffff


	//   ....[12]....
        /*0074*/ 	.word	0xffffffff


	//----- nvinfo : EIATTR_COOP_GROUP_INSTR_OFFSETS
	.align		4
.L_1415:
        /*0078*/ 	.byte	0x04, 0x28
        /*007a*/ 	.short	(.L_1417 - .L_1416)


	//   ....[0]....
.L_1416:
        /*007c*/ 	.word	0x00002560


	//   ....[1]....
        /*0080*/ 	.word	0x000025b0


	//   ....[2]....
        /*0084*/ 	.word	0x000025e0


	//   ....[3]....
        /*0088*/ 	.word	0x00002600


	//   ....[4]....
        /*008c*/ 	.word	0x00002bf0


	//   ....[5]....
        /*0090*/ 	.word	0x00002c40


	//   ....[6]....
        /*0094*/ 	.word	0x00002c50


	//   ....[7]....
        /*0098*/ 	.word	0x00002c90


	//   ....[8]....
        /*009c*/ 	.word	0x00002ca0


	//   ....[9]....
        /*00a0*/ 	.word	0x00002cd0


	//   ....[10]....
        /*00a4*/ 	.word	0x00002cf0


	//   ....[11]....
        /*00a8*/ 	.word	0x00002d20


	//   ....[12]....
        /*00ac*/ 	.word	0x00003f40


	//----- nvinfo : EIATTR_SYSCALL_OFFSETS
	.align		4
.L_1417:
        /*00b0*/ 	.byte	0x04, 0x46
        /*00b2*/ 	.short	(.L_1419 - .L_1418)


	//   ....[0]....
.L_1418:
        /*00b4*/ 	.word	0x000004b0


	//----- nvinfo : EIATTR_EXIT_INSTR_OFFSETS
	.align		4
.L_1419:
        /*00b8*/ 	.byte	0x04, 0x1c
        /*00ba*/ 	.short	(.L_1421 - .L_1420)


	//   ....[0]....
.L_1420:
        /*00bc*/ 	.word	0x00000200


	//   ....[1]....
        /*00c0*/ 	.word	0x00000360


	//   ....[2]....
        /*00c4*/ 	.word	0x00003e10


	//   ....[3]....
        /*00c8*/ 	.word	0x00003f20


	//----- nvinfo : EIATTR_CTAIDZ_USED
	.align		4
.L_1421:
        /*00cc*/ 	.byte	0x01, 0x04
	.zero		2


	//----- nvinfo : EIATTR_MAX_THREADS
	.align		4
        /*00d0*/ 	.byte	0x04, 0x05
        /*00d2*/ 	.short	(.L_1423 - .L_1422)
.L_1422:
        /*00d4*/ 	.word	0x00000100
        /*00d8*/ 	.word	0x00000001
        /*00dc*/ 	.word	0x00000001


	//----- nvinfo : EIATTR_CRS_STACK_SIZE
	.align		4
.L_1423:
        /*00e0*/ 	.byte	0x04, 0x1e
        /*00e2*/ 	.short	(.L_1425 - .L_1424)
.L_1424:
        /*00e4*/ 	.word	0x00000000
.L_1425:


//--------------------- .nv.info._ZN7cutlass13device_kernelIN5flash19FlashAttnFwdCombineIN4cute5tupleIJNS3_1CILi16EEENS5_ILi64EEEEEELi7ELi256ELi1ELb0ELb1ENS_10bfloat16_tEfNS_4arch4Sm90EEEEEvNT_6ParamsE --------------------------
	.section	.nv.info._ZN7cutlass13device_kernelIN5flash19FlashAttnFwdCombineIN4cute5tupleIJNS3_1CILi16EEENS5_ILi64EEEEEELi7ELi256ELi1ELb0ELb1ENS_10bfloat16_tEfNS_4arch4Sm90EEEEEvNT_6ParamsE,"",@"SHT_CUDA_INFO"
	.sectionflags	@""
	.align	4


	//----- nvinfo : EIATTR_CUDA_API_VERSION
	.align		4
        /*0000*/ 	.byte	0x04, 0x37
        /*0002*/ 	.short	(.L_1427 - .L_1426)
.L_1426:
        /*0004*/ 	.word	0x00000082


	//----- nvinfo : EIATTR_SW2861232_WAR
	.align		4
.L_1427:
        /*0008*/ 	.byte	0x01, 0x35
	.zero		2


	//----- nvinfo : EIATTR_PARAM_CBANK
	.align		4
        /*000c*/ 	.byte	0x04, 0x0a
        /*000e*/ 	.short	(.L_1429 - .L_1428)
	.align		4
.L_1428:
        /*0010*/ 	.word	index@(.nv.constant0._ZN7cutlass13device_kernelIN5flash19FlashAttnFwdCombineIN4cute5tupleIJNS3_1CILi16EEENS5_ILi64EEEEEELi7ELi256ELi1ELb0ELb1ENS_10bfloat16_tEfNS_4arch4Sm90EEEEEvNT_6ParamsE)
        /*0014*/ 	.short	0x0160
        /*0016*/ 	.short	0x00e8


	//----- nvinfo : EIATTR_CBANK_PARAM_SIZE
	.align		4
.L_1429:
        /*0018*/ 	.byte	0x03, 0x19
        /*001a*/ 	.short	0x00e8


	//----- nvinfo : EIATTR_KPARAM_INFO
	.align		4
        /*001c*/ 	.byte	0x04, 0x17
        /*001e*/ 	.short	(.L_1431 - .L_1430)
.L_1430:
        /*0020*/ 	.word	0x00000000
        /*0024*/ 	.short	0x0000
        /*0026*/ 	.short	0x0000
        /*0028*/ 	.byte	0x00, 0xf0, 0xa1, 0x03


	//----- nvinfo : EIATTR_MAXREG_COUNT
	.align		4
.L_1431:
        /*002c*/ 	.byte	0x03, 0x1b
        /*002e*/ 	.short	0x0080


	//----- nvinfo : EIATTR_NUM_BARRIERS
	.align		4
        /*0030*/ 	.byte	0x02, 0x4c
        /*0032*/ 	.byte	0x01
	.zero		1


	//----- nvinfo : EIATTR_EXTERNS
	.align		4
        /*0034*/ 	.byte	0x04, 0x0f
        /*0036*/ 	.short	(.L_1433 - .L_1432)


	//   ....[0]....
	.align		4
.L_1432:
        /*0038*/ 	.word	index@(__assertfail)


	//----- nvinfo : EIATTR_MERCURY_ISA_VERSION
	.align		4
.L_1433:
        /*003c*/ 	.byte	0x03, 0x5f
        /*003e*/ 	.short	0x0000


	//----- nvinfo : EIATTR_COOP_GROUP_MASK_REGIDS
	.align		4
        /*0040*/ 	.byte	0x04, 0x29
        /*0042*/ 	.short	(.L_1435 - .L_1434)


	//   ....[0]....
.L_1434:
        /*0044*/ 	.word	0xffffffff


	//   ....[1]....
        /*0048*/ 	.word	0xffffffff


	//   ....[2]....
        /*004c*/ 	.word	0xffffffff


	//   ....[3]....
        /*0050*/ 	.word	0xffffffff


	//   ....[4]....
        /*0054*/ 	.word	0xffffffff


	//   ....[5]....
        /*0058*/ 	.word	0xffffffff


	//   ....[6]....
        /*005c*/ 	.word	0xffffffff


	//   ....[7]....
        /*0060*/ 	.word	0xffffffff


	//   ....[8]....
        /*0064*/ 	.word	0xffffffff


	//   ....[9]....
        /*0068*/ 	.word	0xffffffff


	//   ....[10]....
        /*006c*/ 	.word	0xffffffff


	//   ....[11]....
        /*0070*/ 	.word	0xffffffff


	//   ....[12]....
        /*0074*/ 	.word	0xffffffff


	//----- nvinfo : EIATTR_COOP_GROUP_INSTR_OFFSETS
	.align		4
.L_1435:
        /*0078*/ 	.byte	0x04, 0x28
        /*007a*/ 	.short	(.L_1437 - .L_1436)


	//   ....[0]....
.L_1436:
        /*007c*/ 	.word	0x00001be0


	//   ....[1]....
        /*0080*/ 	.word	0x00001c30


	//   ....[2]....
        /*0084*/ 	.word	0x00001c60


	//   ....[3]....
        /*0088*/ 	.word	0x00001c80


	//   ....[4]....
        /*008c*/ 	.word	0x00001f20


	//   ....[5]....
        /*0090*/ 	.word	0x00001fb0


	//   ....[6]....
        /*0094*/ 	.word	0x00001fd0


	//   ....[7]....
        /*0098*/ 	.word	0x00001ff0


	//   ....[8]....
        /*009c*/ 	.word	0x00002010


	//   ....[9]....
        /*00a0*/ 	.word	0x00002040


	//   ....[10]....
        /*00a4*/ 	.word	0x00002050


	//   ....[11]....
        /*00a8*/ 	.word	0x000020a0


	//   ....[12]....
        /*00ac*/ 	.word	0x000031c0


	//----- nvinfo : EIATTR_SYSCALL_OFFSETS
	.align		4
.L_1437:
        /*00b0*/ 	.byte	0x04, 0x46
        /*00b2*/ 	.short	(.L_1439 - .L_1438)


	//   ....[0]....
.L_1438:
        /*00b4*/ 	.word	0x000004b0


	//----- nvinfo : EIATTR_EXIT_INSTR_OFFSETS
	.align		4
.L_1439:
        /*00b8*/ 	.byte	0x04, 0x1c
        /*00ba*/ 	.short	(.L_1441 - .L_1440)


	//   ....[0]....
.L_1440:
        /*00bc*/ 	.word	0x00000200


	//   ....[1]....
        /*00c0*/ 	.word	0x00000360


	//   ....[2]....
        /*00c4*/ 	.word	0x00003090


	//   ....[3]....
        /*00c8*/ 	.word	0x000031a0


	//----- nvinfo : EIATTR_CTAIDZ_USED
	.align		4
.L_1441:
        /*00cc*/ 	.byte	0x01, 0x04
	.zero		2


	//----- nvinfo : EIATTR_MAX_THREADS
	.align		4
        /*00d0*/ 	.byte	0x04, 0x05
        /*00d2*/ 	.short	(.L_1443 - .L_1442)
.L_1442:
        /*00d4*/ 	.word	0x00000100
        /*00d8*/ 	.word	0x00000001
        /*00dc*/ 	.word	0x00000001


	//----- nvinfo : EIATTR_CRS_STACK_SIZE
	.align		4
.L_1443:
        /*00e0*/ 	.byte	0x04, 0x1e
        /*00e2*/ 	.short	(.L_1445 - .L_1444)
.L_1444:
        /*00e4*/ 	.word	0x00000000
.L_1445:


//--------------------- .nv.info._ZN7cutlass13device_kernelIN5flash19FlashAttnFwdCombineIN4cute5tupleIJNS3_1CILi16EEENS5_ILi64EEEEEELi6ELi256ELi1ELb0ELb1ENS_10bfloat16_tEfNS_4arch4Sm90EEEEEvNT_6ParamsE --------------------------
	.section	.nv.info._ZN7cutlass13device_kernelIN5flash19FlashAttnFwdCombineIN4cute5tupleIJNS3_1CILi16EEENS5_ILi64EEEEEELi6ELi256ELi1ELb0ELb1ENS_10bfloat16_tEfNS_4arch4Sm90EEEEEvNT_6ParamsE,"",@"SHT_CUDA_INFO"
	.sectionflags	@""
	.align	4


	//----- nvinfo : EIATTR_CUDA_API_VERSION
	.align		4
        /*0000*/ 	.byte	0x04, 0x37
        /*0002*/ 	.short	(.L_1447 - .L_1446)
.L_1446:
        /*0004*/ 	.word	0x00000082


	//----- nvinfo : EIATTR_SW2861232_WAR
	.align		4
.L_1447:
        /*0008*/ 	.byte	0x01, 0x35
	.zero		2


	//----- nvinfo : EIATTR_PARAM_CBANK
	.align		4
        /*000c*/ 	.byte	0x04, 0x0a
        /*000e*/ 	.short	(.L_1449 - .L_1448)
	.align		4
.L_1448:
        /*0010*/ 	.word	index@(.nv.constant0._ZN7cutlass13device_kernelIN5flash19FlashAttnFwdCombineIN4cute5tupleIJNS3_1CILi16EEENS5_ILi64EEEEEELi6ELi256ELi1ELb0ELb1ENS_10bfloat16_tEfNS_4arch4Sm90EEEEEvNT_6ParamsE)
        /*0014*/ 	.short	0x0160
        /*0016*/ 	.short	0x00e8


	//----- nvinfo : EIATTR_CBANK_PARAM_SIZE
	.align		4
.L_1449:
        /*0018*/ 	.byte	0x03, 0x19
        /*001a*/ 	.short	0x00e8


	//----- nvinfo : EIATTR_KPARAM_INFO
	.align		4
        /*001c*/ 	.byte	0x04, 0x17
        /*001e*/ 	.short	(.L_1451 - .L_1450)
.L_1450:
        /*0020*/ 	.word	0x00000000
        /*0024*/ 	.short	0x0000
        /*0026*/ 	.short	0x0000
        /*0028*/ 	.byte	0x00, 0xf0, 0xa1, 0x03


	//----- nvinfo : EIATTR_MAXREG_COUNT
	.align		4
.L_1451:
        /*002c*/ 	.byte	0x03, 0x1b
        /*002e*/ 	.short	0x0080


	//----- nvinfo : EIATTR_NUM_BARRIERS
	.align		4
        /*0030*/ 	.byte	0x02, 0x4c
        /*0032*/ 	.byte	0x01
	.zero		1


	//----- nvinfo : EIATTR_EXTERNS
	.align		4
        /*0034*/ 	.byte	0x04, 0x0f
        /*0036*/ 	.short	(.L_1453 - .L_1452)


	//   ....[0]....
	.align		4
.L_1452:
        /*0038*/ 	.word	index@(__assertfail)


	//----- nvinfo : EIATTR_MERCURY_ISA_VERSION
	.align		4
.L_1453:
        /*003c*/ 	.byte	0x03, 0x5f
        /*003e*/ 	.short	0x0000


	//----- nvinfo : EIATTR_COOP_GROUP_MASK_REGIDS
	.align		4
        /*0040*/ 	.byte	0x04, 0x29
        /*0042*/ 	.short	(.L_1455 - .L_1454)


	//   ....[0]....
.L_1454:
        /*0044*/ 	.word	0xffffffff


	//   ....[1]....
        /*0048*/ 	.word	0xffffffff


	//   ....[2]....
        /*004c*/ 	.word	0xffffffff


	//   ....[3]....
        /*0050*/ 	.word	0xffffffff


	//   ....[4]....
        /*0054*/ 	.word	0xffffffff


	//   ....[5]....
        /*0058*/ 	.word	0xffffffff


	//   ....[6]....
        /*005c*/ 	.word	0xffffffff


	//   ....[7]....
        /*0060*/ 	.word	0xffffffff


	//   ....[8]....
        /*0064*/ 	.word	0xffffffff


	//   ....[9]....
        /*0068*/ 	.word	0xffffffff


	//   ....[10]....
        /*006c*/ 	.word	0xffffffff


	//   ....[11]....
        /*0070*/ 	.word	0xffffffff


	//   ....[12]....
        /*0074*/ 	.word	0xffffffff


	//----- nvinfo : EIATTR_COOP_GROUP_INSTR_OFFSETS
	.align		4
.L_1455:
        /*0078*/ 	.byte	0x04, 0x28
        /*007a*/ 	.short	(.L_1457 - .L_1456)


	//   ....[0]....
.L_1456:
        /*007c*/ 	.word	0x000017a0


	//   ....[1]....
        /*0080*/ 	.word	0x000017f0


	//   ....[2]....
        /*0084*/ 	.word	0x00001820


	//   ....[3]....
        /*0088*/ 	.word	0x00001840


	//   ....[4]....
        /*008c*/ 	.word	0x00001980


	//   ....[5]....
        /*0090*/ 	.word	0x00001a00


	//   ....[6]....
        /*0094*/ 	.word	0x00001a10


	//   ....[7]....
        /*0098*/ 	.word	0x00001a40


	//   ....[8]....
        /*009c*/ 	.word	0x00001a50


	//   ....[9]....
        /*00a0*/ 	.word	0x00001a90


	//   ....[10]....
        /*00a4*/ 	.word	0x00001aa0


	//   ....[11]....
        /*00a8*/ 	.word	0x00001ad0


	//   ....[12]....
        /*00ac*/ 	.word	0x00002ba0


	//----- nvinfo : EIATTR_SYSCALL_OFFSETS
	.align		4
.L_1457:
        /*00b0*/ 	.byte	0x04, 0x46
        /*00b2*/ 	.short	(.L_1459 - .L_1458)


	//   ....[0]....
.L_1458:
        /*00b4*/ 	.word	0x000004b0


	//----- nvinfo : EIATTR_EXIT_INSTR_OFFSETS
	.align		4
.L_1459:
        /*00b8*/ 	.byte	0x04, 0x1c
        /*00ba*/ 	.short	(.L_1461 - .L_1460)


	//   ....[0]....
.L_1460:
        /*00bc*/ 	.word	0x00000200


	//   ....[1]....
        /*00c0*/ 	.word	0x00000360


	//   ....[2]....
        /*00c4*/ 	.word	0x00002a70


	//   ....[3]....
        /*00c8*/ 	.word	0x00002b80


	//----- nvinfo : EIATTR_CTAIDZ_USED
	.align		4
.L_1461:
        /*00cc*/ 	.byte	0x01, 0x04
	.zero		2


	//----- nvinfo : EIATTR_MAX_THREADS
	.align		4
        /*00d0*/ 	.byte	0x04, 0x05
        /*00d2*/ 	.short	(.L_1463 - .L_1462)
.L_1462:
        /*00d4*/ 	.word	0x00000100
        /*00d8*/ 	.word	0x00000001
        /*00dc*/ 	.word	0x00000001


	//----- nvinfo : EIATTR_CRS_STACK_SIZE
	.align		4
.L_1463:
        /*00e0*/ 	.byte	0x04, 0x1e
        /*00e2*/ 	.short	(.L_1465 - .L_1464)
.L_1464:
        /*00e4*/ 	.word	0x00000000
.L_1465:


//--------------------- .nv.info._ZN7cutlass13device_kernelIN5flash19FlashAttnFwdCombineIN4cute5tupleIJNS3_1CILi16EEENS5_ILi64EEEEEELi5ELi256ELi1ELb0ELb1ENS_10bfloat16_tEfNS_4arch4Sm90EEEEEvNT_6ParamsE --------------------------
	.section	.nv.info._ZN7cutlass13device_kernelIN5flash19FlashAttnFwdCombineIN4cute5tupleIJNS3_1CILi16EEENS5_ILi64EEEEEELi5ELi256ELi1ELb0ELb1ENS_10bfloat16_tEfNS_4arch4Sm90EEEEEvNT_6ParamsE,"",@"SHT_CUDA_INFO"
	.sectionflags	@""
	.align	4


	//----- nvinfo : EIATTR_CUDA_API_VERSION
	.align		4
        /*0000*/ 	.byte	0x04, 0x37
        /*0002*/ 	.short	(.L_1467 - .L_1466)
.L_1466:
        /*0004*/ 	.word	0x00000082


	//----- nvinfo : EIATTR_SW2861232_WAR
	.align		4
.L_1467:
        /*0008*/ 	.byte	0x01, 0x35
	.zero		2


	//----- nvinfo : EIATTR_PARAM_CBANK
	.align		4
        /*000c*/ 	.byte	0x04, 0x0a
        /*000e*/ 	.short	(.L_1469 - .L_1468)
	.align		4
.L_1468:
        /*0010*/ 	.word	index@(.nv.constant0._ZN7cutlass13device_kernelIN5flash19FlashAttnFwdCombineIN4cute5tupleIJNS3_1CILi16EEENS5_ILi64EEEEEELi5ELi256ELi1ELb0ELb1ENS_10bfloat16_tEfNS_4arch4Sm90EEEEEvNT_6ParamsE)
        /*0014*/ 	.short	0x0160
        /*0016*/ 	.short	0x00e8


	//----- nvinfo : EIATTR_CBANK_PARAM_SIZE
	.align		4
.L_1469:
        /*0018*/ 	.byte	0x03, 0x19
        /*001a*/ 	.short	0x00e8


	//----- nvinfo : EIATTR_KPARAM_INFO
	.align		4
        /*001c*/ 	.byte	0x04, 0x17
        /*001e*/ 	.short	(.L_1471 - .L_1470)
.L_1470:
        /*0020*/ 	.word	0x00000000
        /*0024*/ 	.short	0x0000
        /*0026*/ 	.short	0x0000
        /*0028*/ 	.byte	0x00, 0xf0, 0xa1, 0x03


	//----- nvinfo : EIATTR_MAXREG_COUNT
	.align		4
.L_1471:
        /*002c*/ 	.byte	0x03, 0x1b
        /*002e*/ 	.short	0x0080


	//----- nvinfo : EIATTR_NUM_BARRIERS
	.align		4
        /*0030*/ 	.byte	0x02, 0x4c
        /*0032*/ 	.byte	0x01
	.zero		1


	//----- nvinfo : EIATTR_EXTERNS
	.align		4
        /*0034*/ 	.byte	0x04, 0x0f
        /*0036*/ 	.short	(.L_1473 - .L_1472)


	//   ....[0]....
	.align		4
.L_1472:
        /*0038*/ 	.word	index@(__assertfail)


	//----- nvinfo : EIATTR_MERCURY_ISA_VERSION
	.align		4
.L_1473:
        /*003c*/ 	.byte	0x03, 0x5f
        /*003e*/ 	.short	0x0000


	//----- nvinfo : EIATTR_COOP_GROUP_MASK_REGIDS
	.align		4
        /*0040*/ 	.byte	0x04, 0x29
        /*0042*/ 	.short	(.L_1475 - .L_1474)


	//   ....[0]....
.L_1474:
        /*0044*/ 	.word	0xffffffff


	//   ....[1]....
        /*0048*/ 	.word	0xffffffff


	//   ....[2]....
        /*004c*/ 	.word	0xffffffff


	//   ....[3]....
        /*0050*/ 	.word	0xffffffff


	//   ....[4]....
        /*0054*/ 	.word	0xffffffff


	//   ....[5]....
        /*0058*/ 	.word	0xffffffff


	//   ....[6]....
        /*005c*/ 	.word	0xffffffff


	//   ....[7]....
        /*0060*/ 	.word	0xffffffff


	//   ....[8]....
        /*0064*/ 	.word	0xffffffff


	//   ....[9]....
        /*0068*/ 	.word	0xffffffff


	//   ....[10]....
        /*006c*/ 	.word	0xffffffff


	//   ....[11]....
        /*0070*/ 	.word	0xffffffff


	//   ....[12]....
        /*0074*/ 	.word	0xffffffff


	//----- nvinfo : EIATTR_COOP_GROUP_INSTR_OFFSETS
	.align		4
.L_1475:
        /*0078*/ 	.byte	0x04, 0x28
        /*007a*/ 	.short	(.L_1477 - .L_1476)


	//   ....[0]....
.L_1476:
        /*007c*/ 	.word	0x00001560


	//   ....[1]....
        /*0080*/ 	.word	0x000015a0


	//   ....[2]....
        /*0084*/ 	.word	0x000015c0


	//   ....[3]....
        /*0088*/ 	.word	0x000015e0


	//   ....[4]....
        /*008c*/ 	.word	0x000016b0


	//   ....[5]....
        /*0090*/ 	.word	0x000016f0


	//   ....[6]....
        /*0094*/ 	.word	0x00001710


	//   ....[7]....
        /*0098*/ 	.word	0x00001730


	//   ....[8]....
        /*009c*/ 	.word	0x00001750


	//   ....[9]....
        /*00a0*/ 	.word	0x00001770


	//   ....[10]....
        /*00a4*/ 	.word	0x000017a0


	//   ....[11]....
        /*00a8*/ 	.word	0x000017c0


	//   ....[12]....
        /*00ac*/ 	.word	0x00002860


	//----- nvinfo : EIATTR_SYSCALL_OFFSETS
	.align		4
.L_1477:
        /*00b0*/ 	.byte	0x04, 0x46
        /*00b2*/ 	.short	(.L_1479 - .L_1478)


	//   ....[0]....
.L_1478:
        /*00b4*/ 	.word	0x000004b0


	//----- nvinfo : EIATTR_EXIT_INSTR_OFFSETS
	.align		4
.L_1479:
        /*00b8*/ 	.byte	0x04, 0x1c
        /*00ba*/ 	.short	(.L_1481 - .L_1480)


	//   ....[0]....
.L_1480:
        /*00bc*/ 	.word	0x00000200


	//   ....[1]....
        /*00c0*/ 	.word	0x00000360


	//   ....[2]....
        /*00c4*/ 	.word	0x00002730


	//   ....[3]....
        /*00c8*/ 	.word	0x00002840


	//----- nvinfo : EIATTR_CTAIDZ_USED
	.align		4
.L_1481:
        /*00cc*/ 	.byte	0x01, 0x04
	.zero		2


	//----- nvinfo : EIATTR_MAX_THREADS
	.align		4
        /*00d0*/ 	.byte	0x04, 0x05
        /*00d2*/ 	.short	(.L_1483 - .L_1482)
.L_1482:
        /*00d4*/ 	.word	0x00000100
        /*00d8*/ 	.word	0x00000001
        /*00dc*/ 	.word	0x00000001


	//----- nvinfo : EIATTR_CRS_STACK_SIZE
	.align		4
.L_1483:
        /*00e0*/ 	.byte	0x04, 0x1e
        /*00e2*/ 	.short	(.L_1485 - .L_1484)
.L_1484:
        /*00e4*/ 	.word	0x00000000
.L_1485:


//--------------------- .nv.info._ZN7cutlass13device_kernelIN5flash19FlashAttnFwdCombineIN4cute5tupleIJNS3_1CILi16EEENS5_ILi64EEEEEELi4ELi256ELi1ELb0ELb1ENS_10bfloat16_tEfNS_4arch4Sm90EEEEEvNT_6ParamsE --------------------------
	.section	.nv.info._ZN7cutlass13device_kernelIN5flash19FlashAttnFwdCombineIN4cute5tupleIJNS3_1CILi16EEENS5_ILi64EEEEEELi4ELi256ELi1ELb0ELb1ENS_10bfloat16_tEfNS_4arch4Sm90EEEEEvNT_6ParamsE,"",@"SHT_CUDA_INFO"
	.sectionflags	@""
	.align	4


	//----- nvinfo : EIATTR_CUDA_API_VERSION
	.align		4
        /*0000*/ 	.byte	0x04, 0x37
        /*0002*/ 	.short	(.L_1487 - .L_1486)
.L_1486:
        /*0004*/ 	.word	0x00000082


	//----- nvinfo : EIATTR_SW2861232_WAR
	.align		4
.L_1487:
        /*0008*/ 	.byte	0x01, 0x35
	.zero		2


	//----- nvinfo : EIATTR_PARAM_CBANK
	.align		4
        /*000c*/ 	.byte	0x04, 0x0a
        /*000e*/ 	.short	(.L_1489 - .L_1488)
	.align		4
.L_1488:
        /*0010*/ 	.word	index@(.nv.constant0._ZN7cutlass13device_kernelIN5flash19FlashAttnFwdCombineIN4cute5tupleIJNS3_1CILi16EEENS5_ILi64EEEEEELi4ELi256ELi1ELb0ELb1ENS_10bfloat16_tEfNS_4arch4Sm90EEEEEvNT_6ParamsE)
        /*0014*/ 	.short	0x0160
        /*0016*/ 	.short	0x00e8


	//----- nvinfo : EIATTR_CBANK_PARAM_SIZE
	.align		4
.L_1489:
        /*0018*/ 	.byte	0x03, 0x19
        /*001a*/ 	.short	0x00e8


	//----- nvinfo : EIATTR_KPARAM_INFO
	.align		4
        /*001c*/ 	.byte	0x04, 0x17
        /*001e*/ 	.short	(.L_1491 - .L_1490)
.L_1490:
        /*0020*/ 	.word	0x00000000
        /*0024*/ 	.short	0x0000
        /*0026*/ 	.short	0x0000
        /*0028*/ 	.byte	0x00, 0xf0, 0xa1, 0x03


	//----- nvinfo : EIATTR_MAXREG_COUNT
	.align		4
.L_1491:
        /*002c*/ 	.byte	0x03, 0x1b
        /*002e*/ 	.short	0x0080


	//----- nvinfo : EIATTR_NUM_BARRIERS
	.align		4
        /*0030*/ 	.byte	0x02, 0x4c
        /*0032*/ 	.byte	0x01
	.zero		1


	//----- nvinfo : EIATTR_EXTERNS
	.align		4
        /*0034*/ 	.byte	0x04, 0x0f
        /*0036*/ 	.short	(.L_1493 - .L_1492)


	//   ....[0]....
	.align		4
.L_1492:
        /*0038*/ 	.word	index@(__assertfail)


	//----- nvinfo : EIATTR_MERCURY_ISA_VERSION
	.align		4
.L_1493:
        /*003c*/ 	.byte	0x03, 0x5f
        /*003e*/ 	.short	0x0000


	//----- nvinfo : EIATTR_COOP_GROUP_MASK_REGIDS
	.align		4
        /*0040*/ 	.byte	0x04, 0x29
        /*0042*/ 	.short	(.L_1495 - .L_1494)


	//   ....[0]....
.L_1494:
        /*0044*/ 	.word	0xffffffff


	//   ....[1]....
        /*0048*/ 	.word	0xffffffff


	//   ....[2]....
        /*004c*/ 	.word	0xffffffff


	//   ....[3]....
        /*0050*/ 	.word	0xffffffff


	//   ....[4]....
        /*0054*/ 	.word	0xffffffff


	//   ....[5]....
        /*0058*/ 	.word	0xffffffff


	//   ....[6]....
        /*005c*/ 	.word	0xffffffff


	//   ....[7]....
        /*0060*/ 	.word	0xffffffff


	//   ....[8]....
        /*0064*/ 	.word	0xffffffff


	//   ....[9]....
        /*0068*/ 	.word	0xffffffff


	//   ....[10]....
        /*006c*/ 	.word	0xffffffff


	//   ....[11]....
        /*0070*/ 	.word	0xffffffff


	//   ....[12]....
        /*0074*/ 	.word	0xffffffff


	//----- nvinfo : EIATTR_COOP_GROUP_INSTR_OFFSETS
	.align		4
.L_1495:
        /*0078*/ 	.byte	0x04, 0x28
        /*007a*/ 	.short	(.L_1497 - .L_1496)


	//   ....[0]....
.L_1496:
        /*007c*/ 	.word	0x00001440


	//   ....[1]....
        /*0080*/ 	.word	0x00001480


	//   ....[2]....
        /*0084*/ 	.word	0x000014a0


	//   ....[3]....
        /*0088*/ 	.word	0x000014c0


	//   ....[4]....
        /*008c*/ 	.word	0x00001550


	//   ....[5]....
        /*0090*/ 	.word	0x00001580


	//   ....[6]....
        /*0094*/ 	.word	0x00001590


	//   ....[7]....
        /*0098*/ 	.word	0x000015c0


	//   ....[8]....
        /*009c*/ 	.word	0x000015d0


	//   ....[9]....
        /*00a0*/ 	.word	0x00001600


	//   ....[10]....
        /*00a4*/ 	.word	0x00001610


	//   ....[11]....
        /*00a8*/ 	.word	0x00001670


	//   ....[12]....
        /*00ac*/ 	.word	0x000026c0


	//----- nvinfo : EIATTR_SYSCALL_OFFSETS
	.align		4
.L_1497:
        /*00b0*/ 	.byte	0x04, 0x46
        /*00b2*/ 	.short	(.L_1499 - .L_1498)


	//   ....[0]....
.L_1498:
        /*00b4*/ 	.word	0x000004b0


	//----- nvinfo : EIATTR_EXIT_INSTR_OFFSETS
	.align		4
.L_1499:
        /*00b8*/ 	.byte	0x04, 0x1c
        /*00ba*/ 	.short	(.L_1501 - .L_1500)


	//   ....[0]....
.L_1500:
        /*00bc*/ 	.word	0x00000200


	//   ....[1]....
        /*00c0*/ 	.word	0x00000360


	//   ....[2]....
        /*00c4*/ 	.word	0x00002590


	//   ....[3]....
        /*00c8*/ 	.word	0x000026a0


	//----- nvinfo : EIATTR_CTAIDZ_USED
	.align		4
.L_1501:
        /*00cc*/ 	.byte	0x01, 0x04
	.zero		2


	//----- nvinfo : EIATTR_MAX_THREADS
	.align		4
        /*00d0*/ 	.byte	0x04, 0x05
        /*00d2*/ 	.short	(.L_1503 - .L_1502)
.L_1502:
        /*00d4*/ 	.word	0x00000100
        /*00d8*/ 	.word	0x00000001
        /*00dc*/ 	.word	0x00000001


	//----- nvinfo : EIATTR_CRS_STACK_SIZE
	.align		4
.L_1503:
        /*00e0*/ 	.byte	0x04, 0x1e
        /*00e2*/ 	.short	(.L_1505 - .L_1504)
.L_1504:
        /*00e4*/ 	.word	0x00000000
.L_1505:


//--------------------- .nv.info._ZN7cutlass13device_kernelIN5flash19FlashAttnFwdCombineIN4cute5tupleIJNS3_1CILi16EEENS5_ILi64EEEEEELi8ELi256ELi1ELb0ELb0ENS_10bfloat16_tEfNS_4arch4Sm80EEEEEvNT_6ParamsE --------------------------
	.section	.nv.info._ZN7cutlass13device_kernelIN5flash19FlashAttnFwdCombineIN4cute5tupleIJNS3_1CILi16EEENS5_ILi64EEEEEELi8ELi256ELi1ELb0ELb0ENS_10bfloat16_tEfNS_4arch4Sm80EEEEEvNT_6ParamsE,"",@"SHT_CUDA_INFO"
	.sectionflags	@""
	.align	4


	//----- nvinfo : EIATTR_CUDA_API_VERSION
	.align		4
        /*0000*/ 	.byte	0x04, 0x37
        /*0002*/ 	.short	(.L_1507 - .L_1506)
.L_1506:
        /*0004*/ 	.word	0x00000082


	//----- nvinfo : EIATTR_SW2861232_WAR
	.align		4
.L_1507:
        /*0008*/ 	.byte	0x01, 0x35
	.zero		2


	//----- nvinfo : EIATTR_PARAM_CBANK
	.align		4
        /*000c*/ 	.byte	0x04, 0x0a
        /*000e*/ 	.short	(.L_1509 - .L_1508)
	.align		4
.L_1508:
        /*0010*/ 	.word	index@(.nv.constant0._ZN7cutlass13device_kernelIN5flash19FlashAttnFwdCombineIN4cute5tupleIJNS3_1CILi16EEENS5_ILi64EEEEEELi8ELi256ELi1ELb0ELb0ENS_10bfloat16_tEfNS_4arch4Sm80EEEEEvNT_6ParamsE)
        /*0014*/ 	.short	0x0160
        /*0016*/ 	.short	0x00e8


	//----- nvinfo : EIATTR_CBANK_PARAM_SIZE
	.align		4
.L_1509:
        /*0018*/ 	.byte	0x03, 0x19
        /*001a*/ 	.short	0x00e8


	//----- nvinfo : EIATTR_KPARAM_INFO
	.align		4
        /*001c*/ 	.byte	0x04, 0x17
        /*001e*/ 	.short	(.L_1511 - .L_1510)
.L_1510:
        /*0020*/ 	.word	0x00000000
        /*0024*/ 	.short	0x0000
        /*0026*/ 	.short	0x0000
        /*0028*/ 	.byte	0x00, 0xf0, 0xa1, 0x03


	//----- nvinfo : EIATTR_MAXREG_COUNT
	.align		4
.L_1511:
        /*002c*/ 	.byte	0x03, 0x1b
        /*002e*/ 	.short	0x0080


	//----- nvinfo : EIATTR_NUM_BARRIERS
	.align		4
        /*0030*/ 	.byte	0x02, 0x4c
        /*0032*/ 	.byte	0x01
	.zero		1


	//----- nvinfo : EIATTR_EXTERNS
	.align		4
        /*0034*/ 	.byte	0x04, 0x0f
        /*0036*/ 	.short	(.L_1513 - .L_1512)


	//   ....[0]....
	.align		4
.L_1512:
        /*0038*/ 	.word	index@(__assertfail)


	//----- nvinfo : EIATTR_MERCURY_ISA_VERSION
	.align		4
.L_1513:
        /*003c*/ 	.byte	0x03, 0x5f
        /*003e*/ 	.short	0x0000


	//----- nvinfo : EIATTR_COOP_GROUP_MASK_REGIDS
	.align		4
        /*0040*/ 	.byte	0x04, 0x29
        /*0042*/ 	.short	(.L_1515 - .L_1514)


	//   ....[0]....
.L_1514:
        /*0044*/ 	.word	0xffffffff


	//   ....[1]....
        /*0048*/ 	.word	0xffffffff


	//   ....[2]....
        /*004c*/ 	.word	0xffffffff


	//   ....[3]....
        /*0050*/ 	.word	0xffffffff


	//   ....[4]....
        /*0054*/ 	.word	0xffffffff


	//   ....[5]....
        /*0058*/ 	.word	0xffffffff


	//   ....[6]....
        /*005c*/ 	.word	0xffffffff


	//   ....[7]....
        /*0060*/ 	.word	0xffffffff


	//   ....[8]....
        /*0064*/ 	.word	0xffffffff


	//   ....[9]....
        /*0068*/ 	.word	0xffffffff


	//   ....[10]....
        /*006c*/ 	.word	0xffffffff


	//   ....[11]....
        /*0070*/ 	.word	0xffffffff


	//   ....[12]....
        /*0074*/ 	.word	0xffffffff


	//----- nvinfo : EIATTR_COOP_GROUP_INSTR_OFFSETS
	.align		4
.L_1515:
        /*0078*/ 	.byte	0x04, 0x28
        /*007a*/ 	.short	(.L_1517 - .L_1516)


	//   ....[0]....
.L_1516:
        /*007c*/ 	.word	0x00001bf0


	//   ....[1]....
        /*0080*/ 	.word	0x00001c40


	//   ....[2]....
        /*0084*/ 	.word	0x00001c70


	//   ....[3]....
        /*0088*/ 	.word	0x00001c90


	//   ....[4]....
        /*008c*/ 	.word	0x00002280


	//   ....[5]....
        /*0090*/ 	.word	0x000022c0


	//   ....[6]....
        /*0094*/ 	.word	0x000022e0


	//   ....[7]....
        /*0098*/ 	.word	0x00002310


	//   ....[8]....
        /*009c*/ 	.word	0x00002330


	//   ....[9]....
        /*00a0*/ 	.word	0x00002350


	//   ....[10]....
        /*00a4*/ 	.word	0x00002380


	//   ....[11]....
        /*00a8*/ 	.word	0x000023a0


	//   ....[12]....
        /*00ac*/ 	.word	0x00003680


	//----- nvinfo : EIATTR_SYSCALL_OFFSETS
	.align		4
.L_1517:
        /*00b0*/ 	.byte	0x04, 0x46
        /*00b2*/ 	.short	(.L_1519 - .L_1518)


	//   ....[0]....
.L_1518:
        /*00b4*/ 	.word	0x00000390


	//----- nvinfo : EIATTR_EXIT_INSTR_OFFSETS
	.align		4
.L_1519:
        /*00b8*/ 	.byte	0x04, 0x1c
        /*00ba*/ 	.short	(.L_1521 - .L_1520)


	//   ....[0]....
.L_1520:
        /*00bc*/ 	.word	0x00000220


	//   ....[1]....
        /*00c0*/ 	.word	0x00003510


	//   ....[2]....
        /*00c4*/ 	.word	0x00003660


	//----- nvinfo : EIATTR_CTAIDZ_USED
	.align		4
.L_1521:
        /*00c8*/ 	.byte	0x01, 0x04
	.zero		2


	//----- nvinfo : EIATTR_MAX_THREADS
	.align		4
        /*00cc*/ 	.byte	0x04, 0x05
        /*00ce*/ 	.short	(.L_1523 - .L_1522)
.L_1522:
        /*00d0*/ 	.word	0x00000100
        /*00d4*/ 	.word	0x00000001
        /*00d8*/ 	.word	0x00000001


	//----- nvinfo : EIATTR_CRS_STACK_SIZE
	.align		4
.L_1523:
        /*00dc*/ 	.byte	0x04, 0x1e
        /*00de*/ 	.short	(.L_1525 - .L_1524)
.L_1524:
        /*00e0*/ 	.word	0x00000000
.L_1525:


//--------------------- .nv.info._ZN7cutlass13device_kernelIN5flash19FlashAttnFwdCombineIN4cute5tupleIJNS3_1CILi16EEENS5_ILi64EEEEEELi7ELi256ELi1ELb0ELb0ENS_10bfloat16_tEfNS_4arch4Sm80EEEEEvNT_6ParamsE --------------------------
	.section	.nv.info._ZN7cutlass13device_kernelIN5flash19FlashAttnFwdCombineIN4cute5tupleIJNS3_1CILi16EEENS5_ILi64EEEEEELi7ELi256ELi1ELb0ELb0ENS_10bfloat16_tEfNS_4arch4Sm80EEEEEvNT_6ParamsE,"",@"SHT_CUDA_INFO"
	.sectionflags	@""
	.align	4


	//----- nvinfo : EIATTR_CUDA_API_VERSION
	.align		4
        /*0000*/ 	.byte	0x04, 0x37
        /*0002*/ 	.short	(.L_1527 - .L_1526)
.L_1526:
        /*0004*/ 	.word	0x00000082


	//----- nvinfo : EIATTR_SW2861232_WAR
	.align		4
.L_1527:
        /*0008*/ 	.byte	0x01, 0x35
	.zero		2


	//----- nvinfo : EIATTR_PARAM_CBANK
	.align		4
        /*000c*/ 	.byte	0x04, 0x0a
        /*000e*/ 	.short	(.L_1529 - .L_1528)
	.align		4
.L_1528:
        /*0010*/ 	.word	index@(.nv.constant0._ZN7cutlass13device_kernelIN5flash19FlashAttnFwdCombineIN4cute5tupleIJNS3_1CILi16EEENS5_ILi64EEEEEELi7ELi256ELi1ELb0ELb0ENS_10bfloat16_tEfNS_4arch4Sm80EEEEEvNT_6ParamsE)
        /*0014*/ 	.short	0x0160
        /*0016*/ 	.short	0x00e8


	//----- nvinfo : EIATTR_CBANK_PARAM_SIZE
	.align		4
.L_1529:
        /*0018*/ 	.byte	0x03, 0x19
        /*001a*/ 	.short	0x00e8


	//----- nvinfo : EIATTR_KPARAM_INFO
	.align		4
        /*001c*/ 	.byte	0x04, 0x17
        /*001e*/ 	.short	(.L_1531 - .L_1530)
.L_1530:
        /*0020*/ 	.word	0x00000000
        /*0024*/ 	.short	0x0000
        /*0026*/ 	.short	0x0000
        /*0028*/ 	.byte	0x00, 0xf0, 0xa1, 0x03


	//----- nvinfo : EIATTR_MAXREG_COUNT
	.align		4
.L_1531:
        /*002c*/ 	.byte	0x03, 0x1b
        /*002e*/ 	.short	0x0080


	//----- nvinfo : EIATTR_NUM_BARRIERS
	.align		4
        /*0030*/ 	.byte	0x02, 0x4c
        /*0032*/ 	.byte	0x01
	.zero		1


	//----- nvinfo : EIATTR_EXTERNS
	.align		4
        /*0034*/ 	.byte	0x04, 0x0f
        /*0036*/ 	.short	(.L_1533 - .L_1532)


	//   ....[0]....
	.align		4
.L_1532:
        /*0038*/ 	.word	index@(__assertfail)


	//----- nvinfo : EIATTR_MERCURY_ISA_VERSION
	.align		4
.L_1533:
        /*003c*/ 	.byte	0x03, 0x5f
        /*003e*/ 	.short	0x0000


	//----- nvinfo : EIATTR_COOP_GROUP_MASK_REGIDS
	.align		4
        /*0040*/ 	.byte	0x04, 0x29
        /*0042*/ 	.short	(.L_1535 - .L_1534)


	//   ....[0]....
.L_1534:
        /*0044*/ 	.word	0xffffffff


	//   ....[1]....
        /*0048*/ 	.word	0xffffffff


	//   ....[2]....
        /*004c*/ 	.word	0xffffffff


	//   ....[3]....
        /*0050*/ 	.word	0xffffffff


	//   ....[4]....
        /*0054*/ 	.word	0xffffffff


	//   ....[5]....
        /*0058*/ 	.word	0xffffffff


	//   ....[6]....
        /*005c*/ 	.word	0xffffffff


	//   ....[7]....
        /*0060*/ 	.word	0xffffffff


	//   ....[8]....
        /*0064*/ 	.word	0xffffffff


	//   ....[9]....
        /*0068*/ 	.word	0xffffffff


	//   ....[10]....
        /*006c*/ 	.word	0xffffffff


	//   ....[11]....
        /*0070*/ 	.word	0xffffffff


	//   ....[12]....
        /*0074*/ 	.word	0xffffffff


	//----- nvinfo : EIATTR_COOP_GROUP_INSTR_OFFSETS
	.align		4
.L_1535:
        /*0078*/ 	.byte	0x04, 0x28
        /*007a*/ 	.short	(.L_1537 - .L_1536)


	//   ....[0]....
.L_1536:
        /*007c*/ 	.word	0x00001330


	//   ....[1]....
        /*0080*/ 	.word	0x00001380


	//   ....[2]....
        /*0084*/ 	.word	0x000013b0


	//   ....[3]....
        /*0088*/ 	.word	0x000013d0


	//   ....[4]....
        /*008c*/ 	.word	0x00001670


	//   ....[5]....
        /*0090*/ 	.word	0x00001710


	//   ....[6]....
        /*0094*/ 	.word	0x00001730


	//   ....[7]....
        /*0098*/ 	.word	0x00001740


	//   ....[8]....
        /*009c*/ 	.word	0x00001780


	//   ....[9]....
        /*00a0*/ 	.word	0x00001790


	//   ....[10]....
        /*00a4*/ 	.word	0x000017d0


	//   ....[11]....
        /*00a8*/ 	.word	0x000017e0


	//   ....[12]....
        /*00ac*/ 	.word	0x000029e0


	//----- nvinfo : EIATTR_SYSCALL_OFFSETS
	.align		4
.L_1537:
        /*00b0*/ 	.byte	0x04, 0x46
        /*00b2*/ 	.short	(.L_1539 - .L_1538)


	//   ....[0]....
.L_1538:
        /*00b4*/ 	.word	0x00000390


	//----- nvinfo : EIATTR_EXIT_INSTR_OFFSETS
	.align		4
.L_1539:
        /*00b8*/ 	.byte	0x04, 0x1c
        /*00ba*/ 	.short	(.L_1541 - .L_1540)


	//   ....[0]....
.L_1540:
        /*00bc*/ 	.word	0x00000220


	//   ....[1]....
        /*00c0*/ 	.word	0x00002870


	//   ....[2]....
        /*00c4*/ 	.word	0x000029c0


	//----- nvinfo : EIATTR_CTAIDZ_USED
	.align		4
.L_1541:
        /*00c8*/ 	.byte	0x01, 0x04
	.zero		2


	//----- nvinfo : EIATTR_MAX_THREADS
	.align		4
        /*00cc*/ 	.byte	0x04, 0x05
        /*00ce*/ 	.short	(.L_1543 - .L_1542)
.L_1542:
        /*00d0*/ 	.word	0x00000100
        /*00d4*/ 	.word	0x00000001
        /*00d8*/ 	.word	0x00000001


	//----- nvinfo : EIATTR_CRS_STACK_SIZE
	.align		4
.L_1543:
        /*00dc*/ 	.byte	0x04, 0x1e
        /*00de*/ 	.short	(.L_1545 - .L_1544)
.L_1544:
        /*00e0*/ 	.word	0x00000000
.L_1545:


//--------------------- .nv.info._ZN7cutlass13device_kernelIN5flash19FlashAttnFwdCombineIN4cute5tupleIJNS3_1CILi16EEENS5_ILi64EEEEEELi6ELi256ELi1ELb0ELb0ENS_10bfloat16_tEfNS_4arch4Sm80EEEEEvNT_6ParamsE --------------------------
	.section	.nv.info._ZN7cutlass13device_kernelIN5flash19FlashAttnFwdCombineIN4cute5tupleIJNS3_1CILi16EEENS5_ILi64EEEEEELi6ELi256ELi1ELb0ELb0ENS_10bfloat16_tEfNS_4arch4Sm80EEEEEvNT_6ParamsE,"",@"SHT_CUDA_INFO"
	.sectionflags	@""
	.align	4


	//----- nvinfo : EIATTR_CUDA_API_VERSION
	.align		4
        /*0000*/ 	.byte	0x04, 0x37
        /*0002*/ 	.short	(.L_1547 - .L_1546)
.L_1546:
        /*0004*/ 	.word	0x00000082


	//----- nvinfo : EIATTR_SW2861232_WAR
	.align		4
.L_1547:
        /*0008*/ 	.byte	0x01, 0x35
	.zero		2


	//----- nvinfo : EIATTR_PARAM_CBANK
	.align		4
        /*000c*/ 	.byte	0x04, 0x0a
        /*000e*/ 	.short	(.L_1549 - .L_1548)
	.align		4
.L_1548:
        /*0010*/ 	.word	index@(.nv.constant0._ZN7cutlass13device_kernelIN5flash19FlashAttnFwdCombineIN4cute5tupleIJNS3_1CILi16EEENS5_ILi64EEEEEELi6ELi256ELi1ELb0ELb0ENS_10bfloat16_tEfNS_4arch4Sm80EEEEEvNT_6ParamsE)
        /*0014*/ 	.short	0x0160
        /*0016*/ 	.short	0x00e8


	//----- nvinfo : EIATTR_CBANK_PARAM_SIZE
	.align		4
.L_1549:
        /*0018*/ 	.byte	0x03, 0x19
        /*001a*/ 	.short	0x00e8


	//----- nvinfo : EIATTR_KPARAM_INFO
	.align		4
        /*001c*/ 	.byte	0x04, 0x17
        /*001e*/ 	.short	(.L_1551 - .L_1550)
.L_1550:
        /*0020*/ 	.word	0x00000000
        /*0024*/ 	.short	0x0000
        /*0026*/ 	.short	0x0000
        /*0028*/ 	.byte	0x00, 0xf0, 0xa1, 0x03


	//----- nvinfo : EIATTR_MAXREG_COUNT
	.align		4
.L_1551:
        /*002c*/ 	.byte	0x03, 0x1b
        /*002e*/ 	.short	0x0080


	//----- nvinfo : EIATTR_NUM_BARRIERS
	.align		4
        /*0030*/ 	.byte	0x02, 0x4c
        /*0032*/ 	.byte	0x01
	.zero		1


	//----- nvinfo : EIATTR_EXTERNS
	.align		4
        /*0034*/ 	.byte	0x04, 0x0f
        /*0036*/ 	.short	(.L_1553 - .L_1552)


	//   ....[0]....
	.align		4
.L_1552:
        /*0038*/ 	.word	index@(__assertfail)


	//----- nvinfo : EIATTR_MERCURY_ISA_VERSION
	.align		4
.L_1553:
        /*003c*/ 	.byte	0x03, 0x5f
        /*003e*/ 	.short	0x0000


	//----- nvinfo : EIATTR_COOP_GROUP_MASK_REGIDS
	.align		4
        /*0040*/ 	.byte	0x04, 0x29
        /*0042*/ 	.short	(.L_1555 - .L_1554)


	//   ....[0]....
.L_1554:
        /*0044*/ 	.word	0xffffffff


	//   ....[1]....
        /*0048*/ 	.word	0xffffffff


	//   ....[2]....
        /*004c*/ 	.word	0xffffffff


	//   ....[3]....
        /*0050*/ 	.word	0xffffffff


	//   ....[4]....
        /*0054*/ 	.word	0xffffffff


	//   ....[5]....
        /*0058*/ 	.word	0xffffffff


	//   ....[6]....
        /*005c*/ 	.word	0xffffffff


	//   ....[7]....
        /*0060*/ 	.word	0xffffffff


	//   ....[8]....
        /*0064*/ 	.word	0xffffffff


	//   ....[9]....
        /*0068*/ 	.word	0xffffffff


	//   ....[10]....
        /*006c*/ 	.word	0xffffffff


	//   ....[11]....
        /*0070*/ 	.word	0xffffffff


	//   ....[12]....
        /*0074*/ 	.word	0xffffffff


	//----- nvinfo : EIATTR_COOP_GROUP_INSTR_OFFSETS
	.align		4
.L_1555:
        /*0078*/ 	.byte	0x04, 0x28
        /*007a*/ 	.short	(.L_1557 - .L_1556)


	//   ....[0]....
.L_1556:
        /*007c*/ 	.word	0x00000e70


	//   ....[1]....
        /*0080*/ 	.word	0x00000ed0


	//   ....[2]....
        /*0084*/ 	.word	0x00000f30


	//   ....[3]....
        /*0088*/ 	.word	0x00000f50


	//   ....[4]....
        /*008c*/ 	.word	0x00001090


	//   ....[5]....
        /*0090*/ 	.word	0x00001110


	//   ....[6]....
        /*0094*/ 	.word	0x00001120


	//   ....[7]....
        /*0098*/ 	.word	0x00001150


	//   ....[8]....
        /*009c*/ 	.word	0x00001160


	//   ....[9]....
        /*00a0*/ 	.word	0x00001190


	//   ....[10]....
        /*00a4*/ 	.word	0x000011a0


	//   ....[11]....
        /*00a8*/ 	.word	0x000011f0


	//   ....[12]....
        /*00ac*/ 	.word	0x000022d0


	//----- nvinfo : EIATTR_SYSCALL_OFFSETS
	.align		4
.L_1557:
        /*00b0*/ 	.byte	0x04, 0x46
        /*00b2*/ 	.short	(.L_1559 - .L_1558)


	//   ....[0]....
.L_1558:
        /*00b4*/ 	.word	0x00000390


	//----- nvinfo : EIATTR_EXIT_INSTR_OFFSETS
	.align		4
.L_1559:
        /*00b8*/ 	.byte	0x04, 0x1c
        /*00ba*/ 	.short	(.L_1561 - .L_1560)


	//   ....[0]....
.L_1560:
        /*00bc*/ 	.word	0x00000220


	//   ....[1]....
        /*00c0*/ 	.word	0x00002160


	//   ....[2]....
        /*00c4*/ 	.word	0x000022b0


	//----- nvinfo : EIATTR_CTAIDZ_USED
	.align		4
.L_1561:
        /*00c8*/ 	.byte	0x01, 0x04
	.zero		2


	//----- nvinfo : EIATTR_MAX_THREADS
	.align		4
        /*00cc*/ 	.byte	0x04, 0x05
        /*00ce*/ 	.short	(.L_1563 - .L_1562)
.L_1562:
        /*00d0*/ 	.word	0x00000100
        /*00d4*/ 	.word	0x00000001
        /*00d8*/ 	.word	0x00000001


	//----- nvinfo : EIATTR_CRS_STACK_SIZE
	.align		4
.L_1563:
        /*00dc*/ 	.byte	0x04, 0x1e
        /*00de*/ 	.short	(.L_1565 - .L_1564)
.L_1564:
        /*00e0*/ 	.word	0x00000000
.L_1565:


//--------------------- .nv.info._ZN7cutlass13device_kernelIN5flash19FlashAttnFwdCombineIN4cute5tupleIJNS3_1CILi16EEENS5_ILi64EEEEEELi5ELi256ELi1ELb0ELb0ENS_10bfloat16_tEfNS_4arch4Sm80EEEEEvNT_6ParamsE --------------------------
	.section	.nv.info._ZN7cutlass13device_kernelIN5flash19FlashAttnFwdCombineIN4cute5tupleIJNS3_1CILi16EEENS5_ILi64EEEEEELi5ELi256ELi1ELb0ELb0ENS_10bfloat16_tEfNS_4arch4Sm80EEEEEvNT_6ParamsE,"",@"SHT_CUDA_INFO"
	.sectionflags	@""
	.align	4


	//----- nvinfo : EIATTR_CUDA_API_VERSION
	.align		4
        /*0000*/ 	.byte	0x04, 0x37
        /*0002*/ 	.short	(.L_1567 - .L_1566)
.L_1566:
        /*0004*/ 	.word	0x00000082


	//----- nvinfo : EIATTR_SW2861232_WAR
	.align		4
.L_1567:
        /*0008*/ 	.byte	0x01, 0x35
	.zero		2


	//----- nvinfo : EIATTR_PARAM_CBANK
	.align		4
        /*000c*/ 	.byte	0x04, 0x0a
        /*000e*/ 	.short	(.L_1569 - .L_1568)
	.align		4
.L_1568:
        /*0010*/ 	.word	index@(.nv.constant0._ZN7cutlass13device_kernelIN5flash19FlashAttnFwdCombineIN4cute5tupleIJNS3_1CILi16EEENS5_ILi64EEEEEELi5ELi256ELi1ELb0ELb0ENS_10bfloat16_tEfNS_4arch4Sm80EEEEEvNT_6ParamsE)
        /*0014*/ 	.short	0x0160
        /*0016*/ 	.short	0x00e8


	//----- nvinfo : EIATTR_CBANK_PARAM_SIZE
	.align		4
.L_1569:
        /*0018*/ 	.byte	0x03, 0x19
        /*001a*/ 	.short	0x00e8


	//----- nvinfo : EIATTR_KPARAM_INFO
	.align		4
        /*001c*/ 	.byte	0x04, 0x17
        /*001e*/ 	.short	(.L_1571 - .L_1570)
.L_1570:
        /*0020*/ 	.word	0x00000000
        /*0024*/ 	.short	0x0000
        /*0026*/ 	.short	0x0000
        /*0028*/ 	.byte	0x00, 0xf0, 0xa1, 0x03


	//----- nvinfo : EIATTR_MAXREG_COUNT
	.align		4
.L_1571:
        /*002c*/ 	.byte	0x03, 0x1b
        /*002e*/ 	.short	0x0080


	//----- nvinfo : EIATTR_NUM_BARRIERS
	.align		4
        /*0030*/ 	.byte	0x02, 0x4c
        /*0032*/ 	.byte	0x01
	.zero		1


	//----- nvinfo : EIATTR_EXTERNS
	.align		4
        /*0034*/ 	.byte	0x04, 0x0f
        /*0036*/ 	.short	(.L_1573 - .L_1572)


	//   ....[0]....
	.align		4
.L_1572:
        /*0038*/ 	.word	index@(__assertfail)


	//----- nvinfo : EIATTR_MERCURY_ISA_VERSION
	.align		4
.L_1573:
        /*003c*/ 	.byte	0x03, 0x5f
        /*003e*/ 	.short	0x0000


	//----- nvinfo : EIATTR_COOP_GROUP_MASK_REGIDS
	.align		4
        /*0040*/ 	.byte	0x04, 0x29
        /*0042*/ 	.short	(.L_1575 - .L_1574)


	//   ....[0]....
.L_1574:
        /*0044*/ 	.word	0xffffffff


	//   ....[1]....
        /*0048*/ 	.word	0xffffffff


	//   ....[2]....
        /*004c*/ 	.word	0xffffffff


	//   ....[3]....
        /*0050*/ 	.word	0xffffffff


	//   ....[4]....
        /*0054*/ 	.word	0xffffffff


	//   ....[5]....
        /*0058*/ 	.word	0xffffffff


	//   ....[6]....
        /*005c*/ 	.word	0xffffffff


	//   ....[7]....
        /*0060*/ 	.word	0xffffffff


	//   ....[8]....
        /*0064*/ 	.word	0xffffffff


	//   ....[9]....
        /*0068*/ 	.word	0xffffffff


	//   ....[10]....
        /*006c*/ 	.word	0xffffffff


	//   ....[11]....
        /*0070*/ 	.word	0xffffffff


	//   ....[12]....
        /*0074*/ 	.word	0xffffffff


	//----- nvinfo : EIATTR_COOP_GROUP_INSTR_OFFSETS
	.align		4
.L_1575:
        /*0078*/ 	.byte	0x04, 0x28
        /*007a*/ 	.short	(.L_1577 - .L_1576)


	//   ....[0]....
.L_1576:
        /*007c*/ 	.word	0x00000c30


	//   ....[1]....
        /*0080*/ 	.word	0x00000c70


	//   ....[2]....
        /*0084*/ 	.word	0x00000cb0


	//   ....[3]....
        /*0088*/ 	.word	0x00000cd0


	//   ....[4]....
        /*008c*/ 	.word	0x00000d90


	//   ....[5]....
        /*0090*/ 	.word	0x00000dd0


	//   ....[6]....
        /*0094*/ 	.word	0x00000df0


	//   ....[7]....
        /*0098*/ 	.word	0x00000e10


	//   ....[8]....
        /*009c*/ 	.word	0x00000e30


	//   ....[9]....
        /*00a0*/ 	.word	0x00000e60


	//   ....[10]....
        /*00a4*/ 	.word	0x00000e90


	//   ....[11]....
        /*00a8*/ 	.word	0x00000ea0


	//   ....[12]....
        /*00ac*/ 	.word	0x00001fe0


	//----- nvinfo : EIATTR_SYSCALL_OFFSETS
	.align		4
.L_1577:
        /*00b0*/ 	.byte	0x04, 0x46
        /*00b2*/ 	.short	(.L_1579 - .L_1578)


	//   ....[0]....
.L_1578:
        /*00b4*/ 	.word	0x00000390


	//----- nvinfo : EIATTR_EXIT_INSTR_OFFSETS
	.align		4
.L_1579:
        /*00b8*/ 	.byte	0x04, 0x1c
        /*00ba*/ 	.short	(.L_1581 - .L_1580)


	//   ....[0]....
.L_1580:
        /*00bc*/ 	.word	0x00000220


	//   ....[1]....
        /*00c0*/ 	.word	0x00001e70


	//   ....[2]....
        /*00c4*/ 	.word	0x00001fc0


	//----- nvinfo : EIATTR_CTAIDZ_USED
	.align		4
.L_1581:
        /*00c8*/ 	.byte	0x01, 0x04
	.zero		2


	//----- nvinfo : EIATTR_MAX_THREADS
	.align		4
        /*00cc*/ 	.byte	0x04, 0x05
        /*00ce*/ 	.short	(.L_1583 - .L_1582)
.L_1582:
        /*00d0*/ 	.word	0x00000100
        /*00d4*/ 	.word	0x00000001
        /*00d8*/ 	.word	0x00000001


	//----- nvinfo : EIATTR_CRS_STACK_SIZE
	.align		4
.L_1583:
        /*00dc*/ 	.byte	0x04, 0x1e
        /*00de*/ 	.short	(.L_1585 - .L_1584)
.L_1584:
        /*00e0*/ 	.word	0x00000000
.L_1585:


//--------------------- .nv.info._ZN7cutlass13device_kernelIN5flash19FlashAttnFwdCombineIN4cute5tupleIJNS3_1CILi16EEENS5_ILi64EEEEEELi4ELi256ELi1ELb0ELb0ENS_10bfloat16_tEfNS_4arch4Sm80EEEEEvNT_6ParamsE --------------------------
	.section	.nv.info._ZN7cutlass13device_kernelIN5flash19FlashAttnFwdCombineIN4cute5tupleIJNS3_1CILi16EEENS5_ILi64EEEEEELi4ELi256ELi1ELb0ELb0ENS_10bfloat16_tEfNS_4arch4Sm80EEEEEvNT_6ParamsE,"",@"SHT_CUDA_INFO"
	.sectionflags	@""
	.align	4


	//----- nvinfo : EIATTR_CUDA_API_VERSION
	.align		4
        /*0000*/ 	.byte	0x04, 0x37
        /*0002*/ 	.short	(.L_1587 - .L_1586)
.L_1586:
        /*0004*/ 	.word	0x00000082


	//----- nvinfo : EIATTR_SW2861232_WAR
	.align		4
.L_1587:
        /*0008*/ 	.byte	0x01, 0x35
	.zero		2


	//----- nvinfo : EIATTR_PARAM_CBANK
	.align		4
        /*000c*/ 	.byte	0x04, 0x0a
        /*000e*/ 	.short	(.L_1589 - .L_1588)
	.align		4
.L_1588:
        /*0010*/ 	.word	index@(.nv.constant0._ZN7cutlass13device_kernelIN5flash19FlashAttnFwdCombineIN4cute5tupleIJNS3_1CILi16EEENS5_ILi64EEEEEELi4ELi256ELi1ELb0ELb0ENS_10bfloat16_tEfNS_4arch4Sm80EEEEEvNT_6ParamsE)
        /*0014*/ 	.short	0x0160
        /*0016*/ 	.short	0x00e8


	//----- nvinfo : EIATTR_CBANK_PARAM_SIZE
	.align		4
.L_1589:
        /*0018*/ 	.byte	0x03, 0x19
        /*001a*/ 	.short	0x00e8


	//----- nvinfo : EIATTR_KPARAM_INFO
	.align		4
        /*001c*/ 	.byte	0x04, 0x17
        /*001e*/ 	.short	(.L_1591 - .L_1590)
.L_1590:
        /*0020*/ 	.word	0x00000000
        /*0024*/ 	.short	0x0000
        /*0026*/ 	.short	0x0000
        /*0028*/ 	.byte	0x00, 0xf0, 0xa1, 0x03


	//----- nvinfo : EIATTR_MAXREG_COUNT
	.align		4
.L_1591:
        /*002c*/ 	.byte	0x03, 0x1b
        /*002e*/ 	.short	0x0080


	//----- nvinfo : EIATTR_NUM_BARRIERS
	.align		4
        /*0030*/ 	.byte	0x02, 0x4c
        /*0032*/ 	.byte	0x01
	.zero		1


	//----- nvinfo : EIATTR_EXTERNS
	.align		4
        /*0034*/ 	.byte	0x04, 0x0f
        /*0036*/ 	.short	(.L_1593 - .L_1592)


	//   ....[0]....
	.align		4
.L_1592:
        /*0038*/ 	.word	index@(__assertfail)


	//----- nvinfo : EIATTR_MERCURY_ISA_VERSION
	.align		4
.L_1593:
        /*003c*/ 	.byte	0x03, 0x5f
        /*003e*/ 	.short	0x0000


	//----- nvinfo : EIATTR_COOP_GROUP_MASK_REGIDS
	.align		4
        /*0040*/ 	.byte	0x04, 0x29
        /*0042*/ 	.short	(.L_1595 - .L_1594)


	//   ....[0]....
.L_1594:
        /*0044*/ 	.word	0xffffffff


	//   ....[1]....
        /*0048*/ 	.word	0xffffffff


	//   ....[2]....
        /*004c*/ 	.word	0xffffffff


	//   ....[3]....
        /*0050*/ 	.word	0xffffffff


	//   ....[4]....
        /*0054*/ 	.word	0xffffffff


	//   ....[5]....
        /*0058*/ 	.word	0xffffffff


	//   ....[6]....
        /*005c*/ 	.word	0xffffffff


	//   ....[7]....
        /*0060*/ 	.word	0xffffffff


	//   ....[8]....
        /*0064*/ 	.word	0xffffffff


	//   ....[9]....
        /*0068*/ 	.word	0xffffffff


	//   ....[10]....
        /*006c*/ 	.word	0xffffffff


	//   ....[11]....
        /*0070*/ 	.word	0xffffffff


	//   ....[12]....
        /*0074*/ 	.word	0xffffffff


	//----- nvinfo : EIATTR_COOP_GROUP_INSTR_OFFSETS
	.align		4
.L_1595:
        /*0078*/ 	.byte	0x04, 0x28
        /*007a*/ 	.short	(.L_1597 - .L_1596)


	//   ....[0]....
.L_1596:
        /*007c*/ 	.word	0x00000b10


	//   ....[1]....
        /*0080*/ 	.word	0x00000b50


	//   ....[2]....
        /*0084*/ 	.word	0x00000b70


	//   ....[3]....
        /*0088*/ 	.word	0x00000b90


	//   ....[4]....
        /*008c*/ 	.word	0x00000c10


	//   ....[5]....
        /*0090*/ 	.word	0x00000c50


	//   ....[6]....
        /*0094*/ 	.word	0x00000c60


	//   ....[7]....
        /*0098*/ 	.word	0x00000c90


	//   ....[8]....
        /*009c*/ 	.word	0x00000ca0


	//   ....[9]....
        /*00a0*/ 	.word	0x00000ce0


	//   ....[10]....
        /*00a4*/ 	.word	0x00000cf0


	//   ....[11]....
        /*00a8*/ 	.word	0x00000d30


	//   ....[12]....
        /*00ac*/ 	.word	0x00001e40


	//----- nvinfo : EIATTR_SYSCALL_OFFSETS
	.align		4
.L_1597:
        /*00b0*/ 	.byte	0x04, 0x46
        /*00b2*/ 	.short	(.L_1599 - .L_1598)


	//   ....[0]....
.L_1598:
        /*00b4*/ 	.word	0x00000390


	//----- nvinfo : EIATTR_EXIT_INSTR_OFFSETS
	.align		4
.L_1599:
        /*00b8*/ 	.byte	0x04, 0x1c
        /*00ba*/ 	.short	(.L_1601 - .L_1600)


	//   ....[0]....
.L_1600:
        /*00bc*/ 	.word	0x00000220


	//   ....[1]....
        /*00c0*/ 	.word	0x00001cd0


	//   ....[2]....
        /*00c4*/ 	.word	0x00001e20


	//----- nvinfo : EIATTR_CTAIDZ_USED
	.align		4
.L_1601:
        /*00c8*/ 	.byte	0x01, 0x04
	.zero		2


	//----- nvinfo : EIATTR_MAX_THREADS
	.align		4
        /*00cc*/ 	.byte	0x04, 0x05
        /*00ce*/ 	.short	(.L_1603 - .L_1602)
.L_1602:
        /*00d0*/ 	.word	0x00000100
        /*00d4*/ 	.word	0x00000001
        /*00d8*/ 	.word	0x00000001


	//----- nvinfo : EIATTR_CRS_STACK_SIZE
	.align		4
.L_1603:
        /*00dc*/ 	.byte	0x04, 0x1e
        /*00de*/ 	.short	(.L_1605 - .L_1604)
.L_1604:
        /*00e0*/ 	.word	0x00000000
.L_1605:


//--------------------- .nv.info._ZN7cutlass13device_kernelIN5flash19FlashAttnFwdCombineIN4cute5tupleIJNS3_1CILi16EEENS5_ILi64EEEEEELi8ELi256ELi1ELb0ELb1ENS_10bfloat16_tEfNS_4arch4Sm80EEEEEvNT_6ParamsE --------------------------
	.section	.nv.info._ZN7cutlass13device_kernelIN5flash19FlashAttnFwdCombineIN4cute5tupleIJNS3_1CILi16EEENS5_ILi64EEEEEELi8ELi256ELi1ELb0ELb1ENS_10bfloat16_tEfNS_4arch4Sm80EEEEEvNT_6ParamsE,"",@"SHT_CUDA_INFO"
	.sectionflags	@""
	.align	4


	//----- nvinfo : EIATTR_CUDA_API_VERSION
	.align		4
        /*0000*/ 	.byte	0x04, 0x37
        /*0002*/ 	.short	(.L_1607 - .L_1606)
.L_1606:
        /*0004*/ 	.word	0x00000082


	//----- nvinfo : EIATTR_SW2861232_WAR
	.align		4
.L_1607:
        /*0008*/ 	.byte	0x01, 0x35
	.zero		2


	//----- nvinfo : EIATTR_PARAM_CBANK
	.align		4
        /*000c*/ 	.byte	0x04, 0x0a
        /*000e*/ 	.short	(.L_1609 - .L_1608)
	.align		4
.L_1608:
        /*0010*/ 	.word	index@(.nv.constant0._ZN7cutlass13device_kernelIN5flash19FlashAttnFwdCombineIN4cute5tupleIJNS3_1CILi16EEENS5_ILi64EEEEEELi8ELi256ELi1ELb0ELb1ENS_10bfloat16_tEfNS_4arch4Sm80EEEEEvNT_6ParamsE)
        /*0014*/ 	.short	0x0160
        /*0016*/ 	.short	0x00e8


	//----- nvinfo : EIATTR_CBANK_PARAM_SIZE
	.align		4
.L_1609:
        /*0018*/ 	.byte	0x03, 0x19
        /*001a*/ 	.short	0x00e8


	//----- nvinfo : EIATTR_KPARAM_INFO
	.align		4
        /*001c*/ 	.byte	0x04, 0x17
        /*001e*/ 	.short	(.L_1611 - .L_1610)
.L_1610:
        /*0020*/ 	.word	0x00000000
        /*0024*/ 	.short	0x0000
        /*0026*/ 	.short	0x0000
        /*0028*/ 	.byte	0x00, 0xf0, 0xa1, 0x03


	//----- nvinfo : EIATTR_MAXREG_COUNT
	.align		4
.L_1611:
        /*002c*/ 	.byte	0x03, 0x1b
        /*002e*/ 	.short	0x0080


	//----- nvinfo : EIATTR_NUM_BARRIERS
	.align		4
        /*0030*/ 	.byte	0x02, 0x4c
        /*0032*/ 	.byte	0x01
	.zero		1


	//----- nvinfo : EIATTR_EXTERNS
	.align		4
        /*0034*/ 	.byte	0x04, 0x0f
        /*0036*/ 	.short	(.L_1613 - .L_1612)


	//   ....[0]....
	.align		4
.L_1612:
        /*0038*/ 	.word	index@(__assertfail)


	//----- nvinfo : EIATTR_MERCURY_ISA_VERSION
	.align		4
.L_1613:
        /*003c*/ 	.byte	0x03, 0x5f
        /*003e*/ 	.short	0x0000


	//----- nvinfo : EIATTR_COOP_GROUP_MASK_REGIDS
	.align		4
        /*0040*/ 	.byte	0x04, 0x29
        /*0042*/ 	.short	(.L_1615 - .L_1614)


	//   ....[0]....
.L_1614:
        /*0044*/ 	.word	0xffffffff


	//   ....[1]....
        /*0048*/ 	.word	0xffffffff


	//   ....[2]....
        /*004c*/ 	.word	0xffffffff


	//   ....[3]....
        /*0050*/ 	.word	0xffffffff


	//   ....[4]....
        /*0054*/ 	.word	0xffffffff


	//   ....[5]....
        /*0058*/ 	.word	0xffffffff


	//   ....[6]....
        /*005c*/ 	.word	0xffffffff


	//   ....[7]....
        /*0060*/ 	.word	0xffffffff


	//   ....[8]....
        /*0064*/ 	.word	0xffffffff


	//   ....[9]....
        /*0068*/ 	.word	0xffffffff


	//   ....[10]....
        /*006c*/ 	.word	0xffffffff


	//   ....[11]....
        /*0070*/ 	.word	0xffffffff


	//   ....[12]....
        /*0074*/ 	.word	0xffffffff


	//----- nvinfo : EIATTR_COOP_GROUP_INSTR_OFFSETS
	.align		4
.L_1615:
        /*0078*/ 	.byte	0x04, 0x28
        /*007a*/ 	.short	(.L_1617 - .L_1616)


	//   ....[0]....
.L_1616:
        /*007c*/ 	.word	0x00002560


	//   ....[1]....
        /*0080*/ 	.word	0x000025b0


	//   ....[2]....
        /*0084*/ 	.word	0x000025e0


	//   ....[3]....
        /*0088*/ 	.word	0x00002600


	//   ....[4]....
        /*008c*/ 	.word	0x00002bf0


	//   ....[5]....
        /*0090*/ 	.word	0x00002c40


	//   ....[6]....
        /*0094*/ 	.word	0x00002c50


	//   ....[7]....
        /*0098*/ 	.word	0x00002c90


	//   ....[8]....
        /*009c*/ 	.word	0x00002ca0


	//   ....[9]....
        /*00a0*/ 	.word	0x00002cd0


	//   ....[10]....
        /*00a4*/ 	.word	0x00002cf0


	//   ....[11]....
        /*00a8*/ 	.word	0x00002d20


	//   ....[12]....
        /*00ac*/ 	.word	0x00003f40


	//----- nvinfo : EIATTR_SYSCALL_OFFSETS
	.align		4
.L_1617:
        /*00b0*/ 	.byte	0x04, 0x46
        /*00b2*/ 	.short	(.L_1619 - .L_1618)


	//   ....[0]....
.L_1618:
        /*00b4*/ 	.word	0x000004b0


	//----- nvinfo : EIATTR_EXIT_INSTR_OFFSETS
	.align		4
.L_1619:
        /*00b8*/ 	.byte	0x04, 0x1c
        /*00ba*/ 	.short	(.L_1621 - .L_1620)


	//   ....[0]....
.L_1620:
        /*00bc*/ 	.word	0x00000200


	//   ....[1]....
        /*00c0*/ 	.word	0x00000360


	//   ....[2]....
        /*00c4*/ 	.word	0x00003e10


	//   ....[3]....
        /*00c8*/ 	.word	0x00003f20


	//----- nvinfo : EIATTR_CTAIDZ_USED
	.align		4
.L_1621:
        /*00cc*/ 	.byte	0x01, 0x04
	.zero		2


	//----- nvinfo : EIATTR_MAX_THREADS
	.align		4
        /*00d0*/ 	.byte	0x04, 0x05
        /*00d2*/ 	.short	(.L_1623 - .L_1622)
.L_1622:
        /*00d4*/ 	.word	0x00000100
        /*00d8*/ 	.word	0x00000001
        /*00dc*/ 	.word	0x00000001


	//----- nvinfo : EIATTR_CRS_STACK_SIZE
	.align		4
.L_1623:
        /*00e0*/ 	.byte	0x04, 0x1e
        /*00e2*/ 	.short	(.L_1625 - .L_1624)
.L_1624:
        /*00e4*/ 	.word	0x00000000
.L_1625:


//--------------------- .nv.info._ZN7cutlass13device_kernelIN5flash19FlashAttnFwdCombineIN4cute5tupleIJNS3_1CILi16EEENS5_ILi64EEEEEELi7ELi256ELi1ELb0ELb1ENS_10bfloat16_tEfNS_4arch4Sm80EEEEEvNT_6ParamsE --------------------------
	.section	.nv.info._ZN7cutlass13device_kernelIN5flash19FlashAttnFwdCombineIN4cute5tupleIJNS3_1CILi16EEENS5_ILi64EEEEEELi7ELi256ELi1ELb0ELb1ENS_10bfloat16_tEfNS_4arch4Sm80EEEEEvNT_6ParamsE,"",@"SHT_CUDA_INFO"
	.sectionflags	@""
	.align	4


	//----- nvinfo : EIATTR_CUDA_API_VERSION
	.align		4
        /*0000*/ 	.byte	0x04, 0x37
        /*0002*/ 	.short	(.L_1627 - .L_1626)
.L_1626:
        /*0004*/ 	.word	0x00000082


	//----- nvinfo : EIATTR_SW2861232_WAR
	.align		4
.L_1627:
        /*0008*/ 	.byte	0x01, 0x35
	.zero		2


	//----- nvinfo : EIATTR_PARAM_CBANK
	.align		4
        /*000c*/ 	.byte	0x04, 0x0a
        /*000e*/ 	.short	(.L_1629 - .L_1628)
	.align		4
.L_1628:
        /*0010*/ 	.word	index@(.nv.constant0._ZN7cutlass13device_kernelIN5flash19FlashAttnFwdCombineIN4cute5tupleIJNS3_1CILi16EEENS5_ILi64EEEEEELi7ELi256ELi1ELb0ELb1ENS_10bfloat16_tEfNS_4arch4Sm80EEEEEvNT_6ParamsE)
        /*0014*/ 	.short	0x0160
        /*0016*/ 	.short	0x00e8


	//----- nvinfo : EIATTR_CBANK_PARAM_SIZE
	.align		4
.L_1629:
        /*0018*/ 	.byte	0x03, 0x19
        /*001a*/ 	.short	0x00e8


	//----- nvinfo : EIATTR_KPARAM_INFO
	.align		4
        /*001c*/ 	.byte	0x04, 0x17
        /*001e*/ 	.short	(.L_1631 - .L_1630)
.L_1630:
        /*0020*/ 	.word	0x00000000
        /*0024*/ 	.short	0x0000
        /*0026*/ 	.short	0x0000
        /*0028*/ 	.byte	0x00, 0xf0, 0xa1, 0x03


	//----- nvinfo : EIATTR_MAXREG_COUNT
	.align		4
.L_1631:
        /*002c*/ 	.byte	0x03, 0x1b
        /*002e*/ 	.short	0x0080


	//----- nvinfo : EIATTR_NUM_BARRIERS
	.align		4
        /*0030*/ 	.byte	0x02, 0x4c
        /*0032*/ 	.byte	0x01
	.zero		1


	//----- nvinfo : EIATTR_EXTERNS
	.align		4
        /*0034*/ 	.byte	0x04, 0x0f
        /*0036*/ 	.short	(.L_1633 - .L_1632)


	//   ....[0]....
	.align		4
.L_1632:
        /*0038*/ 	.word	index@(__assertfail)


	//----- nvinfo : EIATTR_MERCURY_ISA_VERSION
	.align		4
.L_1633:
        /*003c*/ 	.byte	0x03, 0x5f
        /*003e*/ 	.short	0x0000


	//----- nvinfo : EIATTR_COOP_GROUP_MASK_REGIDS
	.align		4
        /*0040*/ 	.byte	0x04, 0x29
        /*0042*/ 	.short	(.L_1635 - .L_1634)


	//   ....[0]....
.L_1634:
        /*0044*/ 	.word	0xffffffff


	//   ....[1]....
        /*0048*/ 	.word	0xffffffff


	//   ....[2]....
        /*004c*/ 	.word	0xffffffff


	//   ....[3]....
        /*0050*/ 	.word	0xffffffff


	//   ....[4]....
        /*0054*/ 	.word	0xffffffff


	//   ....[5]....
        /*0058*/ 	.word	0xffffffff


	//   ....[6]....
        /*005c*/ 	.word	0xffffffff


	//   ....[7]....
        /*0060*/ 	.word	0xffffffff


	//   ....[8]....
        /*0064*/ 	.word	0xffffffff


	//   ....[9]....
        /*0068*/ 	.word	0xffffffff


	//   ....[10]....
        /*006c*/ 	.word	0xffffffff


	//   ....[11]....
        /*0070*/ 	.word	0xffffffff


	//   ....[12]....
        /*0074*/ 	.word	0xffffffff


	//----- nvinfo : EIATTR_COOP_GROUP_INSTR_OFFSETS
	.align		4
.L_1635:
        /*0078*/ 	.byte	0x04, 0x28
        /*007a*/ 	.short	(.L_1637 - .L_1636)


	//   ....[0]....
.L_1636:
        /*007c*/ 	.word	0x00001be0


	//   ....[1]....
        /*0080*/ 	.word	0x00001c30


	//   ....[2]....
        /*0084*/ 	.word	0x00001c60


	//   ....[3]....
        /*0088*/ 	.word	0x00001c80


	//   ....[4]....
        /*008c*/ 	.word	0x00001f20


	//   ....[5]....
        /*0090*/ 	.word	0x00001fb0


	//   ....[6]....
        /*0094*/ 	.word	0x00001fd0


	//   ....[7]....
        /*0098*/ 	.word	0x00001ff0


	//   ....[8]....
        /*009c*/ 	.word	0x00002010


	//   ....[9]....
        /*00a0*/ 	.word	0x00002040


	//   ....[10]....
        /*00a4*/ 	.word	0x00002050


	//   ....[11]....
        /*00a8*/ 	.word	0x000020a0


	//   ....[12]....
        /*00ac*/ 	.word	0x000031c0


	//----- nvinfo : EIATTR_SYSCALL_OFFSETS
	.align		4
.L_1637:
        /*00b0*/ 	.byte	0x04, 0x46
        /*00b2*/ 	.short	(.L_1639 - .L_1638)


	//   ....[0]....
.L_1638:
        /*00b4*/ 	.word	0x000004b0


	//----- nvinfo : EIATTR_EXIT_INSTR_OFFSETS
	.align		4
.L_1639:
        /*00b8*/ 	.byte	0x04, 0x1c
        /*00ba*/ 	.short	(.L_1641 - .L_1640)


	//   ....[0]....
.L_1640:
        /*00bc*/ 	.word	0x00000200


	//   ....[1]....
        /*00c0*/ 	.word	0x00000360


	//   ....[2]....
        /*00c4*/ 	.word	0x00003090


	//   ....[3]....
        /*00c8*/ 	.word	0x000031a0


	//----- nvinfo : EIATTR_CTAIDZ_USED
	.align		4
.L_1641:
        /*00cc*/ 	.byte	0x01, 0x04
	.zero		2


	//----- nvinfo : EIATTR_MAX_THREADS
	.align		4
        /*00d0*/ 	.byte	0x04, 0x05
        /*00d2*/ 	.short	(.L_1643 - .L_1642)
.L_1642:
        /*00d4*/ 	.word	0x00000100
        /*00d8*/ 	.word	0x00000001
        /*00dc*/ 	.word	0x00000001


	//----- nvinfo : EIATTR_CRS_STACK_SIZE
	.align		4
.L_1643:
        /*00e0*/ 	.byte	0x04, 0x1e
        /*00e2*/ 	.short	(.L_1645 - .L_1644)
.L_1644:
        /*00e4*/ 	.word	0x00000000
.L_1645:


//--------------------- .nv.info._ZN7cutlass13device_kernelIN5flash19FlashAttnFwdCombineIN4cute5tupleIJNS3_1CILi16EEENS5_ILi64EEEEEELi6ELi256ELi1ELb0ELb1ENS_10bfloat16_tEfNS_4arch4Sm80EEEEEvNT_6ParamsE --------------------------
	.section	.nv.info._ZN7cutlass13device_kernelIN5flash19FlashAttnFwdCombineIN4cute5tupleIJNS3_1CILi16EEENS5_ILi64EEEEEELi6ELi256ELi1ELb0ELb1ENS_10bfloat16_tEfNS_4arch4Sm80EEEEEvNT_6ParamsE,"",@"SHT_CUDA_INFO"
	.sectionflags	@""
	.align	4


	//----- nvinfo : EIATTR_CUDA_API_VERSION
	.align		4
        /*0000*/ 	.byte	0x04, 0x37
        /*0002*/ 	.short	(.L_1647 - .L_1646)
.L_1646:
        /*0004*/ 	.word	0x00000082


	//----- nvinfo : EIATTR_SW2861232_WAR
	.align		4
.L_1647:
        /*0008*/ 	.byte	0x01, 0x35
	.zero		2


	//----- nvinfo : EIATTR_PARAM_CBANK
	.align		4
        /*000c*/ 	.byte	0x04, 0x0a
        /*000e*/ 	.short	(.L_1649 - .L_1648)
	.align		4
.L_1648:
        /*0010*/ 	.word	index@(.nv.constant0._ZN7cutlass13device_kernelIN5flash19FlashAttnFwdCombineIN4cute5tupleIJNS3_1CILi16EEENS5_ILi64EEEEEELi6ELi256ELi1ELb0ELb1ENS_10bfloat16_tEfNS_4arch4Sm80EEEEEvNT_6ParamsE)
        /*0014*/ 	.short	0x0160
        /*0016*/ 	.short	0x00e8


	//----- nvinfo : EIATTR_CBANK_PARAM_SIZE
	.align		4
.L_1649:
        /*0018*/ 	.byte	0x03, 0x19
        /*001a*/ 	.short	0x00e8


	//----- nvinfo : EIATTR_KPARAM_INFO
	.align		4
        /*001c*/ 	.byte	0x04, 0x17
        /*001e*/ 	.short	(.L_1651 - .L_1650)
.L_1650:
        /*0020*/ 	.word	0x00000000
        /*0024*/ 	.short	0x0000
        /*0026*/ 	.short	0x0000
        /*0028*/ 	.byte	0x00, 0xf0, 0xa1, 0x03


	//----- nvinfo : EIATTR_MAXREG_COUNT
	.align		4
.L_1651:
        /*002c*/ 	.byte	0x03, 0x1b
        /*002e*/ 	.short	0x0080


	//----- nvinfo : EIATTR_NUM_BARRIERS
	.align		4
        /*0030*/ 	.byte	0x02, 0x4c
        /*0032*/ 	.byte	0x01
	.zero		1


	//----- nvinfo : EIATTR_EXTERNS
	.align		4
        /*0034*/ 	.byte	0x04, 0x0f
        /*0036*/ 	.short	(.L_1653 - .L_1652)


	//   ....[0]....
	.align		4
.L_1652:
        /*0038*/ 	.word	index@(__assertfail)


	//----- nvinfo : EIATTR_MERCURY_ISA_VERSION
	.align		4
.L_1653:
        /*003c*/ 	.byte	0x03, 0x5f
        /*003e*/ 	.short	0x0000


	//----- nvinfo : EIATTR_COOP_GROUP_MASK_REGIDS
	.align		4
        /*0040*/ 	.byte	0x04, 0x29
        /*0042*/ 	.short	(.L_1655 - .L_1654)


	//   ....[0]....
.L_1654:
        /*0044*/ 	.word	0xffffffff


	//   ....[1]....
        /*0048*/ 	.word	0xffffffff


	//   ....[2]....
        /*004c*/ 	.word	0xffffffff


	//   ....[3]....
        /*0050*/ 	.word	0xffffffff


	//   ....[4]....
        /*0054*/ 	.word	0xffffffff


	//   ....[5]....
        /*0058*/ 	.word	0xffffffff


	//   ....[6]....
        /*005c*/ 	.word	0xffffffff


	//   ....[7]....
        /*0060*/ 	.word	0xffffffff


	//   ....[8]....
        /*0064*/ 	.word	0xffffffff


	//   ....[9]....
        /*0068*/ 	.word	0xffffffff


	//   ....[10]....
        /*006c*/ 	.word	0xffffffff


	//   ....[11]....
        /*0070*/ 	.word	0xffffffff


	//   ....[12]....
        /*0074*/ 	.word	0xffffffff


	//----- nvinfo : EIATTR_COOP_GROUP_INSTR_OFFSETS
	.align		4
.L_1655:
        /*0078*/ 	.byte	0x04, 0x28
        /*007a*/ 	.short	(.L_1657 - .L_1656)


	//   ....[0]....
.L_1656:
        /*007c*/ 	.word	0x000017a0


	//   ....[1]....
        /*0080*/ 	.word	0x000017f0


	//   ....[2]....
        /*0084*/ 	.word	0x00001820


	//   ....[3]....
        /*0088*/ 	.word	0x00001840


	//   ....[4]....
        /*008c*/ 	.word	0x00001980


	//   ....[5]....
        /*0090*/ 	.word	0x00001a00


	//   ....[6]....
        /*0094*/ 	.word	0x00001a10


	//   ....[7]....
        /*0098*/ 	.word	0x00001a40


	//   ....[8]....
        /*009c*/ 	.word	0x00001a50


	//   ....[9]....
        /*00a0*/ 	.word	0x00001a90


	//   ....[10]....
        /*00a4*/ 	.word	0x00001aa0


	//   ....[11]....
        /*00a8*/ 	.word	0x00001ad0


	//   ....[12]....
        /*00ac*/ 	.word	0x00002ba0


	//----- nvinfo : EIATTR_SYSCALL_OFFSETS
	.align		4
.L_1657:
        /*00b0*/ 	.byte	0x04, 0x46
        /*00b2*/ 	.short	(.L_1659 - .L_1658)


	//   ....[0]....
.L_1658:
        /*00b4*/ 	.word	0x000004b0


	//----- nvinfo : EIATTR_EXIT_INSTR_OFFSETS
	.align		4
.L_1659:
        /*00b8*/ 	.byte	0x04, 0x1c
        /*00ba*/ 	.short	(.L_1661 - .L_1660)


	//   ....[0]....
.L_1660:
        /*00bc*/ 	.word	0x00000200


	//   ....[1]....
        /*00c0*/ 	.word	0x00000360


	//   ....[2]....
        /*00c4*/ 	.word	0x00002a70


	//   ....[3]....
        /*00c8*/ 	.word	0x00002b80


	//----- nvinfo : EIATTR_CTAIDZ_USED
	.align		4
.L_1661:
        /*00cc*/ 	.byte	0x01, 0x04
	.zero		2


	//----- nvinfo : EIATTR_MAX_THREADS
	.align		4
        /*00d0*/ 	.byte	0x04, 0x05
        /*00d2*/ 	.short	(.L_1663 - .L_1662)
.L_1662:
        /*00d4*/ 	.word	0x00000100
        /*00d8*/ 	.word	0x00000001
        /*00dc*/ 	.word	0x00000001


	//----- nvinfo : EIATTR_CRS_STACK_SIZE
	.align		4
.L_1663:
        /*00e0*/ 	.byte	0x04, 0x1e
        /*00e2*/ 	.short	(.L_1665 - .L_1664)
.L_1664:
        /*00e4*/ 	.word	0x00000000
.L_1665:


//--------------------- .nv.info._ZN7cutlass13device_kernelIN5flash19FlashAttnFwdCombineIN4cute5tupleIJNS3_1CILi16EEENS5_ILi64EEEEEELi5ELi256ELi1ELb0ELb1ENS_10bfloat16_tEfNS_4arch4Sm80EEEEEvNT_6ParamsE --------------------------
	.section	.nv.info._ZN7cutlass13device_kernelIN5flash19FlashAttnFwdCombineIN4cute5tupleIJNS3_1CILi16EEENS5_ILi64EEEEEELi5ELi256ELi1ELb0ELb1ENS_10bfloat16_tEfNS_4arch4Sm80EEEEEvNT_6ParamsE,"",@"SHT_CUDA_INFO"
	.sectionflags	@""
	.align	4


	//----- nvinfo : EIATTR_CUDA_API_VERSION
	.align		4
        /*0000*/ 	.byte	0x04, 0x37
        /*0002*/ 	.short	(.L_1667 - .L_1666)
.L_1666:
        /*0004*/ 	.word	0x00000082


	//----- nvinfo : EIATTR_SW2861232_WAR
	.align		4
.L_1667:
        /*0008*/ 	.byte	0x01, 0x35
	.zero		2


	//----- nvinfo : EIATTR_PARAM_CBANK
	.align		4
        /*000c*/ 	.byte	0x04, 0x0a
        /*000e*/ 	.short	(.L_1669 - .L_1668)
	.align		4
.L_1668:
        /*0010*/ 	.word	index@(.nv.constant0._ZN7cutlass13device_kernelIN5flash19FlashAttnFwdCombineIN4cute5tupleIJNS3_1CILi16EEENS5_ILi64EEEEEELi5ELi256ELi1ELb0ELb1ENS_10bfloat16_tEfNS_4arch4Sm80EEEEEvNT_6ParamsE)
        /*0014*/ 	.short	0x0160
        /*0016*/ 	.short	0x00e8


	//----- nvinfo : EIATTR_CBANK_PARAM_SIZE
	.align		4
.L_1669:
        /*0018*/ 	.byte	0x03, 0x19
        /*001a*/ 	.short	0x00e8


	//----- nvinfo : EIATTR_KPARAM_INFO
	.align		4
        /*001c*/ 	.byte	0x04, 0x17
        /*001e*/ 	.short	(.L_1671 - .L_1670)
.L_1670:
        /*0020*/ 	.word	0x00000000
        /*0024*/ 	.short	0x0000
        /*0026*/ 	.short	0x0000
        /*0028*/ 	.byte	0x00, 0xf0, 0xa1, 0x03


	//----- nvinfo : EIATTR_MAXREG_COUNT
	.align		4
.L_1671:
        /*002c*/ 	.byte	0x03, 0x1b
        /*002e*/ 	.short	0x0080


	//----- nvinfo : EIATTR_NUM_BARRIERS
	.align		4
        /*0030*/ 	.byte	0x02, 0x4c
        /*0032*/ 	.byte	0x01
	.zero		1


	//----- nvinfo : EIATTR_EXTERNS
	.align		4
        /*0034*/ 	.byte	0x04, 0x0f
        /*0036*/ 	.short	(.L_1673 - .L_1672)


	//   ....[0]....
	.align		4
.L_1672:
        /*0038*/ 	.word	index@(__assertfail)


	//----- nvinfo : EIATTR_MERCURY_ISA_VERSION
	.align		4
.L_1673:
        /*003c*/ 	.byte	0x03, 0x5f
        /*003e*/ 	.short	0x0000


	//----- nvinfo : EIATTR_COOP_GROUP_MASK_REGIDS
	.align		4
        /*0040*/ 	.byte	0x04, 0x29
        /*0042*/ 	.short	(.L_1675 - .L_1674)


	//   ....[0]....
.L_1674:
        /*0044*/ 	.word	0xffffffff


	//   ....[1]....
        /*0048*/ 	.word	0xffffffff


	//   ....[2]....
        /*004c*/ 	.word	0xffffffff


	//   ....[3]....
        /*0050*/ 	.word	0xffffffff


	//   ....[4]....
        /*0054*/ 	.word	0xffffffff


	//   ....[5]....
        /*0058*/ 	.word	0xffffffff


	//   ....[6]....
        /*005c*/ 	.word	0xffffffff


	//   ....[7]....
        /*0060*/ 	.word	0xffffffff


	//   ....[8]....
        /*0064*/ 	.word	0xffffffff


	//   ....[9]....
        /*0068*/ 	.word	0xffffffff


	//   ....[10]....
        /*006c*/ 	.word	0xffffffff


	//   ....[11]....
        /*0070*/ 	.word	0xffffffff


	//   ....[12]....
        /*0074*/ 	.word	0xffffffff


	//----- nvinfo : EIATTR_COOP_GROUP_INSTR_OFFSETS
	.align		4
.L_1675:
        /*0078*/ 	.byte	0x04, 0x28
        /*007a*/ 	.short	(.L_1677 - .L_1676)


	//   ....[0]....
.L_1676:
        /*007c*/ 	.word	0x00001560


	//   ....[1]....
        /*0080*/ 	.word	0x000015a0


	//   ....[2]....
        /*0084*/ 	.word	0x000015c0


	//   ....[3]....
        /*0088*/ 	.word	0x000015e0


	//   ....[4]....
        /*008c*/ 	.word	0x000016b0


	//   ....[5]....
        /*0090*/ 	.word	0x000016f0


	//   ....[6]....
        /*0094*/ 	.word	0x00001710


	//   ....[7]....
        /*0098*/ 	.word	0x00001730


	//   ....[8]....
        /*009c*/ 	.word	0x00001750


	//   ....[9]....
        /*00a0*/ 	.word	0x00001770


	//   ....[10]....
        /*00a4*/ 	.word	0x000017a0


	//   ....[11]....
        /*00a8*/ 	.word	0x000017c0


	//   ....[12]....
        /*00ac*/ 	.word	0x00002860


	//----- nvinfo : EIATTR_SYSCALL_OFFSETS
	.align		4
.L_1677:
        /*00b0*/ 	.byte	0x04, 0x46
        /*00b2*/ 	.short	(.L_1679 - .L_1678)


	//   ....[0]....
.L_1678:
        /*00b4*/ 	.word	0x000004b0


	//----- nvinfo : EIATTR_EXIT_INSTR_OFFSETS
	.align		4
.L_1679:
        /*00b8*/ 	.byte	0x04, 0x1c
        /*00ba*/ 	.short	(.L_1681 - .L_1680)


	//   ....[0]....
.L_1680:
        /*00bc*/ 	.word	0x00000200


	//   ....[1]....
        /*00c0*/ 	.word	0x00000360


	//   ....[2]....
        /*00c4*/ 	.word	0x00002730


	//   ....[3]....
        /*00c8*/ 	.word	0x00002840


	//----- nvinfo : EIATTR_CTAIDZ_USED
	.align		4
.L_1681:
        /*00cc*/ 	.byte	0x01, 0x04
	.zero		2


	//----- nvinfo : EIATTR_MAX_THREADS
	.align		4
        /*00d0*/ 	.byte	0x04, 0x05
        /*00d2*/ 	.short	(.L_1683 - .L_1682)
.L_1682:
        /*00d4*/ 	.word	0x00000100
        /*00d8*/ 	.word	0x00000001
        /*00dc*/ 	.word	0x00000001


	//----- nvinfo : EIATTR_CRS_STACK_SIZE
	.align		4
.L_1683:
        /*00e0*/ 	.byte	0x04, 0x1e
        /*00e2*/ 	.short	(.L_1685 - .L_1684)
.L_1684:
        /*00e4*/ 	.word	0x00000000
.L_1685:


//--------------------- .nv.info._ZN7cutlass13device_kernelIN5flash19FlashAttnFwdCombineIN4cute5tupleIJNS3_1CILi16EEENS5_ILi64EEEEEELi4ELi256ELi1ELb0ELb1ENS_10bfloat16_tEfNS_4arch4Sm80EEEEEvNT_6ParamsE --------------------------
	.section	.nv.info._ZN7cutlass13device_kernelIN5flash19FlashAttnFwdCombineIN4cute5tupleIJNS3_1CILi16EEENS5_ILi64EEEEEELi4ELi256ELi1ELb0ELb1ENS_10bfloat16_tEfNS_4arch4Sm80EEEEEvNT_6ParamsE,"",@"SHT_CUDA_INFO"
	.sectionflags	@""
	.align	4


	//----- nvinfo : EIATTR_CUDA_API_VERSION
	.align		4
        /*0000*/ 	.byte	0x04, 0x37
        /*0002*/ 	.short	(.L_1687 - .L_1686)
.L_1686:
        /*0004*/ 	.word	0x00000082


	//----- nvinfo : EIATTR_SW2861232_WAR
	.align		4
.L_1687:
        /*0008*/ 	.byte	0x01, 0x35
	.zero		2


	//----- nvinfo : EIATTR_PARAM_CBANK
	.align		4
        /*000c*/ 	.byte	0x04, 0x0a
        /*000e*/ 	.short	(.L_1689 - .L_1688)
	.align		4
.L_1688:
        /*0010*/ 	.word	index@(.nv.constant0._ZN7cutlass13device_kernelIN5flash19FlashAttnFwdCombineIN4cute5tupleIJNS3_1CILi16EEENS5_ILi64EEEEEELi4ELi256ELi1ELb0ELb1ENS_10bfloat16_tEfNS_4arch4Sm80EEEEEvNT_6ParamsE)
        /*0014*/ 	.short	0x0160
        /*0016*/ 	.short	0x00e8


	//----- nvinfo : EIATTR_CBANK_PARAM_SIZE
	.align		4
.L_1689:
        /*0018*/ 	.byte	0x03, 0x19
        /*001a*/ 	.short	0x00e8


	//----- nvinfo : EIATTR_KPARAM_INFO
	.align		4
        /*001c*/ 	.byte	0x04, 0x17
        /*001e*/ 	.short	(.L_1691 - .L_1690)
.L_1690:
        /*0020*/ 	.word	0x00000000
        /*0024*/ 	.short	0x0000
        /*0026*/ 	.short	0x0000
        /*0028*/ 	.byte	0x00, 0xf0, 0xa1, 0x03


	//----- nvinfo : EIATTR_MAXREG_COUNT
	.align		4
.L_1691:
        /*002c*/ 	.byte	0x03, 0x1b
        /*002e*/ 	.short	0x0080


	//----- nvinfo : EIATTR_NUM_BARRIERS
	.align		4
        /*0030*/ 	.byte	0x02, 0x4c
        /*0032*/ 	.byte	0x01
	.zero		1


	//----- nvinfo : EIATTR_EXTERNS
	.align		4
        /*0034*/ 	.byte	0x04, 0x0f
        /*0036*/ 	.short	(.L_1693 - .L_1692)


	//   ....[0]....
	.align		4
.L_1692:
        /*0038*/ 	.word	index@(__assertfail)


	//----- nvinfo : EIATTR_MERCURY_ISA_VERSION
	.align		4
.L_1693:
        /*003c*/ 	.byte	0x03, 0x5f
        /*003e*/ 	.short	0x0000


	//----- nvinfo : EIATTR_COOP_GROUP_MASK_REGIDS
	.align		4
        /*0040*/ 	.byte	0x04, 0x29
        /*0042*/ 	.short	(.L_1695 - .L_1694)


	//   ....[0]....
.L_1694:
        /*0044*/ 	.word	0xffffffff


	//   ....[1]....
        /*0048*/ 	.word	0xffffffff


	//   ....[2]....
        /*004c*/ 	.word	0xffffffff


	//   ....[3]....
        /*0050*/ 	.word	0xffffffff


	//   ....[4]....
        /*0054*/ 	.word	0xffffffff


	//   ....[5]....
        /*0058*/ 	.word	0xffffffff


	//   ....[6]....
        /*005c*/ 	.word	0xffffffff


	//   ....[7]....
        /*0060*/ 	.word	0xffffffff


	//   ....[8]....
        /*0064*/ 	.word	0xffffffff


	//   ....[9]....
        /*0068*/ 	.word	0xffffffff


	//   ....[10]....
        /*006c*/ 	.word	0xffffffff


	//   ....[11]....
        /*0070*/ 	.word	0xffffffff


	//   ....[12]....
        /*0074*/ 	.word	0xffffffff


	//----- nvinfo : EIATTR_COOP_GROUP_INSTR_OFFSETS
	.align		4
.L_1695:
        /*0078*/ 	.byte	0x04, 0x28
        /*007a*/ 	.short	(.L_1697 - .L_1696)


	//   ....[0]....
.L_1696:
        /*007c*/ 	.word	0x00001440


	//   ....[1]....
        /*0080*/ 	.word	0x00001480


	//   ....[2]....
        /*0084*/ 	.word	0x000014a0


	//   ....[3]....
        /*0088*/ 	.word	0x000014c0


	//   ....[4]....
        /*008c*/ 	.word	0x00001550


	//   ....[5]....
        /*0090*/ 	.word	0x00001580


	//   ....[6]....
        /*0094*/ 	.word	0x00001590


	//   ....[7]....
        /*0098*/ 	.word	0x000015c0


	//   ....[8]....
        /*009c*/ 	.word	0x000015d0


	//   ....[9]....
        /*00a0*/ 	.word	0x00001600


	//   ....[10]....
        /*00a4*/ 	.word	0x00001610


	//   ....[11]....
        /*00a8*/ 	.word	0x00001670


	//   ....[12]....
        /*00ac*/ 	.word	0x000026c0


	//----- nvinfo : EIATTR_SYSCALL_OFFSETS
	.align		4
.L_1697:
        /*00b0*/ 	.byte	0x04, 0x46
        /*00b2*/ 	.short	(.L_1699 - .L_1698)


	//   ....[0]....
.L_1698:
        /*00b4*/ 	.word	0x000004b0


	//----- nvinfo : EIATTR_EXIT_INSTR_OFFSETS
	.align		4
.L_1699:
        /*00b8*/ 	.byte	0x04, 0x1c
        /*00ba*/ 	.short	(.L_1701 - .L_1700)


	//   ....[0]....
.L_1700:
        /*00bc*/ 	.word	0x00000200


	//   ....[1]....
        /*00c0*/ 	.word	0x00000360


	//   ....[2]....
        /*00c4*/ 	.word	0x00002590


	//   ....[3]....
        /*00c8*/ 	.word	0x000026a0


	//----- nvinfo : EIATTR_CTAIDZ_USED
	.align		4
.L_1701:
        /*00cc*/ 	.byte	0x01, 0x04
	.zero		2


	//----- nvinfo : EIATTR_MAX_THREADS
	.align		4
        /*00d0*/ 	.byte	0x04, 0x05
        /*00d2*/ 	.short	(.L_1703 - .L_1702)
.L_1702:
        /*00d4*/ 	.word	0x00000100
        /*00d8*/ 	.word	0x00000001
        /*00dc*/ 	.word	0x00000001


	//----- nvinfo : EIATTR_CRS_STACK_SIZE
	.align		4
.L_1703:
        /*00e0*/ 	.byte	0x04, 0x1e
        /*00e2*/ 	.short	(.L_1705 - .L_1704)
.L_1704:
        /*00e4*/ 	.word	0x00000000
.L_1705:


//--------------------- .nv.info._ZN7cutlass13device_kernelIN5flash19FlashAttnFwdCombineIN4cute5tupleIJNS3_1CILi8EEENS5_ILi128EEEEEELi8ELi256ELi1ELb0ELb0ENS_6half_tEfNS_4arch4Sm90EEEEEvNT_6ParamsE --------------------------
	.section	.nv.info._ZN7cutlass13device_kernelIN5flash19FlashAttnFwdCombineIN4cute5tupleIJNS3_1CILi8EEENS5_ILi128EEEEEELi8ELi256ELi1ELb0ELb0ENS_6half_tEfNS_4arch4Sm90EEEEEvNT_6ParamsE,"",@"SHT_CUDA_INFO"
	.sectionflags	@""
	.align	4


	//----- nvinfo : EIATTR_CUDA_API_VERSION
	.align		4
        /*0000*/ 	.byte	0x04, 0x37
        /*0002*/ 	.short	(.L_1707 - .L_1706)
.L_1706:
        /*0004*/ 	.word	0x00000082


	//----- nvinfo : EIATTR_SW2861232_WAR
	.align		4
.L_1707:
        /*0008*/ 	.byte	0x01, 0x35
	.zero		2


	//----- nvinfo : EIATTR_PARAM_CBANK
	.align		4
        /*000c*/ 	.byte	0x04, 0x0a
        /*000e*/ 	.short	(.L_1709 - .L_1708)
	.align		4
.L_1708:
        /*0010*/ 	.word	index@(.nv.constant0._ZN7cutlass13device_kernelIN5flash19FlashAttnFwdCombineIN4cute5tupleIJNS3_1CILi8EEENS5_ILi128EEEEEELi8ELi256ELi1ELb0ELb0ENS_6half_tEfNS_4arch4Sm90EEEEEvNT_6ParamsE)
        /*0014*/ 	.short	0x0160
        /*0016*/ 	.short	0x00e8


	//----- nvinfo : EIATTR_CBANK_PARAM_SIZE
	.align		4
.L_1709:
        /*0018*/ 	.byte	0x03, 0x19
        /*001a*/ 	.short	0x00e8


	//----- nvinfo : EIATTR_KPARAM_INFO
	.align		4
        /*001c*/ 	.byte	0x04, 0x17
        /*001e*/ 	.short	(.L_1711 - .L_1710)
.L_1710:
        /*0020*/ 	.word	0x00000000
        /*0024*/ 	.short	0x0000
        /*0026*/ 	.short	0x0000
        /*0028*/ 	.byte	0x00, 0xf0, 0xa1, 0x03


	//----- nvinfo : EIATTR_MAXREG_COUNT
	.align		4
.L_1711:
        /*002c*/ 	.byte	0x03, 0x1b
        /*002e*/ 	.short	0x0080


	//----- nvinfo : EIATTR_NUM_BARRIERS
	.align		4
        /*0030*/ 	.byte	0x02, 0x4c
        /*0032*/ 	.byte	0x01
	.zero		1


	//----- nvinfo : EIATTR_EXTERNS
	.align		4
        /*0034*/ 	.byte	0x04, 0x0f
        /*0036*/ 	.short	(.L_1713 - .L_1712)


	//   ....[0]....
	.align		4
.L_1712:
        /*0038*/ 	.word	index@(__assertfail)


	//----- nvinfo : EIATTR_MERCURY_ISA_VERSION
	.align		4
.L_1713:
        /*003c*/ 	.byte	0x03, 0x5f
        /*003e*/ 	.short	0x0000


	//----- nvinfo : EIATTR_COOP_GROUP_MASK_REGIDS
	.align		4
        /*0040*/ 	.byte	0x04, 0x29
        /*0042*/ 	.short	(.L_1715 - .L_1714)


	//   ....[0]....
.L_1714:
        /*0044*/ 	.word	0xffffffff


	//   ....[1]....
        /*0048*/ 	.word	0xffffffff


	//   ....[2]....
        /*004c*/ 	.word	0xffffffff


	//   ....[3]....
        /*0050*/ 	.word	0xffffffff


	//   ....[4]....
        /*0054*/ 	.word	0xffffffff


	//   ....[5]....
        /*0058*/ 	.word	0xffffffff


	//   ....[6]....
        /*005c*/ 	.word	0xffffffff


	//   ....[7]....
        /*0060*/ 	.word	0xffffffff


	//   ....[8]....
        /*0064*/ 	.word	0xffffffff


	//   ....[9]....
        /*0068*/ 	.word	0xffffffff


	//   ....[10]....
        /*006c*/ 	.word	0xffffffff


	//   ....[11]....
        /*0070*/ 	.word	0xffffffff


	//   ....[12]....
        /*0074*/ 	.word	0xffffffff


	//   ....[13]....
        /*0078*/ 	.word	0xffffffff


	//   ....[14]....
        /*007c*/ 	.word	0xffffffff


	//   ....[15]....
        /*0080*/ 	.word	0xffffffff


	//----- nvinfo : EIATTR_COOP_GROUP_INSTR_OFFSETS
	.align		4
.L_1715:
        /*0084*/ 	.byte	0x04, 0x28
        /*0086*/ 	.short	(.L_1717 - .L_1716)


	//   ....[0]....
.L_1716:
        /*0088*/ 	.word	0x00001530


	//   ....[1]....
        /*008c*/ 	.word	0x00001580


	//   ....[2]....
        /*0090*/ 	.word	0x000015b0


	//   ....[3]....
        /*0094*/ 	.word	0x000015d0


	//   ....[4]....
        /*0098*/ 	.word	0x000015f0


	//   ....[5]....
        /*009c*/ 	.word	0x000018d0


	//   ....[6]....
        /*00a0*/ 	.word	0x00001930


	//   ....[7]....
        /*00a4*/ 	.word	0x00001940


	//   ....[8]....
        /*00a8*/ 	.word	0x00001980


	//   ....[9]....
        /*00ac*/ 	.word	0x00001990


	//   ....[10]....
        /*00b0*/ 	.word	0x000019c0


	//   ....[11]....
        /*00b4*/ 	.word	0x000019d0


	//   ....[12]....
        /*00b8*/ 	.word	0x00001a10


	//   ....[13]....
        /*00bc*/ 	.word	0x00001a20


	//   ....[14]....
        /*00c0*/ 	.word	0x00001a50


	//   ....[15]....
        /*00c4*/ 	.word	0x00002c40


	//----- nvinfo : EIATTR_SYSCALL_OFFSETS
	.align		4
.L_1717:
        /*00c8*/ 	.byte	0x04, 0x46
        /*00ca*/ 	.short	(.L_1719 - .L_1718)


	//   ....[0]....
.L_1718:
        /*00cc*/ 	.word	0x00000390


	//----- nvinfo : EIATTR_EXIT_INSTR_OFFSETS
	.align		4
.L_1719:
        /*00d0*/ 	.byte	0x04, 0x1c
        /*00d2*/ 	.short	(.L_1721 - .L_1720)


	//   ....[0]....
.L_1720:
        /*00d4*/ 	.word	0x00000220


	//   ....[1]....
        /*00d8*/ 	.word	0x00002ad0


	//   ....[2]....
        /*00dc*/ 	.word	0x00002c20


	//----- nvinfo : EIATTR_CTAIDZ_USED
	.align		4
.L_1721:
        /*00e0*/ 	.byte	0x01, 0x04
	.zero		2


	//----- nvinfo : EIATTR_MAX_THREADS
	.align		4
        /*00e4*/ 	.byte	0x04, 0x05
        /*00e6*/ 	.short	(.L_1723 - .L_1722)
.L_1722:
        /*00e8*/ 	.word	0x00000100
        /*00ec*/ 	.word	0x00000001
        /*00f0*/ 	.word	0x00000001


	//----- nvinfo : EIATTR_CRS_STACK_SIZE
	.align		4
.L_1723:
        /*00f4*/ 	.byte	0x04, 0x1e
        /*00f6*/ 	.short	(.L_1725 - .L_1724)
.L_1724:
        /*00f8*/ 	.word	0x00000000
.L_1725:


//--------------------- .nv.info._ZN7cutlass13device_kernelIN5flash19FlashAttnFwdCombineIN4cute5tupleIJNS3_1CILi8EEENS5_ILi128EEEEEELi7ELi256ELi1ELb0ELb0ENS_6half_tEfNS_4arch4Sm90EEEEEvNT_6ParamsE --------------------------
	.section	.nv.info._ZN7cutlass13device_kernelIN5flash19FlashAttnFwdCombineIN4cute5tupleIJNS3_1CILi8EEENS5_ILi128EEEEEELi7ELi256ELi1ELb0ELb0ENS_6half_tEfNS_4arch4Sm90EEEEEvNT_6ParamsE,"",@"SHT_CUDA_INFO"
	.sectionflags	@""
	.align	4


	//----- nvinfo : EIATTR_CUDA_API_VERSION
	.align		4
        /*0000*/ 	.byte	0x04, 0x37
        /*0002*/ 	.short	(.L_1727 - .L_1726)
.L_1726:
        /*0004*/ 	.word	0x00000082


	//----- nvinfo : EIATTR_SW2861232_WAR
	.align		4
.L_1727:
        /*0008*/ 	.byte	0x01, 0x35
	.zero		2


	//----- nvinfo : EIATTR_PARAM_CBANK
	.align		4
        /*000c*/ 	.byte	0x04, 0x0a
        /*000e*/ 	.short	(.L_1729 - .L_1728)
	.align		4
.L_1728:
        /*0010*/ 	.word	index@(.nv.constant0._ZN7cutlass13device_kernelIN5flash19FlashAttnFwdCombineIN4cute5tupleIJNS3_1CILi8EEENS5_ILi128EEEEEELi7ELi256ELi1ELb0ELb0ENS_6half_tEfNS_4arch4Sm90EEEEEvNT_6ParamsE)
        /*0014*/ 	.short	0x0160
        /*0016*/ 	.short	0x00e8


	//----- nvinfo : EIATTR_CBANK_PARAM_SIZE
	.align		4
.L_1729:
        /*0018*/ 	.byte	0x03, 0x19
        /*001a*/ 	.short	0x00e8


	//----- nvinfo : EIATTR_KPARAM_INFO
	.align		4
        /*001c*/ 	.byte	0x04, 0x17
        /*001e*/ 	.short	(.L_1731 - .L_1730)
.L_1730:
        /*0020*/ 	.word	0x00000000
        /*0024*/ 	.short	0x0000
        /*0026*/ 	.short	0x0000
        /*0028*/ 	.byte	0x00, 0xf0, 0xa1, 0x03


	//----- nvinfo : EIATTR_MAXREG_COUNT
	.align		4
.L_1731:
        /*002c*/ 	.byte	0x03, 0x1b
        /*002e*/ 	.short	0x0080


	//----- nvinfo : EIATTR_NUM_BARRIERS
	.align		4
        /*0030*/ 	.byte	0x02, 0x4c
        /*0032*/ 	.byte	0x01
	.zero		1


	//----- nvinfo : EIATTR_EXTERNS
	.align		4
        /*0034*/ 	.byte	0x04, 0x0f
        /*0036*/ 	.short	(.L_1733 - .L_1732)


	//   ....[0]....
	.align		4
.L_1732:
        /*0038*/ 	.word	index@(__assertfail)


	//----- nvinfo : EIATTR_MERCURY_ISA_VERSION
	.align		4
.L_1733:
        /*003c*/ 	.byte	0x03, 0x5f
        /*003e*/ 	.short	0x0000


	//----- nvinfo : EIATTR_COOP_GROUP_MASK_REGIDS
	.align		4
        /*0040*/ 	.byte	0x04, 0x29
        /*0042*/ 	.short	(.L_1735 - .L_1734)


	//   ....[0]....
.L_1734:
        /*0044*/ 	.word	0xffffffff


	//   ....[1]....
        /*0048*/ 	.word	0xffffffff


	//   ....[2]....
        /*004c*/ 	.word	0xffffffff


	//   ....[3]....
        /*0050*/ 	.word	0xffffffff


	//   ....[4]....
        /*0054*/ 	.word	0xffffffff


	//   ....[5]....
        /*0058*/ 	.word	0xffffffff


	//   ....[6]....
        /*005c*/ 	.word	0xffffffff


	//   ....[7]....
        /*0060*/ 	.word	0xffffffff


	//   ....[8]....
        /*0064*/ 	.word	0xffffffff


	//   ....[9]....
        /*0068*/ 	.word	0xffffffff


	//   ....[10]....
        /*006c*/ 	.word	0xffffffff


	//   ....[11]....
        /*0070*/ 	.word	0xffffffff


	//   ....[12]....
        /*0074*/ 	.word	0xffffffff


	//   ....[13]....
        /*0078*/ 	.word	0xffffffff


	//   ....[14]....
        /*007c*/ 	.word	0xffffffff


	//   ....[15]....
        /*0080*/ 	.word	0xffffffff


	//----- nvinfo : EIATTR_COOP_GROUP_INSTR_OFFSETS
	.align		4
.L_1735:
        /*0084*/ 	.byte	0x04, 0x28
        /*0086*/ 	.short	(.L_1737 - .L_1736)


	//   ....[0]....
.L_1736:
        /*0088*/ 	.word	0x00001050


	//   ....[1]....
        /*008c*/ 	.word	0x000010a0


	//   ....[2]....
        /*0090*/ 	.word	0x000010d0


	//   ....[3]....
        /*0094*/ 	.word	0x000010f0


	//   ....[4]....
        /*0098*/ 	.word	0x00001110


	//   ....[5]....
        /*009c*/ 	.word	0x000012b0


	//   ....[6]....
        /*00a0*/ 	.word	0x000012d0


	//   ....[7]....
        /*00a4*/ 	.word	0x000012e0


	//   ....[8]....
        /*00a8*/ 	.word	0x00001310


	//   ....[9]....
        /*00ac*/ 	.word	0x00001320


	//   ....[10]....
        /*00b0*/ 	.word	0x00001350


	//   ....[11]....
        /*00b4*/ 	.word	0x00001360


	//   ....[12]....
        /*00b8*/ 	.word	0x000013a0


	//   ....[13]....
        /*00bc*/ 	.word	0x000013c0


	//   ....[14]....
        /*00c0*/ 	.word	0x000013f0


	//   ....[15]....
        /*00c4*/ 	.word	0x00002560


	//----- nvinfo : EIATTR_SYSCALL_OFFSETS
	.align		4
.L_1737:
        /*00c8*/ 	.byte	0x04, 0x46
        /*00ca*/ 	.short	(.L_1739 - .L_1738)


	//   ....[0]....
.L_1738:
        /*00cc*/ 	.word	0x00000390


	//----- nvinfo : EIATTR_EXIT_INSTR_OFFSETS
	.align		4
.L_1739:
        /*00d0*/ 	.byte	0x04, 0x1c
        /*00d2*/ 	.short	(.L_1741 - .L_1740)


	//   ....[0]....
.L_1740:
        /*00d4*/ 	.word	0x00000220


	//   ....[1]....
        /*00d8*/ 	.word	0x000023f0


	//   ....[2]....
        /*00dc*/ 	.word	0x00002540


	//----- nvinfo : EIATTR_CTAIDZ_USED
	.align		4
.L_1741:
        /*00e0*/ 	.byte	0x01, 0x04
	.zero		2


	//----- nvinfo : EIATTR_MAX_THREADS
	.align		4
        /*00e4*/ 	.byte	0x04, 0x05
        /*00e6*/ 	.short	(.L_1743 - .L_1742)
.L_1742:
        /*00e8*/ 	.word	0x00000100
        /*00ec*/ 	.word	0x00000001
        /*00f0*/ 	.word	0x00000001


	//----- nvinfo : EIATTR_CRS_STACK_SIZE
	.align		4
.L_1743:
        /*00f4*/ 	.byte	0x04, 0x1e
        /*00f6*/ 	.short	(.L_1745 - .L_1744)
.L_1744:
        /*00f8*/ 	.word	0x00000000
.L_1745:


//--------------------- .nv.info._ZN7cutlass13device_kernelIN5flash19FlashAttnFwdCombineIN4cute5tupleIJNS3_1CILi8EEENS5_ILi128EEEEEELi6ELi256ELi1ELb0ELb0ENS_6half_tEfNS_4arch4Sm90EEEEEvNT_6ParamsE --------------------------
	.section	.nv.info._ZN7cutlass13device_kernelIN5flash19FlashAttnFwdCombineIN4cute5tupleIJNS3_1CILi8EEENS5_ILi128EEEEEELi6ELi256ELi1ELb0ELb0ENS_6half_tEfNS_4arch4Sm90EEEEEvNT_6ParamsE,"",@"SHT_CUDA_INFO"
	.sectionflags	@""
	.align	4


	//----- nvinfo : EIATTR_CUDA_API_VERSION
	.align		4
        /*0000*/ 	.byte	0x04, 0x37
        /*0002*/ 	.short	(.L_1747 - .L_1746)
.L_1746:
        /*0004*/ 	.word	0x00000082


	//----- nvinfo : EIATTR_SW2861232_WAR
	.align		4
.L_1747:
        /*0008*/ 	.byte	0x01, 0x35
	.zero		2


	//----- nvinfo : EIATTR_PARAM_CBANK
	.align		4
        /*000c*/ 	.byte	0x04, 0x0a
        /*000e*/ 	.short	(.L_1749 - .L_1748)
	.align		4
.L_1748:
        /*0010*/ 	.word	index@(.nv.constant0._ZN7cutlass13device_kernelIN5flash19FlashAttnFwdCombineIN4cute5tupleIJNS3_1CILi8EEENS5_ILi128EEEEEELi6ELi256ELi1ELb0ELb0ENS_6half_tEfNS_4arch4Sm90EEEEEvNT_6ParamsE)
        /*0014*/ 	.short	0x0160
        /*0016*/ 	.short	0x00e8


	//----- nvinfo : EIATTR_CBANK_PARAM_SIZE
	.align		4
.L_1749:
        /*0018*/ 	.byte	0x03, 0x19
        /*001a*/ 	.short	0x00e8


	//----- nvinfo : EIATTR_KPARAM_INFO
	.align		4
        /*001c*/ 	.byte	0x04, 0x17
        /*001e*/ 	.short	(.L_1751 - .L_1750)
.L_1750:
        /*0020*/ 	.word	0x00000000
        /*0024*/ 	.short	0x0000
        /*0026*/ 	.short	0x0000
        /*0028*/ 	.byte	0x00, 0xf0, 0xa1, 0x03


	//----- nvinfo : EIATTR_MAXREG_COUNT
	.align		4
.L_1751:
        /*002c*/ 	.byte	0x03, 0x1b
        /*002e*/ 	.short	0x0080


	//----- nvinfo : EIATTR_NUM_BARRIERS
	.align		4
        /*0030*/ 	.byte	0x02, 0x4c
        /*0032*/ 	.byte	0x01
	.zero		1


	//----- nvinfo : EIATTR_EXTERNS
	.align		4
        /*0034*/ 	.byte	0x04, 0x0f
        /*0036*/ 	.short	(.L_1753 - .L_1752)


	//   ....[0]....
	.align		4
.L_1752:
        /*0038*/ 	.word	index@(__assertfail)


	//----- nvinfo : EIATTR_MERCURY_ISA_VERSION
	.align		4
.L_1753:
        /*003c*/ 	.byte	0x03, 0x5f
        /*003e*/ 	.short	0x0000


	//----- nvinfo : EIATTR_COOP_GROUP_MASK_REGIDS
	.align		4
        /*0040*/ 	.byte	0x04, 0x29
        /*0042*/ 	.short	(.L_1755 - .L_1754)


	//   ....[0]....
.L_1754:
        /*0044*/ 	.word	0xffffffff


	//   ....[1]....
        /*0048*/ 	.word	0xffffffff


	//   ....[2]....
        /*004c*/ 	.word	0xffffffff


	//   ....[3]....
        /*0050*/ 	.word	0xffffffff


	//   ....[4]....
        /*0054*/ 	.word	0xffffffff


	//   ....[5]....
        /*0058*/ 	.word	0xffffffff


	//   ....[6]....
        /*005c*/ 	.word	0xffffffff


	//   ....[7]....
        /*0060*/ 	.word	0xffffffff


	//   ....[8]....
        /*0064*/ 	.word	0xffffffff


	//   ....[9]....
        /*0068*/ 	.word	0xffffffff


	//   ....[10]....
        /*006c*/ 	.word	0xffffffff


	//   ....[11]....
        /*0070*/ 	.word	0xffffffff


	//   ....[12]....
        /*0074*/ 	.word	0xffffffff


	//   ....[13]....
        /*0078*/ 	.word	0xffffffff


	//   ....[14]....
        /*007c*/ 	.word	0xffffffff


	//   ....[15]....
        /*0080*/ 	.word	0xffffffff


	//----- nvinfo : EIATTR_COOP_GROUP_INSTR_OFFSETS
	.align		4
.L_1755:
        /*0084*/ 	.byte	0x04, 0x28
        /*0086*/ 	.short	(.L_1757 - .L_1756)


	//   ....[0]....
.L_1756:
        /*0088*/ 	.word	0x00000d30


	//   ....[1]....
        /*008c*/ 	.word	0x00000d70


	//   ....[2]....
        /*0090*/ 	.word	0x00000d90


	//   ....[3]....
        /*0094*/ 	.word	0x00000db0


	//   ....[4]....
        /*0098*/ 	.word	0x00000dd0


	//   ....[5]....
        /*009c*/ 	.word	0x00000ea0


	//   ....[6]....
        /*00a0*/ 	.word	0x00000ee0


	//   ....[7]....
        /*00a4*/ 	.word	0x00000f10


	//   ....[8]....
        /*00a8*/ 	.word	0x00000f30


	//   ....[9]....
        /*00ac*/ 	.word	0x00000f50


	//   ....[10]....
        /*00b0*/ 	.word	0x00000f70


	//   ....[11]....
        /*00b4*/ 	.word	0x00000f90


	//   ....[12]....
        /*00b8*/ 	.word	0x00000fc0


	//   ....[13]....
        /*00bc*/ 	.word	0x00000ff0


	//   ....[14]....
        /*00c0*/ 	.word	0x00001000


	//   ....[15]....
        /*00c4*/ 	.word	0x00002140


	//----- nvinfo : EIATTR_SYSCALL_OFFSETS
	.align		4
.L_1757:
        /*00c8*/ 	.byte	0x04, 0x46
        /*00ca*/ 	.short	(.L_1759 - .L_1758)


	//   ....[0]....
.L_1758:
        /*00cc*/ 	.word	0x00000390


	//----- nvinfo : EIATTR_EXIT_INSTR_OFFSETS
	.align		4
.L_1759:
        /*00d0*/ 	.byte	0x04, 0x1c
        /*00d2*/ 	.short	(.L_1761 - .L_1760)


	//   ....[0]....
.L_1760:
        /*00d4*/ 	.word	0x00000220


	//   ....[1]....
        /*00d8*/ 	.word	0x00001fd0


	//   ....[2]....
        /*00dc*/ 	.word	0x00002120


	//----- nvinfo : EIATTR_CTAIDZ_USED
	.align		4
.L_1761:
        /*00e0*/ 	.byte	0x01, 0x04
	.zero		2


	//----- nvinfo : EIATTR_MAX_THREADS
	.align		4
        /*00e4*/ 	.byte	0x04, 0x05
        /*00e6*/ 	.short	(.L_1763 - .L_1762)
.L_1762:
        /*00e8*/ 	.word	0x00000100
        /*00ec*/ 	.word	0x00000001
        /*00f0*/ 	.word	0x00000001


	//----- nvinfo : EIATTR_CRS_STACK_SIZE
	.align		4
.L_1763:
        /*00f4*/ 	.byte	0x04, 0x1e
        /*00f6*/ 	.short	(.L_1765 - .L_1764)
.L_1764:
        /*00f8*/ 	.word	0x00000000
.L_1765:


//--------------------- .nv.info._ZN7cutlass13device_kernelIN5flash19FlashAttnFwdCombineIN4cute5tupleIJNS3_1CILi8EEENS5_ILi128EEEEEELi5ELi256ELi1ELb0ELb0ENS_6half_tEfNS_4arch4Sm90EEEEEvNT_6ParamsE --------------------------
	.section	.nv.info._ZN7cutlass13device_kernelIN5flash19FlashAttnFwdCombineIN4cute5tupleIJNS3_1CILi8EEENS5_ILi128EEEEEELi5ELi256ELi1ELb0ELb0ENS_6half_tEfNS_4arch4Sm90EEEEEvNT_6ParamsE,"",@"SHT_CUDA_INFO"
	.sectionflags	@""
	.align	4


	//----- nvinfo : EIATTR_CUDA_API_VERSION
	.align		4
        /*0000*/ 	.byte	0x04, 0x37
        /*0002*/ 	.short	(.L_1767 - .L_1766)
.L_1766:
        /*0004*/ 	.word	0x00000082


	//----- nvinfo : EIATTR_SW2861232_WAR
	.align		4
.L_1767:
        /*0008*/ 	.byte	0x01, 0x35
	.zero		2


	//----- nvinfo : EIATTR_PARAM_CBANK
	.align		4
        /*000c*/ 	.byte	0x04, 0x0a
        /*000e*/ 	.short	(.L_1769 - .L_1768)
	.align		4
.L_1768:
        /*0010*/ 	.word	index@(.nv.constant0._ZN7cutlass13device_kernelIN5flash19FlashAttnFwdCombineIN4cute5tupleIJNS3_1CILi8EEENS5_ILi128EEEEEELi5ELi256ELi1ELb0ELb0ENS_6half_tEfNS_4arch4Sm90EEEEEvNT_6ParamsE)
        /*0014*/ 	.short	0x0160
        /*0016*/ 	.short	0x00e8


	//----- nvinfo : EIATTR_CBANK_PARAM_SIZE
	.align		4
.L_1769:
        /*0018*/ 	.byte	0x03, 0x19
        /*001a*/ 	.short	0x00e8


	//----- nvinfo : EIATTR_KPARAM_INFO
	.align		4
        /*001c*/ 	.byte	0x04, 0x17
        /*001e*/ 	.short	(.L_1771 - .L_1770)
.L_1770:
        /*0020*/ 	.word	0x00000000
        /*0024*/ 	.short	0x0000
        /*0026*/ 	.short	0x0000
        /*0028*/ 	.byte	0x00, 0xf0, 0xa1, 0x03


	//----- nvinfo : EIATTR_MAXREG_COUNT
	.align		4
.L_1771:
        /*002c*/ 	.byte	0x03, 0x1b
        /*002e*/ 	.short	0x0080


	//----- nvinfo : EIATTR_NUM_BARRIERS
	.align		4
        /*0030*/ 	.byte	0x02, 0x4c
        /*0032*/ 	.byte	0x01
	.zero		1


	//----- nvinfo : EIATTR_EXTERNS
	.align		4
        /*0034*/ 	.byte	0x04, 0x0f
        /*0036*/ 	.short	(.L_1773 - .L_1772)


	//   ....[0]....
	.align		4
.L_1772:
        /*0038*/ 	.word	index@(__assertfail)


	//----- nvinfo : EIATTR_MERCURY_ISA_VERSION
	.align		4
.L_1773:
        /*003c*/ 	.byte	0x03, 0x5f
        /*003e*/ 	.short	0x0000


	//----- nvinfo : EIATTR_COOP_GROUP_MASK_REGIDS
	.align		4
        /*0040*/ 	.byte	0x04, 0x29
        /*0042*/ 	.short	(.L_1775 - .L_1774)


	//   ....[0]....
.L_1774:
        /*0044*/ 	.word	0xffffffff


	//   ....[1]....
        /*0048*/ 	.word	0xffffffff


	//   ....[2]....
        /*004c*/ 	.word	0xffffffff


	//   ....[3]....
        /*0050*/ 	.word	0xffffffff


	//   ....[4]....
        /*0054*/ 	.word	0xffffffff


	//   ....[5]....
        /*0058*/ 	.word	0xffffffff


	//   ....[6]....
        /*005c*/ 	.word	0xffffffff


	//   ....[7]....
        /*0060*/ 	.word	0xffffffff


	//   ....[8]....
        /*0064*/ 	.word	0xffffffff


	//   ....[9]....
        /*0068*/ 	.word	0xffffffff


	//   ....[10]....
        /*006c*/ 	.word	0xffffffff


	//   ....[11]....
        /*0070*/ 	.word	0xffffffff


	//   ....[12]....
        /*0074*/ 	.word	0xffffffff


	//   ....[13]....
        /*0078*/ 	.word	0xffffffff


	//   ....[14]....
        /*007c*/ 	.word	0xffffffff


	//   ....[15]....
        /*0080*/ 	.word	0xffffffff


	//----- nvinfo : EIATTR_COOP_GROUP_INSTR_OFFSETS
	.align		4
.L_1775:
        /*0084*/ 	.byte	0x04, 0x28
        /*0086*/ 	.short	(.L_1777 - .L_1776)


	//   ....[0]....
.L_1776:
        /*0088*/ 	.word	0x00000b50


	//   ....[1]....
        /*008c*/ 	.word	0x00000b90


	//   ....[2]....
        /*0090*/ 	.word	0x00000bb0


	//   ....[3]....
        /*0094*/ 	.word	0x00000bd0


	//   ....[4]....
        /*0098*/ 	.word	0x00000bf0


	//   ....[5]....
        /*009c*/ 	.word	0x00000c70


	//   ....[6]....
        /*00a0*/ 	.word	0x00000cb0


	//   ....[7]....
        /*00a4*/ 	.word	0x00000cc0


	//   ....[8]....
        /*00a8*/ 	.word	0x00000cf0


	//   ....[9]....
        /*00ac*/ 	.word	0x00000d00


	//   ....[10]....
        /*00b0*/ 	.word	0x00000d30


	//   ....[11]....
        /*00b4*/ 	.word	0x00000d40


	//   ....[12]....
        /*00b8*/ 	.word	0x00000d80


	//   ....[13]....
        /*00bc*/ 	.word	0x00000d90


	//   ....[14]....
        /*00c0*/ 	.word	0x00000dd0


	//   ....[15]....
        /*00c4*/ 	.word	0x00001ee0


	//----- nvinfo : EIATTR_SYSCALL_OFFSETS
	.align		4
.L_1777:
        /*00c8*/ 	.byte	0x04, 0x46
        /*00ca*/ 	.short	(.L_1779 - .L_1778)


	//   ....[0]....
.L_1778:
        /*00cc*/ 	.word	0x00000390


	//----- nvinfo : EIATTR_EXIT_INSTR_OFFSETS
	.align		4
.L_1779:
        /*00d0*/ 	.byte	0x04, 0x1c
        /*00d2*/ 	.short	(.L_1781 - .L_1780)


	//   ....[0]....
.L_1780:
        /*00d4*/ 	.word	0x00000220


	//   ....[1]....
        /*00d8*/ 	.word	0x00001d70


	//   ....[2]....
        /*00dc*/ 	.word	0x00001ec0


	//----- nvinfo : EIATTR_CTAIDZ_USED
	.align		4
.L_1781:
        /*00e0*/ 	.byte	0x01, 0x04
	.zero		2


	//----- nvinfo : EIATTR_MAX_THREADS
	.align		4
        /*00e4*/ 	.byte	0x04, 0x05
        /*00e6*/ 	.short	(.L_1783 - .L_1782)
.L_1782:
        /*00e8*/ 	.word	0x00000100
        /*00ec*/ 	.word	0x00000001
        /*00f0*/ 	.word	0x00000001


	//----- nvinfo : EIATTR_CRS_STACK_SIZE
	.align		4
.L_1783:
        /*00f4*/ 	.byte	0x04, 0x1e
        /*00f6*/ 	.short	(.L_1785 - .L_1784)
.L_1784:
        /*00f8*/ 	.word	0x00000000
.L_1785:


//--------------------- .nv.info._ZN7cutlass13device_kernelIN5flash19FlashAttnFwdCombineIN4cute5tupleIJNS3_1CILi8EEENS5_ILi128EEEEEELi8ELi256ELi1ELb0ELb1ENS_6half_tEfNS_4arch4Sm90EEEEEvNT_6ParamsE --------------------------
	.section	.nv.info._ZN7cutlass13device_kernelIN5flash19FlashAttnFwdCombineIN4cute5tupleIJNS3_1CILi8EEENS5_ILi128EEEEEELi8ELi256ELi1ELb0ELb1ENS_6half_tEfNS_4arch4Sm90EEEEEvNT_6ParamsE,"",@"SHT_CUDA_INFO"
	.sectionflags	@""
	.align	4


	//----- nvinfo : EIATTR_CUDA_API_VERSION
	.align		4
        /*0000*/ 	.byte	0x04, 0x37
        /*0002*/ 	.short	(.L_1787 - .L_1786)
.L_1786:
        /*0004*/ 	.word	0x00000082


	//----- nvinfo : EIATTR_SW2861232_WAR
	.align		4
.L_1787:
        /*0008*/ 	.byte	0x01, 0x35
	.zero		2


	//----- nvinfo : EIATTR_PARAM_CBANK
	.align		4
        /*000c*/ 	.byte	0x04, 0x0a
        /*000e*/ 	.short	(.L_1789 - .L_1788)
	.align		4
.L_1788:
        /*0010*/ 	.word	index@(.nv.constant0._ZN7cutlass13device_kernelIN5flash19FlashAttnFwdCombineIN4cute5tupleIJNS3_1CILi8EEENS5_ILi128EEEEEELi8ELi256ELi1ELb0ELb1ENS_6half_tEfNS_4arch4Sm90EEEEEvNT_6ParamsE)
        /*0014*/ 	.short	0x0160
        /*0016*/ 	.short	0x00e8


	//----- nvinfo : EIATTR_CBANK_PARAM_SIZE
	.align		4
.L_1789:
        /*0018*/ 	.byte	0x03, 0x19
        /*001a*/ 	.short	0x00e8


	//----- nvinfo : EIATTR_KPARAM_INFO
	.align		4
        /*001c*/ 	.byte	0x04, 0x17
        /*001e*/ 	.short	(.L_1791 - .L_1790)
.L_1790:
        /*0020*/ 	.word	0x00000000
        /*0024*/ 	.short	0x0000
        /*0026*/ 	.short	0x0000
        /*0028*/ 	.byte	0x00, 0xf0, 0xa1, 0x03


	//----- nvinfo : EIATTR_MAXREG_COUNT
	.align		4
.L_1791:
        /*002c*/ 	.byte	0x03, 0x1b
        /*002e*/ 	.short	0x0080


	//----- nvinfo : EIATTR_NUM_BARRIERS
	.align		4
        /*0030*/ 	.byte	0x02, 0x4c
        /*0032*/ 	.byte	0x01
	.zero		1


	//----- nvinfo : EIATTR_EXTERNS
	.align		4
        /*0034*/ 	.byte	0x04, 0x0f
        /*0036*/ 	.short	(.L_1793 - .L_1792)


	//   ....[0]....
	.align		4
.L_1792:
        /*0038*/ 	.word	index@(__assertfail)


	//----- nvinfo : EIATTR_MERCURY_ISA_VERSION
	.align		4
.L_1793:
        /*003c*/ 	.byte	0x03, 0x5f
        /*003e*/ 	.short	0x0000


	//----- nvinfo : EIATTR_COOP_GROUP_MASK_REGIDS
	.align		4
        /*0040*/ 	.byte	0x04, 0x29
        /*0042*/ 	.short	(.L_1795 - .L_1794)


	//   ....[0]....
.L_1794:
        /*0044*/ 	.word	0xffffffff


	//   ....[1]....
        /*0048*/ 	.word	0xffffffff


	//   ....[2]....
        /*004c*/ 	.word	0xffffffff


	//   ....[3]....
        /*0050*/ 	.word	0xffffffff


	//   ....[4]....
        /*0054*/ 	.word	0xffffffff


	//   ....[5]....
        /*0058*/ 	.word	0xffffffff


	//   ....[6]....
        /*005c*/ 	.word	0xffffffff


	//   ....[7]....
        /*0060*/ 	.word	0xffffffff


	//   ....[8]....
        /*0064*/ 	.word	0xffffffff


	//   ....[9]....
        /*0068*/ 	.word	0xffffffff


	//   ....[10]....
        /*006c*/ 	.word	0xffffffff


	//   ....[11]....
        /*0070*/ 	.word	0xffffffff


	//   ....[12]....
        /*0074*/ 	.word	0xffffffff


	//   ....[13]....
        /*0078*/ 	.word	0xffffffff


	//   ....[14]....
        /*007c*/ 	.word	0xffffffff


	//   ....[15]....
        /*0080*/ 	.word	0xffffffff


	//----- nvinfo : EIATTR_COOP_GROUP_INSTR_OFFSETS
	.align		4
.L_1795:
        /*0084*/ 	.byte	0x04, 0x28
        /*0086*/ 	.short	(.L_1797 - .L_1796)


	//   ....[0]....
.L_1796:
        /*0088*/ 	.word	0x00001de0


	//   ....[1]....
        /*008c*/ 	.word	0x00001e30


	//   ....[2]....
        /*0090*/ 	.word	0x00001e60


	//   ....[3]....
        /*0094*/ 	.word	0x00001e80


	//   ....[4]....
        /*0098*/ 	.word	0x00001ea0


	//   ....[5]....
        /*009c*/ 	.word	0x000021c0


	//   ....[6]....
        /*00a0*/ 	.word	0x000021e0


	//   ....[7]....
        /*00a4*/ 	.word	0x000021f0


	//   ....[8]....
        /*00a8*/ 	.word	0x00002230


	//   ....[9]....
        /*00ac*/ 	.word	0x00002240


	//   ....[10]....
        /*00b0*/ 	.word	0x00002270


	//   ....[11]....
        /*00b4*/ 	.word	0x00002280


	//   ....[12]....
        /*00b8*/ 	.word	0x000022c0


	//   ....[13]....
        /*00bc*/ 	.word	0x000022d0


	//   ....[14]....
        /*00c0*/ 	.word	0x00002300


	//   ....[15]....
        /*00c4*/ 	.word	0x00003420


	//----- nvinfo : EIATTR_SYSCALL_OFFSETS
	.align		4
.L_1797:
        /*00c8*/ 	.byte	0x04, 0x46
        /*00ca*/ 	.short	(.L_1799 - .L_1798)


	//   ....[0]....
.L_1798:
        /*00cc*/ 	.word	0x000004b0


	//----- nvinfo : EIATTR_EXIT_INSTR_OFFSETS
	.align		4
.L_1799:
        /*00d0*/ 	.byte	0x04, 0x1c
        /*00d2*/ 	.short	(.L_1801 - .L_1800)


	//   ....[0]....
.L_1800:
        /*00d4*/ 	.word	0x00000200


	//   ....[1]....
        /*00d8*/ 	.word	0x00000360


	//   ....[2]....
        /*00dc*/ 	.word	0x000032f0


	//   ....[3]....
        /*00e0*/ 	.word	0x00003400


	//----- nvinfo : EIATTR_CTAIDZ_USED
	.align		4
.L_1801:
        /*00e4*/ 	.byte	0x01, 0x04
	.zero		2


	//----- nvinfo : EIATTR_MAX_THREADS
	.align		4
        /*00e8*/ 	.byte	0x04, 0x05
        /*00ea*/ 	.short	(.L_1803 - .L_1802)
.L_1802:
        /*00ec*/ 	.word	0x00000100
        /*00f0*/ 	.word	0x00000001
        /*00f4*/ 	.word	0x00000001


	//----- nvinfo : EIATTR_CRS_STACK_SIZE
	.align		4
.L_1803:
        /*00f8*/ 	.byte	0x04, 0x1e
        /*00fa*/ 	.short	(.L_1805 - .L_1804)
.L_1804:
        /*00fc*/ 	.word	0x00000000
.L_1805:


//--------------------- .nv.info._ZN7cutlass13device_kernelIN5flash19FlashAttnFwdCombineIN4cute5tupleIJNS3_1CILi8EEENS5_ILi128EEEEEELi7ELi256ELi1ELb0ELb1ENS_6half_tEfNS_4arch4Sm90EEEEEvNT_6ParamsE --------------------------
	.section	.nv.info._ZN7cutlass13device_kernelIN5flash19FlashAttnFwdCombineIN4cute5tupleIJNS3_1CILi8EEENS5_ILi128EEEEEELi7ELi256ELi1ELb0ELb1ENS_6half_tEfNS_4arch4Sm90EEEEEvNT_6ParamsE,"",@"SHT_CUDA_INFO"
	.sectionflags	@""
	.align	4


	//----- nvinfo : EIATTR_CUDA_API_VERSION
	.align		4
        /*0000*/ 	.byte	0x04, 0x37
        /*0002*/ 	.short	(.L_1807 - .L_1806)
.L_1806:
        /*0004*/ 	.word	0x00000082


	//----- nvinfo : EIATTR_SW2861232_WAR
	.align		4
.L_1807:
        /*0008*/ 	.byte	0x01, 0x35
	.zero		2


	//----- nvinfo : EIATTR_PARAM_CBANK
	.align		4
        /*000c*/ 	.byte	0x04, 0x0a
        /*000e*/ 	.short	(.L_1809 - .L_1808)
	.align		4
.L_1808:
        /*0010*/ 	.word	index@(.nv.constant0._ZN7cutlass13device_kernelIN5flash19FlashAttnFwdCombineIN4cute5tupleIJNS3_1CILi8EEENS5_ILi128EEEEEELi7ELi256ELi1ELb0ELb1ENS_6half_tEfNS_4arch4Sm90EEEEEvNT_6ParamsE)
        /*0014*/ 	.short	0x0160
        /*0016*/ 	.short	0x00e8


	//----- nvinfo : EIATTR_CBANK_PARAM_SIZE
	.align		4
.L_1809:
        /*0018*/ 	.byte	0x03, 0x19
        /*001a*/ 	.short	0x00e8


	//----- nvinfo : EIATTR_KPARAM_INFO
	.align		4
        /*001c*/ 	.byte	0x04, 0x17
        /*001e*/ 	.short	(.L_1811 - .L_1810)
.L_1810:
        /*0020*/ 	.word	0x00000000
        /*0024*/ 	.short	0x0000
        /*0026*/ 	.short	0x0000
        /*0028*/ 	.byte	0x00, 0xf0, 0xa1, 0x03


	//----- nvinfo : EIATTR_MAXREG_COUNT
	.align		4
.L_1811:
        /*002c*/ 	.byte	0x03, 0x1b
        /*002e*/ 	.short	0x0080


	//----- nvinfo : EIATTR_NUM_BARRIERS
	.align		4
        /*0030*/ 	.byte	0x02, 0x4c
        /*0032*/ 	.byte	0x01
	.zero		1


	//----- nvinfo : EIATTR_EXTERNS
	.align		4
        /*0034*/ 	.byte	0x04, 0x0f
        /*0036*/ 	.short	(.L_1813 - .L_1812)


	//   ....[0]....
	.align		4
.L_1812:
        /*0038*/ 	.word	index@(__assertfail)


	//----- nvinfo : EIATTR_MERCURY_ISA_VERSION
	.align		4
.L_1813:
        /*003c*/ 	.byte	0x03, 0x5f
        /*003e*/ 	.short	0x0000


	//----- nvinfo : EIATTR_COOP_GROUP_MASK_REGIDS
	.align		4
        /*0040*/ 	.byte	0x04, 0x29
        /*0042*/ 	.short	(.L_1815 - .L_1814)


	//   ....[0]....
.L_1814:
        /*0044*/ 	.word	0xffffffff


	//   ....[1]....
        /*0048*/ 	.word	0xffffffff


	//   ....[2]....
        /*004c*/ 	.word	0xffffffff


	//   ....[3]....
        /*0050*/ 	.word	0xffffffff


	//   ....[4]....
        /*0054*/ 	.word	0xffffffff


	//   ....[5]....
        /*0058*/ 	.word	0xffffffff


	//   ....[6]....
        /*005c*/ 	.word	0xffffffff


	//   ....[7]....
        /*0060*/ 	.word	0xffffffff


	//   ....[8]....
        /*0064*/ 	.word	0xffffffff


	//   ....[9]....
        /*0068*/ 	.word	0xffffffff


	//   ....[10]....
        /*006c*/ 	.word	0xffffffff


	//   ....[11]....
        /*0070*/ 	.word	0xffffffff


	//   ....[12]....
        /*0074*/ 	.word	0xffffffff


	//   ....[13]....
        /*0078*/ 	.word	0xffffffff


	//   ....[14]....
        /*007c*/ 	.word	0xffffffff


	//   ....[15]....
        /*0080*/ 	.word	0xffffffff


	//----- nvinfo : EIATTR_COOP_GROUP_INSTR_OFFSETS
	.align		4
.L_1815:
        /*0084*/ 	.byte	0x04, 0x28
        /*0086*/ 	.short	(.L_1817 - .L_1816)


	//   ....[0]....
.L_1816:
        /*0088*/ 	.word	0x00001970


	//   ....[1]....
        /*008c*/ 	.word	0x000019c0


	//   ....[2]....
        /*0090*/ 	.word	0x000019f0


	//   ....[3]....
        /*0094*/ 	.word	0x00001a10


	//   ....[4]....
        /*0098*/ 	.word	0x00001a30


	//   ....[5]....
        /*009c*/ 	.word	0x00001bd0


	//   ....[6]....
        /*00a0*/ 	.word	0x00001bf0


	//   ....[7]....
        /*00a4*/ 	.word	0x00001c00


	//   ....[8]....
        /*00a8*/ 	.word	0x00001c30


	//   ....[9]....
        /*00ac*/ 	.word	0x00001c40


	//   ....[10]....
        /*00b0*/ 	.word	0x00001c70


	//   ....[11]....
        /*00b4*/ 	.word	0x00001c80


	//   ....[12]....
        /*00b8*/ 	.word	0x00001cb0


	//   ....[13]....
        /*00bc*/ 	.word	0x00001cc0


	//   ....[14]....
        /*00c0*/ 	.word	0x00001d00


	//   ....[15]....
        /*00c4*/ 	.word	0x00002dd0


	//----- nvinfo : EIATTR_SYSCALL_OFFSETS
	.align		4
.L_1817:
        /*00c8*/ 	.byte	0x04, 0x46
        /*00ca*/ 	.short	(.L_1819 - .L_1818)


	//   ....[0]....
.L_1818:
        /*00cc*/ 	.word	0x000004b0


	//----- nvinfo : EIATTR_EXIT_INSTR_OFFSETS
	.align		4
.L_1819:
        /*00d0*/ 	.byte	0x04, 0x1c
        /*00d2*/ 	.short	(.L_1821 - .L_1820)


	//   ....[0]....
.L_1820:
        /*00d4*/ 	.word	0x00000200


	//   ....[1]....
        /*00d8*/ 	.word	0x00000360


	//   ....[2]....
        /*00dc*/ 	.word	0x00002ca0


	//   ....[3]....
        /*00e0*/ 	.word	0x00002db0


	//----- nvinfo : EIATTR_CTAIDZ_USED
	.align		4
.L_1821:
        /*00e4*/ 	.byte	0x01, 0x04
	.zero		2


	//----- nvinfo : EIATTR_MAX_THREADS
	.align		4
        /*00e8*/ 	.byte	0x04, 0x05
        /*00ea*/ 	.short	(.L_1823 - .L_1822)
.L_1822:
        /*00ec*/ 	.word	0x00000100
        /*00f0*/ 	.word	0x00000001
        /*00f4*/ 	.word	0x00000001


	//----- nvinfo : EIATTR_CRS_STACK_SIZE
	.align		4
.L_1823:
        /*00f8*/ 	.byte	0x04, 0x1e
        /*00fa*/ 	.short	(.L_1825 - .L_1824)
.L_1824:
        /*00fc*/ 	.word	0x00000000
.L_1825:


//--------------------- .nv.info._ZN7cutlass13device_kernelIN5flash19FlashAttnFwdCombineIN4cute5tupleIJNS3_1CILi8EEENS5_ILi128EEEEEELi6ELi256ELi1ELb0ELb1ENS_6half_tEfNS_4arch4Sm90EEEEEvNT_6ParamsE --------------------------
	.section	.nv.info._ZN7cutlass13device_kernelIN5flash19FlashAttnFwdCombineIN4cute5tupleIJNS3_1CILi8EEENS5_ILi128EEEEEELi6ELi256ELi1ELb0ELb1ENS_6half_tEfNS_4arch4Sm90EEEEEvNT_6ParamsE,"",@"SHT_CUDA_INFO"
	.sectionflags	@""
	.align	4


	//----- nvinfo : EIATTR_CUDA_API_VERSION
	.align		4
        /*0000*/ 	.byte	0x04, 0x37
        /*0002*/ 	.short	(.L_1827 - .L_1826)
.L_1826:
        /*0004*/ 	.word	0x00000082


	//----- nvinfo : EIATTR_SW2861232_WAR
	.align		4
.L_1827:
        /*0008*/ 	.byte	0x01, 0x35
	.zero		2


	//----- nvinfo : EIATTR_PARAM_CBANK
	.align		4
        /*000c*/ 	.byte	0x04, 0x0a
        /*000e*/ 	.short	(.L_1829 - .L_1828)
	.align		4
.L_1828:
        /*0010*/ 	.word	index@(.nv.constant0._ZN7cutlass13device_kernelIN5flash19FlashAttnFwdCombineIN4cute5tupleIJNS3_1CILi8EEENS5_ILi128EEEEEELi6ELi256ELi1ELb0ELb1ENS_6half_tEfNS_4arch4Sm90EEEEEvNT_6ParamsE)
        /*0014*/ 	.short	0x0160
        /*0016*/ 	.short	0x00e8


	//----- nvinfo : EIATTR_CBANK_PARAM_SIZE
	.align		4
.L_1829:
        /*0018*/ 	.byte	0x03, 0x19
        /*001a*/ 	.short	0x00e8


	//----- nvinfo : EIATTR_KPARAM_INFO
	.align		4
        /*001c*/ 	.byte	0x04, 0x17
        /*001e*/ 	.short	(.L_1831 - .L_1830)
.L_1830:
        /*0020*/ 	.word	0x00000000
        /*0024*/ 	.short	0x0000
        /*0026*/ 	.short	0x0000
        /*0028*/ 	.byte	0x00, 0xf0, 0xa1, 0x03


	//----- nvinfo : EIATTR_MAXREG_COUNT
	.align		4
.L_1831:
        /*002c*/ 	.byte	0x03, 0x1b
        /*002e*/ 	.short	0x0080


	//----- nvinfo : EIATTR_NUM_BARRIERS
	.align		4
        /*0030*/ 	.byte	0x02, 0x4c
        /*0032*/ 	.byte	0x01
	.zero		1


	//----- nvinfo : EIATTR_EXTERNS
	.align		4
        /*0034*/ 	.byte	0x04, 0x0f
        /*0036*/ 	.short	(.L_1833 - .L_1832)


	//   ....[0]....
	.align		4
.L_1832:
        /*0038*/ 	.word	index@(__assertfail)


	//----- nvinfo : EIATTR_MERCURY_ISA_VERSION
	.align		4
.L_1833:
        /*003c*/ 	.byte	0x03, 0x5f
        /*003e*/ 	.short	0x0000


	//----- nvinfo : EIATTR_COOP_GROUP_MASK_REGIDS
	.align		4
        /*0040*/ 	.byte	0x04, 0x29
        /*0042*/ 	.short	(.L_1835 - .L_1834)


	//   ....[0]....
.L_1834:
        /*0044*/ 	.word	0xffffffff


	//   ....[1]....
        /*0048*/ 	.word	0xffffffff


	//   ....[2]....
        /*004c*/ 	.word	0xffffffff


	//   ....[3]....
        /*0050*/ 	.word	0xffffffff


	//   ....[4]....
        /*0054*/ 	.word	0xffffffff


	//   ....[5]....
        /*0058*/ 	.word	0xffffffff


	//   ....[6]....
        /*005c*/ 	.word	0xffffffff


	//   ....[7]....
        /*0060*/ 	.word	0xffffffff


	//   ....[8]....
        /*0064*/ 	.word	0xffffffff


	//   ....[9]....
        /*0068*/ 	.word	0xffffffff


	//   ....[10]....
        /*006c*/ 	.word	0xffffffff


	//   ....[11]....
        /*0070*/ 	.word	0xffffffff


	//   ....[12]....
        /*0074*/ 	.word	0xffffffff


	//   ....[13]....
        /*0078*/ 	.word	0xffffffff


	//   ....[14]....
        /*007c*/ 	.word	0xffffffff


	//   ....[15]....
        /*0080*/ 	.word	0xffffffff


	//----- nvinfo : EIATTR_COOP_GROUP_INSTR_OFFSETS
	.align		4
.L_1835:
        /*0084*/ 	.byte	0x04, 0x28
        /*0086*/ 	.short	(.L_1837 - .L_1836)


	//   ....[0]....
.L_1836:
        /*0088*/ 	.word	0x00001650


	//   ....[1]....
        /*008c*/ 	.word	0x00001690


	//   ....[2]....
        /*0090*/ 	.word	0x000016b0


	//   ....[3]....
        /*0094*/ 	.word	0x000016d0


	//   ....[4]....
        /*0098*/ 	.word	0x000016f0


	//   ....[5]....
        /*009c*/ 	.word	0x000017f0


	//   ....[6]....
        /*00a0*/ 	.word	0x00001810


	//   ....[7]....
        /*00a4*/ 	.word	0x00001820


	//   ....[8]....
        /*00a8*/ 	.word	0x00001850


	//   ....[9]....
        /*00ac*/ 	.word	0x00001860


	//   ....[10]....
        /*00b0*/ 	.word	0x00001890


	//   ....[11]....
        /*00b4*/ 	.word	0x000018a0


	//   ....[12]....
        /*00b8*/ 	.word	0x000018d0


	//   ....[13]....
        /*00bc*/ 	.word	0x000018e0


	//   ....[14]....
        /*00c0*/ 	.word	0x00001920


	//   ....[15]....
        /*00c4*/ 	.word	0x000029b0


	//----- nvinfo : EIATTR_SYSCALL_OFFSETS
	.align		4
.L_1837:
        /*00c8*/ 	.byte	0x04, 0x46
        /*00ca*/ 	.short	(.L_1839 - .L_1838)


	//   ....[0]....
.L_1838:
        /*00cc*/ 	.word	0x000004b0


	//----- nvinfo : EIATTR_EXIT_INSTR_OFFSETS
	.align		4
.L_1839:
        /*00d0*/ 	.byte	0x04, 0x1c
        /*00d2*/ 	.short	(.L_1841 - .L_1840)


	//   ....[0]....
.L_1840:
        /*00d4*/ 	.word	0x00000200


	//   ....[1]....
        /*00d8*/ 	.word	0x00000360


	//   ....[2]....
        /*00dc*/ 	.word	0x00002880


	//   ....[3]....
        /*00e0*/ 	.word	0x00002990


	//----- nvinfo : EIATTR_CTAIDZ_USED
	.align		4
.L_1841:
        /*00e4*/ 	.byte	0x01, 0x04
	.zero		2


	//----- nvinfo : EIATTR_MAX_THREADS
	.align		4
        /*00e8*/ 	.byte	0x04, 0x05
        /*00ea*/ 	.short	(.L_1843 - .L_1842)
.L_1842:
        /*00ec*/ 	.word	0x00000100
        /*00f0*/ 	.word	0x00000001
        /*00f4*/ 	.word	0x00000001


	//----- nvinfo : EIATTR_CRS_STACK_SIZE
	.align		4
.L_1843:
        /*00f8*/ 	.byte	0x04, 0x1e
        /*00fa*/ 	.short	(.L_1845 - .L_1844)
.L_1844:
        /*00fc*/ 	.word	0x00000000
.L_1845:


//--------------------- .nv.info._ZN7cutlass13device_kernelIN5flash19FlashAttnFwdCombineIN4cute5tupleIJNS3_1CILi8EEENS5_ILi128EEEEEELi5ELi256ELi1ELb0ELb1ENS_6half_tEfNS_4arch4Sm90EEEEEvNT_6ParamsE --------------------------
	.section	.nv.info._ZN7cutlass13device_kernelIN5flash19FlashAttnFwdCombineIN4cute5tupleIJNS3_1CILi8EEENS5_ILi128EEEEEELi5ELi256ELi1ELb0ELb1ENS_6half_tEfNS_4arch4Sm90EEEEEvNT_6ParamsE,"",@"SHT_CUDA_INFO"
	.sectionflags	@""
	.align	4


	//----- nvinfo : EIATTR_CUDA_API_VERSION
	.align		4
        /*0000*/ 	.byte	0x04, 0x37
        /*0002*/ 	.short	(.L_1847 - .L_1846)
.L_1846:
        /*0004*/ 	.word	0x00000082


	//----- nvinfo : EIATTR_SW2861232_WAR
	.align		4
.L_1847:
        /*0008*/ 	.byte	0x01, 0x35
	.zero		2


	//----- nvinfo : EIATTR_PARAM_CBANK
	.align		4
        /*000c*/ 	.byte	0x04, 0x0a
        /*000e*/ 	.short	(.L_1849 - .L_1848)
	.align		4
.L_1848:
        /*0010*/ 	.word	index@(.nv.constant0._ZN7cutlass13device_kernelIN5flash19FlashAttnFwdCombineIN4cute5tupleIJNS3_1CILi8EEENS5_ILi128EEEEEELi5ELi256ELi1ELb0ELb1ENS_6half_tEfNS_4arch4Sm90EEEEEvNT_6ParamsE)
        /*0014*/ 	.short	0x0160
        /*0016*/ 	.short	0x00e8


	//----- nvinfo : EIATTR_CBANK_PARAM_SIZE
	.align		4
.L_1849:
        /*0018*/ 	.byte	0x03, 0x19
        /*001a*/ 	.short	0x00e8


	//----- nvinfo : EIATTR_KPARAM_INFO
	.align		4
        /*001c*/ 	.byte	0x04, 0x17
        /*001e*/ 	.short	(.L_1851 - .L_1850)
.L_1850:
        /*0020*/ 	.word	0x00000000
        /*0024*/ 	.short	0x0000
        /*0026*/ 	.short	0x0000
        /*0028*/ 	.byte	0x00, 0xf0, 0xa1, 0x03


	//----- nvinfo : EIATTR_MAXREG_COUNT
	.align		4
.L_1851:
        /*002c*/ 	.byte	0x03, 0x1b
        /*002e*/ 	.short	0x0080


	//----- nvinfo : EIATTR_NUM_BARRIERS
	.align		4
        /*0030*/ 	.byte	0x02, 0x4c
        /*0032*/ 	.byte	0x01
	.zero		1


	//----- nvinfo : EIATTR_EXTERNS
	.align		4
        /*0034*/ 	.byte	0x04, 0x0f
        /*0036*/ 	.short	(.L_1853 - .L_1852)


	//   ....[0]....
	.align		4
.L_1852:
        /*0038*/ 	.word	index@(__assertfail)


	//----- nvinfo : EIATTR_MERCURY_ISA_VERSION
	.align		4
.L_1853:
        /*003c*/ 	.byte	0x03, 0x5f
        /*003e*/ 	.short	0x0000


	//----- nvinfo : EIATTR_COOP_GROUP_MASK_REGIDS
	.align		4
        /*0040*/ 	.byte	0x04, 0x29
        /*0042*/ 	.short	(.L_1855 - .L_1854)


	//   ....[0]....
.L_1854:
        /*0044*/ 	.word	0xffffffff


	//   ....[1]....
        /*0048*/ 	.word	0xffffffff


	//   ....[2]....
        /*004c*/ 	.word	0xffffffff


	//   ....[3]....
        /*0050*/ 	.word	0xffffffff


	//   ....[4]....
        /*0054*/ 	.word	0xffffffff


	//   ....[5]....
        /*0058*/ 	.word	0xffffffff


	//   ....[6]....
        /*005c*/ 	.word	0xffffffff


	//   ....[7]....
        /*0060*/ 	.word	0xffffffff


	//   ....[8]....
        /*0064*/ 	.word	0xffffffff


	//   ....[9]....
        /*0068*/ 	.word	0xffffffff


	//   ....[10]....
        /*006c*/ 	.word	0xffffffff


	//   ....[11]....
        /*0070*/ 	.word	0xffffffff


	//   ....[12]....
        /*0074*/ 	.word	0xffffffff


	//   ....[13]....
        /*0078*/ 	.word	0xffffffff


	//   ....[14]....
        /*007c*/ 	.word	0xffffffff


	//   ....[15]....
        /*0080*/ 	.word	0xffffffff


	//----- nvinfo : EIATTR_COOP_GROUP_INSTR_OFFSETS
	.align		4
.L_1855:
        /*0084*/ 	.byte	0x04, 0x28
        /*0086*/ 	.short	(.L_1857 - .L_1856)


	//   ....[0]....
.L_1856:
        /*0088*/ 	.word	0x00001470


	//   ....[1]....
        /*008c*/ 	.word	0x000014b0


	//   ....[2]....
        /*0090*/ 	.word	0x000014d0


	//   ....[3]....
        /*0094*/ 	.word	0x000014f0


	//   ....[4]....
        /*0098*/ 	.word	0x00001510


	//   ....[5]....
        /*009c*/ 	.word	0x000015b0


	//   ....[6]....
        /*00a0*/ 	.word	0x000015d0


	//   ....[7]....
        /*00a4*/ 	.word	0x000015e0


	//   ....[8]....
        /*00a8*/ 	.word	0x00001610


	//   ....[9]....
        /*00ac*/ 	.word	0x00001620


	//   ....[10]....
        /*00b0*/ 	.word	0x00001650


	//   ....[11]....
        /*00b4*/ 	.word	0x00001660


	//   ....[12]....
        /*00b8*/ 	.word	0x00001690


	//   ....[13]....
        /*00bc*/ 	.word	0x000016a0


	//   ....[14]....
        /*00c0*/ 	.word	0x000016e0


	//   ....[15]....
        /*00c4*/ 	.word	0x00002750


	//----- nvinfo : EIATTR_SYSCALL_OFFSETS
	.align		4
.L_1857:
        /*00c8*/ 	.byte	0x04, 0x46
        /*00ca*/ 	.short	(.L_1859 - .L_1858)


	//   ....[0]....
.L_1858:
        /*00cc*/ 	.word	0x000004b0


	//----- nvinfo : EIATTR_EXIT_INSTR_OFFSETS
	.align		4
.L_1859:
        /*00d0*/ 	.byte	0x04, 0x1c
        /*00d2*/ 	.short	(.L_1861 - .L_1860)


	//   ....[0]....
.L_1860:
        /*00d4*/ 	.word	0x00000200


	//   ....[1]....
        /*00d8*/ 	.word	0x00000360


	//   ....[2]....
        /*00dc*/ 	.word	0x00002620


	//   ....[3]....
        /*00e0*/ 	.word	0x00002730


	//----- nvinfo : EIATTR_CTAIDZ_USED
	.align		4
.L_1861:
        /*00e4*/ 	.byte	0x01, 0x04
	.zero		2


	//----- nvinfo : EIATTR_MAX_THREADS
	.align		4
        /*00e8*/ 	.byte	0x04, 0x05
        /*00ea*/ 	.short	(.L_1863 - .L_1862)
.L_1862:
        /*00ec*/ 	.word	0x00000100
        /*00f0*/ 	.word	0x00000001
        /*00f4*/ 	.word	0x00000001


	//----- nvinfo : EIATTR_CRS_STACK_SIZE
	.align		4
.L_1863:
        /*00f8*/ 	.byte	0x04, 0x1e
        /*00fa*/ 	.short	(.L_1865 - .L_1864)
.L_1864:
        /*00fc*/ 	.word	0x00000000
.L_1865:


//--------------------- .nv.info._ZN7cutlass13device_kernelIN5flash19FlashAttnFwdCombineIN4cute5tupleIJNS3_1CILi8EEENS5_ILi128EEEEEELi8ELi256ELi1ELb0ELb0ENS_6half_tEfNS_4arch4Sm80EEEEEvNT_6ParamsE --------------------------
	.section	.nv.info._ZN7cutlass13device_kernelIN5flash19FlashAttnFwdCombineIN4cute5tupleIJNS3_1CILi8EEENS5_ILi128EEEEEELi8ELi256ELi1ELb0ELb0ENS_6half_tEfNS_4arch4Sm80EEEEEvNT_6ParamsE,"",@"SHT_CUDA_INFO"
	.sectionflags	@""
	.align	4


	//----- nvinfo : EIATTR_CUDA_API_VERSION
	.align		4
        /*0000*/ 	.byte	0x04, 0x37
        /*0002*/ 	.short	(.L_1867 - .L_1866)
.L_1866:
        /*0004*/ 	.word	0x00000082


	//----- nvinfo : EIATTR_SW2861232_WAR
	.align		4
.L_1867:
        /*0008*/ 	.byte	0x01, 0x35
	.zero		2


	//----- nvinfo : EIATTR_PARAM_CBANK
	.align		4
        /*000c*/ 	.byte	0x04, 0x0a
        /*000e*/ 	.short	(.L_1869 - .L_1868)
	.align		4
.L_1868:
        /*0010*/ 	.word	index@(.nv.constant0._ZN7cutlass13device_kernelIN5flash19FlashAttnFwdCombineIN4cute5tupleIJNS3_1CILi8EEENS5_ILi128EEEEEELi8ELi256ELi1ELb0ELb0ENS_6half_tEfNS_4arch4Sm80EEEEEvNT_6ParamsE)
        /*0014*/ 	.short	0x0160
        /*0016*/ 	.short	0x00e8


	//----- nvinfo : EIATTR_CBANK_PARAM_SIZE
	.align		4
.L_1869:
        /*0018*/ 	.byte	0x03, 0x19
        /*001a*/ 	.short	0x00e8


	//----- nvinfo : EIATTR_KPARAM_INFO
	.align		4
        /*001c*/ 	.byte	0x04, 0x17
        /*001e*/ 	.short	(.L_1871 - .L_1870)
.L_1870:
        /*0020*/ 	.word	0x00000000
        /*0024*/ 	.short	0x0000
        /*0026*/ 	.short	0x0000
        /*0028*/ 	.byte	0x00, 0xf0, 0xa1, 0x03


	//----- nvinfo : EIATTR_MAXREG_COUNT
	.align		4
.L_1871:
        /*002c*/ 	.byte	0x03, 0x1b
        /*002e*/ 	.short	0x0080


	//----- nvinfo : EIATTR_NUM_BARRIERS
	.align		4
        /*0030*/ 	.byte	0x02, 0x4c
        /*0032*/ 	.byte	0x01
	.zero		1


	//----- nvinfo : EIATTR_EXTERNS
	.align		4
        /*0034*/ 	.byte	0x04, 0x0f
        /*0036*/ 	.short	(.L_1873 - .L_1872)


	//   ....[0]....
	.align		4
.L_1872:
        /*0038*/ 	.word	index@(__assertfail)


	//----- nvinfo : EIATTR_MERCURY_ISA_VERSION
	.align		4
.L_1873:
        /*003c*/ 	.byte	0x03, 0x5f
        /*003e*/ 	.short	0x0000


	//----- nvinfo : EIATTR_COOP_GROUP_MASK_REGIDS
	.align		4
        /*0040*/ 	.byte	0x04, 0x29
        /*0042*/ 	.short	(.L_1875 - .L_1874)


	//   ....[0]....
.L_1874:
        /*0044*/ 	.word	0xffffffff


	//   ....[1]....
        /*0048*/ 	.word	0xffffffff


	//   ....[2]....
        /*004c*/ 	.word	0xffffffff


	//   ....[3]....
        /*0050*/ 	.word	0xffffffff


	//   ....[4]....
        /*0054*/ 	.word	0xffffffff


	//   ....[5]....
        /*0058*/ 	.word	0xffffffff


	//   ....[6]....
        /*005c*/ 	.word	0xffffffff


	//   ....[7]....
        /*0060*/ 	.word	0xffffffff


	//   ....[8]....
        /*0064*/ 	.word	0xffffffff


	//   ....[9]....
        /*0068*/ 	.word	0xffffffff


	//   ....[10]....
        /*006c*/ 	.word	0xffffffff


	//   ....[11]....
        /*0070*/ 	.word	0xffffffff


	//   ....[12]....
        /*0074*/ 	.word	0xffffffff


	//   ....[13]....
        /*0078*/ 	.word	0xffffffff


	//   ....[14]....
        /*007c*/ 	.word	0xffffffff


	//   ....[15]....
        /*0080*/ 	.word	0xffffffff


	//----- nvinfo : EIATTR_COOP_GROUP_INSTR_OFFSETS
	.align		4
.L_1875:
        /*0084*/ 	.byte	0x04, 0x28
        /*0086*/ 	.short	(.L_1877 - .L_1876)


	//   ....[0]....
.L_1876:
        /*0088*/ 	.word	0x00001530


	//   ....[1]....
        /*008c*/ 	.word	0x00001580


	//   ....[2]....
        /*0090*/ 	.word	0x000015b0


	//   ....[3]....
        /*0094*/ 	.word	0x000015d0


	//   ....[4]....
        /*0098*/ 	.word	0x000015f0


	//   ....[5]....
        /*009c*/ 	.word	0x000018d0


	//   ....[6]....
        /*00a0*/ 	.word	0x00001930


	//   ....[7]....
        /*00a4*/ 	.word	0x00001940


	//   ....[8]....
        /*00a8*/ 	.word	0x00001980


	//   ....[9]....
        /*00ac*/ 	.word	0x00001990


	//   ....[10]....
        /*00b0*/ 	.word	0x000019c0


	//   ....[11]....
        /*00b4*/ 	.word	0x000019d0


	//   ....[12]....
        /*00b8*/ 	.word	0x00001a10


	//   ....[13]....
        /*00bc*/ 	.word	0x00001a20


	//   ....[14]....
        /*00c0*/ 	.word	0x00001a50


	//   ....[15]....
        /*00c4*/ 	.word	0x00002c40


	//----- nvinfo : EIATTR_SYSCALL_OFFSETS
	.align		4
.L_1877:
        /*00c8*/ 	.byte	0x04, 0x46
        /*00ca*/ 	.short	(.L_1879 - .L_1878)


	//   ....[0]....
.L_1878:
        /*00cc*/ 	.word	0x00000390


	//----- nvinfo : EIATTR_EXIT_INSTR_OFFSETS
	.align		4
.L_1879:
        /*00d0*/ 	.byte	0x04, 0x1c
        /*00d2*/ 	.short	(.L_1881 - .L_1880)


	//   ....[0]....
.L_1880:
        /*00d4*/ 	.word	0x00000220


	//   ....[1]....
        /*00d8*/ 	.word	0x00002ad0


	//   ....[2]....
        /*00dc*/ 	.word	0x00002c20


	//----- nvinfo : EIATTR_CTAIDZ_USED
	.align		4
.L_1881:
        /*00e0*/ 	.byte	0x01, 0x04
	.zero		2


	//----- nvinfo : EIATTR_MAX_THREADS
	.align		4
        /*00e4*/ 	.byte	0x04, 0x05
        /*00e6*/ 	.short	(.L_1883 - .L_1882)
.L_1882:
        /*00e8*/ 	.word	0x00000100
        /*00ec*/ 	.word	0x00000001
        /*00f0*/ 	.word	0x00000001


	//----- nvinfo : EIATTR_CRS_STACK_SIZE
	.align		4
.L_1883:
        /*00f4*/ 	.byte	0x04, 0x1e
        /*00f6*/ 	.short	(.L_1885 - .L_1884)
.L_1884:
        /*00f8*/ 	.word	0x00000000
.L_1885:


//--------------------- .nv.info._ZN7cutlass13device_kernelIN5flash19FlashAttnFwdCombineIN4cute5tupleIJNS3_1CILi8EEENS5_ILi128EEEEEELi7ELi256ELi1ELb0ELb0ENS_6half_tEfNS_4arch4Sm80EEEEEvNT_6ParamsE --------------------------
	.section	.nv.info._ZN7cutlass13device_kernelIN5flash19FlashAttnFwdCombineIN4cute5tupleIJNS3_1CILi8EEENS5_ILi128EEEEEELi7ELi256ELi1ELb0ELb0ENS_6half_tEfNS_4arch4Sm80EEEEEvNT_6ParamsE,"",@"SHT_CUDA_INFO"
	.sectionflags	@""
	.align	4


	//----- nvinfo : EIATTR_CUDA_API_VERSION
	.align		4
        /*0000*/ 	.byte	0x04, 0x37
        /*0002*/ 	.short	(.L_1887 - .L_1886)
.L_1886:
        /*0004*/ 	.word	0x00000082


	//----- nvinfo : EIATTR_SW2861232_WAR
	.align		4
.L_1887:
        /*0008*/ 	.byte	0x01, 0x35
	.zero		2


	//----- nvinfo : EIATTR_PARAM_CBANK
	.align		4
        /*000c*/ 	.byte	0x04, 0x0a
        /*000e*/ 	.short	(.L_1889 - .L_1888)
	.align		4
.L_1888:
        /*0010*/ 	.word	index@(.nv.constant0._ZN7cutlass13device_kernelIN5flash19FlashAttnFwdCombineIN4cute5tupleIJNS3_1CILi8EEENS5_ILi128EEEEEELi7ELi256ELi1ELb0ELb0ENS_6half_tEfNS_4arch4Sm80EEEEEvNT_6ParamsE)
        /*0014*/ 	.short	0x0160
        /*0016*/ 	.short	0x00e8


	//----- nvinfo : EIATTR_CBANK_PARAM_SIZE
	.align		4
.L_1889:
        /*0018*/ 	.byte	0x03, 0x19
        /*001a*/ 	.short	0x00e8


	//----- nvinfo : EIATTR_KPARAM_INFO
	.align		4
        /*001c*/ 	.byte	0x04, 0x17
        /*001e*/ 	.short	(.L_1891 - .L_1890)
.L_1890:
        /*0020*/ 	.word	0x00000000
        /*0024*/ 	.short	0x0000
        /*0026*/ 	.short	0x0000
        /*0028*/ 	.byte	0x00, 0xf0, 0xa1, 0x03


	//----- nvinfo : EIATTR_MAXREG_COUNT
	.align		4
.L_1891:
        /*002c*/ 	.byte	0x03, 0x1b
        /*002e*/ 	.short	0x0080


	//----- nvinfo : EIATTR_NUM_BARRIERS
	.align		4
        /*0030*/ 	.byte	0x02, 0x4c
        /*0032*/ 	.byte	0x01
	.zero		1


	//----- nvinfo : EIATTR_EXTERNS
	.align		4
        /*0034*/ 	.byte	0x04, 0x0f
        /*0036*/ 	.short	(.L_1893 - .L_1892)


	//   ....[0]....
	.align		4
.L_1892:
        /*0038*/ 	.word	index@(__assertfail)


	//----- nvinfo : EIATTR_MERCURY_ISA_VERSION
	.align		4
.L_1893:
        /*003c*/ 	.byte	0x03, 0x5f
        /*003e*/ 	.short	0x0000


	//----- nvinfo : EIATTR_COOP_GROUP_MASK_REGIDS
	.align		4
        /*0040*/ 	.byte	0x04, 0x29
        /*0042*/ 	.short	(.L_1895 - .L_1894)


	//   ....[0]....
.L_1894:
        /*0044*/ 	.word	0xffffffff


	//   ....[1]....
        /*0048*/ 	.word	0xffffffff


	//   ....[2]....
        /*004c*/ 	.word	0xffffffff


	//   ....[3]....
        /*0050*/ 	.word	0xffffffff


	//   ....[4]....
        /*0054*/ 	.word	0xffffffff


	//   ....[5]....
        /*0058*/ 	.word	0xffffffff


	//   ....[6]....
        /*005c*/ 	.word	0xffffffff


	//   ....[7]....
        /*0060*/ 	.word	0xffffffff


	//   ....[8]....
        /*0064*/ 	.word	0xffffffff


	//   ....[9]....
        /*0068*/ 	.word	0xffffffff


	//   ....[10]....
        /*006c*/ 	.word	0xffffffff


	//   ....[11]....
        /*0070*/ 	.word	0xffffffff


	//   ....[12]....
        /*0074*/ 	.word	0xffffffff


	//   ....[13]....
        /*0078*/ 	.word	0xffffffff


	//   ....[14]....
        /*007c*/ 	.word	0xffffffff


	//   ....[15]....
        /*0080*/ 	.word	0xffffffff


	//----- nvinfo : EIATTR_COOP_GROUP_INSTR_OFFSETS
	.align		4
.L_1895:
        /*0084*/ 	.byte	0x04, 0x28
        /*0086*/ 	.short	(.L_1897 - .L_1896)


	//   ....[0]....
.L_1896:
        /*0088*/ 	.word	0x00001050


	//   ....[1]....
        /*008c*/ 	.word	0x000010a0


	//   ....[2]....
        /*0090*/ 	.word	0x000010d0


	//   ....[3]....
        /*0094*/ 	.word	0x000010f0


	//   ....[4]....
        /*0098*/ 	.word	0x00001110


	//   ....[5]....
        /*009c*/ 	.word	0x000012b0


	//   ....[6]....
        /*00a0*/ 	.word	0x000012d0


	//   ....[7]....
        /*00a4*/ 	.word	0x000012e0


	//   ....[8]....
        /*00a8*/ 	.word	0x00001310


	//   ....[9]....
        /*00ac*/ 	.word	0x00001320


	//   ....[10]....
        /*00b0*/ 	.word	0x00001350


	//   ....[11]....
        /*00b4*/ 	.word	0x00001360


	//   ....[12]....
        /*00b8*/ 	.word	0x000013a0


	//   ....[13]....
        /*00bc*/ 	.word	0x000013c0


	//   ....[14]....
        /*00c0*/ 	.word	0x000013f0


	//   ....[15]....
        /*00c4*/ 	.word	0x00002560


	//----- nvinfo : EIATTR_SYSCALL_OFFSETS
	.align		4
.L_1897:
        /*00c8*/ 	.byte	0x04, 0x46
        /*00ca*/ 	.short	(.L_1899 - .L_1898)


	//   ....[0]....
.L_1898:
        /*00cc*/ 	.word	0x00000390


	//----- nvinfo : EIATTR_EXIT_INSTR_OFFSETS
	.align		4
.L_1899:
        /*00d0*/ 	.byte	0x04, 0x1c
        /*00d2*/ 	.short	(.L_1901 - .L_1900)


	//   ....[0]....
.L_1900:
        /*00d4*/ 	.word	0x00000220


	//   ....[1]....
        /*00d8*/ 	.word	0x000023f0


	//   ....[2]....
        /*00dc*/ 	.word	0x00002540


	//----- nvinfo : EIATTR_CTAIDZ_USED
	.align		4
.L_1901:
        /*00e0*/ 	.byte	0x01, 0x04
	.zero		2


	//----- nvinfo : EIATTR_MAX_THREADS
	.align		4
        /*00e4*/ 	.byte	0x04, 0x05
        /*00e6*/ 	.short	(.L_1903 - .L_1902)
.L_1902:
        /*00e8*/ 	.word	0x00000100
        /*00ec*/ 	.word	0x00000001
        /*00f0*/ 	.word	0x00000001


	//----- nvinfo : EIATTR_CRS_STACK_SIZE
	.align		4
.L_1903:
        /*00f4*/ 	.byte	0x04, 0x1e
        /*00f6*/ 	.short	(.L_1905 - .L_1904)
.L_1904:
        /*00f8*/ 	.word	0x00000000
.L_1905:


//--------------------- .nv.info._ZN7cutlass13device_kernelIN5flash19FlashAttnFwdCombineIN4cute5tupleIJNS3_1CILi8EEENS5_ILi128EEEEEELi6ELi256ELi1ELb0ELb0ENS_6half_tEfNS_4arch4Sm80EEEEEvNT_6ParamsE --------------------------
	.section	.nv.info._ZN7cutlass13device_kernelIN5flash19FlashAttnFwdCombineIN4cute5tupleIJNS3_1CILi8EEENS5_ILi128EEEEEELi6ELi256ELi1ELb0ELb0ENS_6half_tEfNS_4arch4Sm80EEEEEvNT_6ParamsE,"",@"SHT_CUDA_INFO"
	.sectionflags	@""
	.align	4


	//----- nvinfo : EIATTR_CUDA_API_VERSION
	.align		4
        /*0000*/ 	.byte	0x04, 0x37
        /*0002*/ 	.short	(.L_1907 - .L_1906)
.L_1906:
        /*0004*/ 	.word	0x00000082


	//----- nvinfo : EIATTR_SW2861232_WAR
	.align		4
.L_1907:
        /*0008*/ 	.byte	0x01, 0x35
	.zero		2


	//----- nvinfo : EIATTR_PARAM_CBANK
	.align		4
        /*000c*/ 	.byte	0x04, 0x0a
        /*000e*/ 	.short	(.L_1909 - .L_1908)
	.align		4
.L_1908:
        /*0010*/ 	.word	index@(.nv.constant0._ZN7cutlass13device_kernelIN5flash19FlashAttnFwdCombineIN4cute5tupleIJNS3_1CILi8EEENS5_ILi128EEEEEELi6ELi256ELi1ELb0ELb0ENS_6half_tEfNS_4arch4Sm80EEEEEvNT_6ParamsE)
        /*0014*/ 	.short	0x0160
        /*0016*/ 	.short	0x00e8


	//----- nvinfo : EIATTR_CBANK_PARAM_SIZE
	.align		4
.L_1909:
        /*0018*/ 	.byte	0x03, 0x19
        /*001a*/ 	.short	0x00e8


	//----- nvinfo : EIATTR_KPARAM_INFO
	.align		4
        /*001c*/ 	.byte	0x04, 0x17
        /*001e*/ 	.short	(.L_1911 - .L_1910)
.L_1910:
        /*0020*/ 	.word	0x00000000
        /*0024*/ 	.short	0x0000
        /*0026*/ 	.short	0x0000
        /*0028*/ 	.byte	0x00, 0xf0, 0xa1, 0x03


	//----- nvinfo : EIATTR_MAXREG_COUNT
	.align		4
.L_1911:
        /*002c*/ 	.byte	0x03, 0x1b
        /*002e*/ 	.short	0x0080


	//----- nvinfo : EIATTR_NUM_BARRIERS
	.align		4
        /*0030*/ 	.byte	0x02, 0x4c
        /*0032*/ 	.byte	0x01
	.zero		1


	//----- nvinfo : EIATTR_EXTERNS
	.align		4
        /*0034*/ 	.byte	0x04, 0x0f
        /*0036*/ 	.short	(.L_1913 - .L_1912)


	//   ....[0]....
	.align		4
.L_1912:
        /*0038*/ 	.word	index@(__assertfail)


	//----- nvinfo : EIATTR_MERCURY_ISA_VERSION
	.align		4
.L_1913:
        /*003c*/ 	.byte	0x03, 0x5f
        /*003e*/ 	.short	0x0000


	//----- nvinfo : EIATTR_COOP_GROUP_MASK_REGIDS
	.align		4
        /*0040*/ 	.byte	0x04, 0x29
        /*0042*/ 	.short	(.L_1915 - .L_1914)


	//   ....[0]....
.L_1914:
        /*0044*/ 	.word	0xffffffff


	//   ....[1]....
        /*0048*/ 	.word	0xffffffff


	//   ....[2]....
        /*004c*/ 	.word	0xffffffff


	//   ....[3]....
        /*0050*/ 	.word	0xffffffff


	//   ....[4]....
        /*0054*/ 	.word	0xffffffff


	//   ....[5]....
        /*0058*/ 	.word	0xffffffff


	//   ....[6]....
        /*005c*/ 	.word	0xffffffff


	//   ....[7]....
        /*0060*/ 	.word	0xffffffff


	//   ....[8]....
        /*0064*/ 	.word	0xffffffff


	//   ....[9]....
        /*0068*/ 	.word	0xffffffff


	//   ....[10]....
        /*006c*/ 	.word	0xffffffff


	//   ....[11]....
        /*0070*/ 	.word	0xffffffff


	//   ....[12]....
        /*0074*/ 	.word	0xffffffff


	//   ....[13]....
        /*0078*/ 	.word	0xffffffff


	//   ....[14]....
        /*007c*/ 	.word	0xffffffff


	//   ....[15]....
        /*0080*/ 	.word	0xffffffff


	//----- nvinfo : EIATTR_COOP_GROUP_INSTR_OFFSETS
	.align		4
.L_1915:
        /*0084*/ 	.byte	0x04, 0x28
        /*0086*/ 	.short	(.L_1917 - .L_1916)


	//   ....[0]....
.L_1916:
        /*0088*/ 	.word	0x00000d30


	//   ....[1]....
        /*008c*/ 	.word	0x00000d70


	//   ....[2]....
        /*0090*/ 	.word	0x00000d90


	//   ....[3]....
        /*0094*/ 	.word	0x00000db0


	//   ....[4]....
        /*0098*/ 	.word	0x00000dd0


	//   ....[5]....
        /*009c*/ 	.word	0x00000ea0


	//   ....[6]....
        /*00a0*/ 	.word	0x00000ee0


	//   ....[7]....
        /*00a4*/ 	.word	0x00000f10


	//   ....[8]....
        /*00a8*/ 	.word	0x00000f30


	//   ....[9]....
        /*00ac*/ 	.word	0x00000f50


	//   ....[10]....
        /*00b0*/ 	.word	0x00000f70


	//   ....[11]....
        /*00b4*/ 	.word	0x00000f90


	//   ....[12]....
        /*00b8*/ 	.word	0x00000fc0


	//   ....[13]....
        /*00bc*/ 	.word	0x00000ff0


	//   ....[14]....
        /*00c0*/ 	.word	0x00001000


	//   ....[15]....
        /*00c4*/ 	.word	0x00002140


	//----- nvinfo : EIATTR_SYSCALL_OFFSETS
	.align		4
.L_1917:
        /*00c8*/ 	.byte	0x04, 0x46
        /*00ca*/ 	.short	(.L_1919 - .L_1918)


	//   ....[0]....
.L_1918:
        /*00cc*/ 	.word	0x00000390


	//----- nvinfo : EIATTR_EXIT_INSTR_OFFSETS
	.align		4
.L_1919:
        /*00d0*/ 	.byte	0x04, 0x1c
        /*00d2*/ 	.short	(.L_1921 - .L_1920)


	//   ....[0]....
.L_1920:
        /*00d4*/ 	.word	0x00000220


	//   ....[1]....
        /*00d8*/ 	.word	0x00001fd0


	//   ....[2]....
        /*00dc*/ 	.word	0x00002120


	//----- nvinfo : EIATTR_CTAIDZ_USED
	.align		4
.L_1921:
        /*00e0*/ 	.byte	0x01, 0x04
	.zero		2


	//----- nvinfo : EIATTR_MAX_THREADS
	.align		4
        /*00e4*/ 	.byte	0x04, 0x05
        /*00e6*/ 	.short	(.L_1923 - .L_1922)
.L_1922:
        /*00e8*/ 	.word	0x00000100
        /*00ec*/ 	.word	0x00000001
        /*00f0*/ 	.word	0x00000001


	//----- nvinfo : EIATTR_CRS_STACK_SIZE
	.align		4
.L_1923:
        /*00f4*/ 	.byte	0x04, 0x1e
        /*00f6*/ 	.short	(.L_1925 - .L_1924)
.L_1924:
        /*00f8*/ 	.word	0x00000000
.L_1925:


//--------------------- .nv.info._ZN7cutlass13device_kernelIN5flash19FlashAttnFwdCombineIN4cute5tupleIJNS3_1CILi8EEENS5_ILi128EEEEEELi5ELi256ELi1ELb0ELb0ENS_6half_tEfNS_4arch4Sm80EEEEEvNT_6ParamsE --------------------------
	.section	.nv.info._ZN7cutlass13device_kernelIN5flash19FlashAttnFwdCombineIN4cute5tupleIJNS3_1CILi8EEENS5_ILi128EEEEEELi5ELi256ELi1ELb0ELb0ENS_6half_tEfNS_4arch4Sm80EEEEEvNT_6ParamsE,"",@"SHT_CUDA_INFO"
	.sectionflags	@""
	.align	4


	//----- nvinfo : EIATTR_CUDA_API_VERSION
	.align		4
        /*0000*/ 	.byte	0x04, 0x37
        /*0002*/ 	.short	(.L_1927 - .L_1926)
.L_1926:
        /*0004*/ 	.word	0x00000082


	//----- nvinfo : EIATTR_SW2861232_WAR
	.align		4
.L_1927:
        /*0008*/ 	.byte	0x01, 0x35
	.zero		2


	//----- nvinfo : EIATTR_PARAM_CBANK
	.align		4
        /*000c*/ 	.byte	0x04, 0x0a
        /*000e*/ 	.short	(.L_1929 - .L_1928)
	.align		4
.L_1928:
        /*0010*/ 	.word	index@(.nv.constant0._ZN7cutlass13device_kernelIN5flash19FlashAttnFwdCombineIN4cute5tupleIJNS3_1CILi8EEENS5_ILi128EEEEEELi5ELi256ELi1ELb0ELb0ENS_6half_tEfNS_4arch4Sm80EEEEEvNT_6ParamsE)
        /*0014*/ 	.short	0x0160
        /*0016*/ 	.short	0x00e8


	//----- nvinfo : EIATTR_CBANK_PARAM_SIZE
	.align		4
.L_1929:
        /*0018*/ 	.byte	0x03, 0x19
        /*001a*/ 	.short	0x00e8


	//----- nvinfo : EIATTR_KPARAM_INFO
	.align		4
        /*001c*/ 	.byte	0x04, 0x17
        /*001e*/ 	.short	(.L_1931 - .L_1930)
.L_1930:
        /*0020*/ 	.word	0x00000000
        /*0024*/ 	.short	0x0000
        /*0026*/ 	.short	0x0000
        /*0028*/ 	.byte	0x00, 0xf0, 0xa1, 0x03


	//----- nvinfo : EIATTR_MAXREG_COUNT
	.align		4
.L_1931:
        /*002c*/ 	.byte	0x03, 0x1b
        /*002e*/ 	.short	0x0080


	//----- nvinfo : EIATTR_NUM_BARRIERS
	.align		4
        /*0030*/ 	.byte	0x02, 0x4c
        /*0032*/ 	.byte	0x01
	.zero		1


	//----- nvinfo : EIATTR_EXTERNS
	.align		4
        /*0034*/ 	.byte	0x04, 0x0f
        /*0036*/ 	.short	(.L_1933 - .L_1932)


	//   ....[0]....
	.align		4
.L_1932:
        /*0038*/ 	.word	index@(__assertfail)


	//----- nvinfo : EIATTR_MERCURY_ISA_VERSION
	.align		4
.L_1933:
        /*003c*/ 	.byte	0x03, 0x5f
        /*003e*/ 	.short	0x0000


	//----- nvinfo : EIATTR_COOP_GROUP_MASK_REGIDS
	.align		4
        /*0040*/ 	.byte	0x04, 0x29
        /*0042*/ 	.short	(.L_1935 - .L_1934)


	//   ....[0]....
.L_1934:
        /*0044*/ 	.word	0xffffffff


	//   ....[1]....
        /*0048*/ 	.word	0xffffffff


	//   ....[2]....
        /*004c*/ 	.word	0xffffffff


	//   ....[3]....
        /*0050*/ 	.word	0xffffffff


	//   ....[4]....
        /*0054*/ 	.word	0xffffffff


	//   ....[5]....
        /*0058*/ 	.word	0xffffffff


	//   ....[6]....
        /*005c*/ 	.word	0xffffffff


	//   ....[7]....
        /*0060*/ 	.word	0xffffffff


	//   ....[8]....
        /*0064*/ 	.word	0xffffffff


	//   ....[9]....
        /*0068*/ 	.word	0xffffffff


	//   ....[10]....
        /*006c*/ 	.word	0xffffffff


	//   ....[11]....
        /*0070*/ 	.word	0xffffffff


	//   ....[12]....
        /*0074*/ 	.word	0xffffffff


	//   ....[13]....
        /*0078*/ 	.word	0xffffffff


	//   ....[14]....
        /*007c*/ 	.word	0xffffffff


	//   ....[15]....
        /*0080*/ 	.word	0xffffffff


	//----- nvinfo : EIATTR_COOP_GROUP_INSTR_OFFSETS
	.align		4
.L_1935:
        /*0084*/ 	.byte	0x04, 0x28
        /*0086*/ 	.short	(.L_1937 - .L_1936)


	//   ....[0]....
.L_1936:
        /*0088*/ 	.word	0x00000b50


	//   ....[1]....
        /*008c*/ 	.word	0x00000b90


	//   ....[2]....
        /*0090*/ 	.word	0x00000bb0


	//   ....[3]....
        /*0094*/ 	.word	0x00000bd0


	//   ....[4]....
        /*0098*/ 	.word	0x00000bf0


	//   ....[5]....
        /*009c*/ 	.word	0x00000c70


	//   ....[6]....
        /*00a0*/ 	.word	0x00000cb0


	//   ....[7]....
        /*00a4*/ 	.word	0x00000cc0


	//   ....[8]....
        /*00a8*/ 	.word	0x00000cf0


	//   ....[9]....
        /*00ac*/ 	.word	0x00000d00


	//   ....[10]....
        /*00b0*/ 	.word	0x00000d30


	//   ....[11]....
        /*00b4*/ 	.word	0x00000d40


	//   ....[12]....
        /*00b8*/ 	.word	0x00000d80


	//   ....[13]....
        /*00bc*/ 	.word	0x00000d90


	//   ....[14]....
        /*00c0*/ 	.word	0x00000dd0


	//   ....[15]....
        /*00c4*/ 	.word	0x00001ee0


	//----- nvinfo : EIATTR_SYSCALL_OFFSETS
	.align		4
.L_1937:
        /*00c8*/ 	.byte	0x04, 0x46
        /*00ca*/ 	.short	(.L_1939 - .L_1938)


	//   ....[0]....
.L_1938:
        /*00cc*/ 	.word	0x00000390


	//----- nvinfo : EIATTR_EXIT_INSTR_OFFSETS
	.align		4
.L_1939:
        /*00d0*/ 	.byte	0x04, 0x1c
        /*00d2*/ 	.short	(.L_1941 - .L_1940)


	//   ....[0]....
.L_1940:
        /*00d4*/ 	.word	0x00000220


	//   ....[1]....
        /*00d8*/ 	.word	0x00001d70


	//   ....[2]....
        /*00dc*/ 	.word	0x00001ec0


	//----- nvinfo : EIATTR_CTAIDZ_USED
	.align		4
.L_1941:
        /*00e0*/ 	.byte	0x01, 0x04
	.zero		2


	//----- nvinfo : EIATTR_MAX_THREADS
	.align		4
        /*00e4*/ 	.byte	0x04, 0x05
        /*00e6*/ 	.short	(.L_1943 - .L_1942)
.L_1942:
        /*00e8*/ 	.word	0x00000100
        /*00ec*/ 	.word	0x00000001
        /*00f0*/ 	.word	0x00000001


	//----- nvinfo : EIATTR_CRS_STACK_SIZE
	.align		4
.L_1943:
        /*00f4*/ 	.byte	0x04, 0x1e
        /*00f6*/ 	.short	(.L_1945 - .L_1944)
.L_1944:
        /*00f8*/ 	.word	0x00000000
.L_1945:


//--------------------- .nv.info._ZN7cutlass13device_kernelIN5flash19FlashAttnFwdCombineIN4cute5tupleIJNS3_1CILi8EEENS5_ILi128EEEEEELi8ELi256ELi1ELb0ELb1ENS_6half_tEfNS_4arch4Sm80EEEEEvNT_6ParamsE --------------------------
	.section	.nv.info._ZN7cutlass13device_kernelIN5flash19FlashAttnFwdCombineIN4cute5tupleIJNS3_1CILi8EEENS5_ILi128EEEEEELi8ELi256ELi1ELb0ELb1ENS_6half_tEfNS_4arch4Sm80EEEEEvNT_6ParamsE,"",@"SHT_CUDA_INFO"
	.sectionflags	@""
	.align	4


	//----- nvinfo : EIATTR_CUDA_API_VERSION
	.align		4
        /*0000*/ 	.byte	0x04, 0x37
        /*0002*/ 	.short	(.L_1947 - .L_1946)
.L_1946:
        /*0004*/ 	.word	0x00000082


	//----- nvinfo : EIATTR_SW2861232_WAR
	.align		4
.L_1947:
        /*0008*/ 	.byte	0x01, 0x35
	.zero		2


	//----- nvinfo : EIATTR_PARAM_CBANK
	.align		4
        /*000c*/ 	.byte	0x04, 0x0a
        /*000e*/ 	.short	(.L_1949 - .L_1948)
	.align		4
.L_1948:
        /*0010*/ 	.word	index@(.nv.constant0._ZN7cutlass13device_kernelIN5flash19FlashAttnFwdCombineIN4cute5tupleIJNS3_1CILi8EEENS5_ILi128EEEEEELi8ELi256ELi1ELb0ELb1ENS_6half_tEfNS_4arch4Sm80EEEEEvNT_6ParamsE)
        /*0014*/ 	.short	0x0160
        /*0016*/ 	.short	0x00e8


	//----- nvinfo : EIATTR_CBANK_PARAM_SIZE
	.align		4
.L_1949:
        /*0018*/ 	.byte	0x03, 0x19
        /*001a*/ 	.short	0x00e8


	//----- nvinfo : EIATTR_KPARAM_INFO
	.align		4
        /*001c*/ 	.byte	0x04, 0x17
        /*001e*/ 	.short	(.L_1951 - .L_1950)
.L_1950:
        /*0020*/ 	.word	0x00000000
        /*0024*/ 	.short	0x0000
        /*0026*/ 	.short	0x0000
        /*0028*/ 	.byte	0x00, 0xf0, 0xa1, 0x03


	//----- nvinfo : EIATTR_MAXREG_COUNT
	.align		4
.L_1951:
        /*002c*/ 	.byte	0x03, 0x1b
        /*002e*/ 	.short	0x0080


	//----- nvinfo : EIATTR_NUM_BARRIERS
	.align		4
        /*0030*/ 	.byte	0x02, 0x4c
        /*0032*/ 	.byte	0x01
	.zero		1


	//----- nvinfo : EIATTR_EXTERNS
	.align		4
        /*0034*/ 	.byte	0x04, 0x0f
        /*0036*/ 	.short	(.L_1953 - .L_1952)


	//   ....[0]....
	.align		4
.L_1952:
        /*0038*/ 	.word	index@(__assertfail)


	//----- nvinfo : EIATTR_MERCURY_ISA_VERSION
	.align		4
.L_1953:
        /*003c*/ 	.byte	0x03, 0x5f
        /*003e*/ 	.short	0x0000


	//----- nvinfo : EIATTR_COOP_GROUP_MASK_REGIDS
	.align		4
        /*0040*/ 	.byte	0x04, 0x29
        /*0042*/ 	.short	(.L_1955 - .L_1954)


	//   ....[0]....
.L_1954:
        /*0044*/ 	.word	0xffffffff


	//   ....[1]....
        /*0048*/ 	.word	0xffffffff


	//   ....[2]....
        /*004c*/ 	.word	0xffffffff


	//   ....[3]....
        /*0050*/ 	.word	0xffffffff


	//   ....[4]....
        /*0054*/ 	.word	0xffffffff


	//   ....[5]....
        /*0058*/ 	.word	0xffffffff


	//   ....[6]....
        /*005c*/ 	.word	0xffffffff


	//   ....[7]....
        /*0060*/ 	.word	0xffffffff


	//   ....[8]....
        /*0064*/ 	.word	0xffffffff


	//   ....[9]....
        /*0068*/ 	.word	0xffffffff


	//   ....[10]....
        /*006c*/ 	.word	0xffffffff


	//   ....[11]....
        /*0070*/ 	.word	0xffffffff


	//   ....[12]....
        /*0074*/ 	.word	0xffffffff


	//   ....[13]....
        /*0078*/ 	.word	0xffffffff


	//   ....[14]....
        /*007c*/ 	.word	0xffffffff


	//   ....[15]....
        /*0080*/ 	.word	0xffffffff


	//----- nvinfo : EIATTR_COOP_GROUP_INSTR_OFFSETS
	.align		4
.L_1955:
        /*0084*/ 	.byte	0x04, 0x28
        /*0086*/ 	.short	(.L_1957 - .L_1956)


	//   ....[0]....
.L_1956:
        /*0088*/ 	.word	0x00001de0


	//   ....[1]....
        /*008c*/ 	.word	0x00001e30


	//   ....[2]....
        /*0090*/ 	.word	0x00001e60


	//   ....[3]....
        /*0094*/ 	.word	0x00001e80


	//   ....[4]....
        /*0098*/ 	.word	0x00001ea0


	//   ....[5]....
        /*009c*/ 	.word	0x000021c0


	//   ....[6]....
        /*00a0*/ 	.word	0x000021e0


	//   ....[7]....
        /*00a4*/ 	.word	0x000021f0


	//   ....[8]....
        /*00a8*/ 	.word	0x00002230


	//   ....[9]....
        /*00ac*/ 	.word	0x00002240


	//   ....[10]....
        /*00b0*/ 	.word	0x00002270


	//   ....[11]....
        /*00b4*/ 	.word	0x00002280


	//   ....[12]....
        /*00b8*/ 	.word	0x000022c0


	//   ....[13]....
        /*00bc*/ 	.word	0x000022d0


	//   ....[14]....
        /*00c0*/ 	.word	0x00002300


	//   ....[15]....
        /*00c4*/ 	.word	0x00003420


	//----- nvinfo : EIATTR_SYSCALL_OFFSETS
	.align		4
.L_1957:
        /*00c8*/ 	.byte	0x04, 0x46
        /*00ca*/ 	.short	(.L_1959 - .L_1958)


	//   ....[0]....
.L_1958:
        /*00cc*/ 	.word	0x000004b0


	//----- nvinfo : EIATTR_EXIT_INSTR_OFFSETS
	.align		4
.L_1959:
        /*00d0*/ 	.byte	0x04, 0x1c
        /*00d2*/ 	.short	(.L_1961 - .L_1960)


	//   ....[0]....
.L_1960:
        /*00d4*/ 	.word	0x00000200


	//   ....[1]....
        /*00d8*/ 	.word	0x00000360


	//   ....[2]....
        /*00dc*/ 	.word	0x000032f0


	//   ....[3]....
        /*00e0*/ 	.word	0x00003400


	//----- nvinfo : EIATTR_CTAIDZ_USED
	.align		4
.L_1961:
        /*00e4*/ 	.byte	0x01, 0x04
	.zero		2


	//----- nvinfo : EIATTR_MAX_THREADS
	.align		4
        /*00e8*/ 	.byte	0x04, 0x05
        /*00ea*/ 	.short	(.L_1963 - .L_1962)
.L_1962:
        /*00ec*/ 	.word	0x00000100
        /*00f0*/ 	.word	0x00000001
        /*00f4*/ 	.word	0x00000001


	//----- nvinfo : EIATTR_CRS_STACK_SIZE
	.align		4
.L_1963:
        /*00f8*/ 	.byte	0x04, 0x1e
        /*00fa*/ 	.short	(.L_1965 - .L_1964)
.L_1964:
        /*00fc*/ 	.word	0x00000000
.L_1965:


//--------------------- .nv.info._ZN7cutlass13device_kernelIN5flash19FlashAttnFwdCombineIN4cute5tupleIJNS3_1CILi8EEENS5_ILi128EEEEEELi7ELi256ELi1ELb0ELb1ENS_6half_tEfNS_4arch4Sm80EEEEEvNT_6ParamsE --------------------------
	.section	.nv.info._ZN7cutlass13device_kernelIN5flash19FlashAttnFwdCombineIN4cute5tupleIJNS3_1CILi8EEENS5_ILi128EEEEEELi7ELi256ELi1ELb0ELb1ENS_6half_tEfNS_4arch4Sm80EEEEEvNT_6ParamsE,"",@"SHT_CUDA_INFO"
	.sectionflags	@""
	.align	4


	//----- nvinfo : EIATTR_CUDA_API_VERSION
	.align		4
        /*0000*/ 	.byte	0x04, 0x37
        /*0002*/ 	.short	(.L_1967 - .L_1966)
.L_1966:
        /*0004*/ 	.word	0x00000082


	//----- nvinfo : EIATTR_SW2861232_WAR
	.align		4
.L_1967:
        /*0008*/ 	.byte	0x01, 0x35
	.zero		2


	//----- nvinfo : EIATTR_PARAM_CBANK
	.align		4
        /*000c*/ 	.byte	0x04, 0x0a
        /*000e*/ 	.short	(.L_1969 - .L_1968)
	.align		4
.L_1968:
        /*0010*/ 	.word	index@(.nv.constant0._ZN7cutlass13device_kernelIN5flash19FlashAttnFwdCombineIN4cute5tupleIJNS3_1CILi8EEENS5_ILi128EEEEEELi7ELi256ELi1ELb0ELb1ENS_6half_tEfNS_4arch4Sm80EEEEEvNT_6ParamsE)
        /*0014*/ 	.short	0x0160
        /*0016*/ 	.short	0x00e8


	//----- nvinfo : EIATTR_CBANK_PARAM_SIZE
	.align		4
.L_1969:
        /*0018*/ 	.byte	0x03, 0x19
        /*001a*/ 	.short	0x00e8


	//----- nvinfo : EIATTR_KPARAM_INFO
	.align		4
        /*001c*/ 	.byte	0x04, 0x17
        /*001e*/ 	.short	(.L_1971 - .L_1970)
.L_1970:
        /*0020*/ 	.word	0x00000000
        /*0024*/ 	.short	0x0000
        /*0026*/ 	.short	0x0000
        /*0028*/ 	.byte	0x00, 0xf0, 0xa1, 0x03


	//----- nvinfo : EIATTR_MAXREG_COUNT
	.align		4
.L_1971:
        /*002c*/ 	.byte	0x03, 0x1b
        /*002e*/ 	.short	0x0080


	//----- nvinfo : EIATTR_NUM_BARRIERS
	.align		4
        /*0030*/ 	.byte	0x02, 0x4c
        /*0032*/ 	.byte	0x01
	.zero		1


	//----- nvinfo : EIATTR_EXTERNS
	.align		4
        /*0034*/ 	.byte	0x04, 0x0f
        /*0036*/ 	.short	(.L_1973 - .L_1972)


	//   ....[0]....
	.align		4
.L_1972:
        /*0038*/ 	.word	index@(__assertfail)


	//----- nvinfo : EIATTR_MERCURY_ISA_VERSION
	.align		4
.L_1973:
        /*003c*/ 	.byte	0x03, 0x5f
        /*003e*/ 	.short	0x0000


	//----- nvinfo : EIATTR_COOP_GROUP_MASK_REGIDS
	.align		4
        /*0040*/ 	.byte	0x04, 0x29
        /*0042*/ 	.short	(.L_1975 - .L_1974)


	//   ....[0]....
.L_1974:
        /*0044*/ 	.word	0xffffffff


	//   ....[1]....
        /*0048*/ 	.word	0xffffffff


	//   ....[2]....
        /*004c*/ 	.word	0xffffffff


	//   ....[3]....
        /*0050*/ 	.word	0xffffffff


	//   ....[4]....
        /*0054*/ 	.word	0xffffffff


	//   ....[5]....
        /*0058*/ 	.word	0xffffffff


	//   ....[6]....
        /*005c*/ 	.word	0xffffffff


	//   ....[7]....
        /*0060*/ 	.word	0xffffffff


	//   ....[8]....
        /*0064*/ 	.word	0xffffffff


	//   ....[9]....
        /*0068*/ 	.word	0xffffffff


	//   ....[10]....
        /*006c*/ 	.word	0xffffffff


	//   ....[11]....
        /*0070*/ 	.word	0xffffffff


	//   ....[12]....
        /*0074*/ 	.word	0xffffffff


	//   ....[13]....
        /*0078*/ 	.word	0xffffffff


	//   ....[14]....
        /*007c*/ 	.word	0xffffffff


	//   ....[15]....
        /*0080*/ 	.word	0xffffffff


	//----- nvinfo : EIATTR_COOP_GROUP_INSTR_OFFSETS
	.align		4
.L_1975:
        /*0084*/ 	.byte	0x04, 0x28
        /*0086*/ 	.short	(.L_1977 - .L_1976)


	//   ....[0]....
.L_1976:
        /*0088*/ 	.word	0x00001970


	//   ....[1]....
        /*008c*/ 	.word	0x000019c0


	//   ....[2]....
        /*0090*/ 	.word	0x000019f0


	//   ....[3]....
        /*0094*/ 	.word	0x00001a10


	//   ....[4]....
        /*0098*/ 	.word	0x00001a30


	//   ....[5]....
        /*009c*/ 	.word	0x00001bd0


	//   ....[6]....
        /*00a0*/ 	.word	0x00001bf0


	//   ....[7]....
        /*00a4*/ 	.word	0x00001c00


	//   ....[8]....
        /*00a8*/ 	.word	0x00001c30


	//   ....[9]....
        /*00ac*/ 	.word	0x00001c40


	//   ....[10]....
        /*00b0*/ 	.word	0x00001c70


	//   ....[11]....
        /*00b4*/ 	.word	0x00001c80


	//   ....[12]....
        /*00b8*/ 	.word	0x00001cb0


	//   ....[13]....
        /*00bc*/ 	.word	0x00001cc0


	//   ....[14]....
        /*00c0*/ 	.word	0x00001d00


	//   ....[15]....
        /*00c4*/ 	.word	0x00002dd0


	//----- nvinfo : EIATTR_SYSCALL_OFFSETS
	.align		4
.L_1977:
        /*00c8*/ 	.byte	0x04, 0x46
        /*00ca*/ 	.short	(.L_1979 - .L_1978)


	//   ....[0]....
.L_1978:
        /*00cc*/ 	.word	0x000004b0


	//----- nvinfo : EIATTR_EXIT_INSTR_OFFSETS
	.align		4
.L_1979:
        /*00d0*/ 	.byte	0x04, 0x1c
        /*00d2*/ 	.short	(.L_1981 - .L_1980)


	//   ....[0]....
.L_1980:
        /*00d4*/ 	.word	0x00000200


	//   ....[1]....
        /*00d8*/ 	.word	0x00000360


	//   ....[2]....
        /*00dc*/ 	.word	0x00002ca0


	//   ....[3]....
        /*00e0*/ 	.word	0x00002db0


	//----- nvinfo : EIATTR_CTAIDZ_USED
	.align		4
.L_1981:
        /*00e4*/ 	.byte	0x01, 0x04
	.zero		2


	//----- nvinfo : EIATTR_MAX_THREADS
	.align		4
        /*00e8*/ 	.byte	0x04, 0x05
        /*00ea*/ 	.short	(.L_1983 - .L_1982)
.L_1982:
        /*00ec*/ 	.word	0x00000100
        /*00f0*/ 	.word	0x00000001
        /*00f4*/ 	.word	0x00000001


	//----- nvinfo : EIATTR_CRS_STACK_SIZE
	.align		4
.L_1983:
        /*00f8*/ 	.byte	0x04, 0x1e
        /*00fa*/ 	.short	(.L_1985 - .L_1984)
.L_1984:
        /*00fc*/ 	.word	0x00000000
.L_1985:


//--------------------- .nv.info._ZN7cutlass13device_kernelIN5flash19FlashAttnFwdCombineIN4cute5tupleIJNS3_1CILi8EEENS5_ILi128EEEEEELi6ELi256ELi1ELb0ELb1ENS_6half_tEfNS_4arch4Sm80EEEEEvNT_6ParamsE --------------------------
	.section	.nv.info._ZN7cutlass13device_kernelIN5flash19FlashAttnFwdCombineIN4cute5tupleIJNS3_1CILi8EEENS5_ILi128EEEEEELi6ELi256ELi1ELb0ELb1ENS_6half_tEfNS_4arch4Sm80EEEEEvNT_6ParamsE,"",@"SHT_CUDA_INFO"
	.sectionflags	@""
	.align	4


	//----- nvinfo : EIATTR_CUDA_API_VERSION
	.align		4
        /*0000*/ 	.byte	0x04, 0x37
        /*0002*/ 	.short	(.L_1987 - .L_1986)
.L_1986:
        /*0004*/ 	.word	0x00000082


	//----- nvinfo : EIATTR_SW2861232_WAR
	.align		4
.L_1987:
        /*0008*/ 	.byte	0x01, 0x35
	.zero		2


	//----- nvinfo : EIATTR_PARAM_CBANK
	.align		4
        /*000c*/ 	.byte	0x04, 0x0a
        /*000e*/ 	.short	(.L_1989 - .L_1988)
	.align		4
.L_1988:
        /*0010*/ 	.word	index@(.nv.constant0._ZN7cutlass13device_kernelIN5flash19FlashAttnFwdCombineIN4cute5tupleIJNS3_1CILi8EEENS5_ILi128EEEEEELi6ELi256ELi1ELb0ELb1ENS_6half_tEfNS_4arch4Sm80EEEEEvNT_6ParamsE)
        /*0014*/ 	.short	0x0160
        /*0016*/ 	.short	0x00e8


	//----- nvinfo : EIATTR_CBANK_PARAM_SIZE
	.align		4
.L_1989:
        /*0018*/ 	.byte	0x03, 0x19
        /*001a*/ 	.short	0x00e8


	//----- nvinfo : EIATTR_KPARAM_INFO
	.align		4
        /*001c*/ 	.byte	0x04, 0x17
        /*001e*/ 	.short	(.L_1991 - .L_1990)
.L_1990:
        /*0020*/ 	.word	0x00000000
        /*0024*/ 	.short	0x0000
        /*0026*/ 	.short	0x0000
        /*0028*/ 	.byte	0x00, 0xf0, 0xa1, 0x03


	//----- nvinfo : EIATTR_MAXREG_COUNT
	.align		4
.L_1991:
        /*002c*/ 	.byte	0x03, 0x1b
        /*002e*/ 	.short	0x0080


	//----- nvinfo : EIATTR_NUM_BARRIERS
	.align		4
        /*0030*/ 	.byte	0x02, 0x4c
        /*0032*/ 	.byte	0x01
	.zero		1


	//----- nvinfo : EIATTR_EXTERNS
	.align		4
        /*0034*/ 	.byte	0x04, 0x0f
        /*0036*/ 	.short	(.L_1993 - .L_1992)


	//   ....[0]....
	.align		4
.L_1992:
        /*0038*/ 	.word	index@(__assertfail)


	//----- nvinfo : EIATTR_MERCURY_ISA_VERSION
	.align		4
.L_1993:
        /*003c*/ 	.byte	0x03, 0x5f
        /*003e*/ 	.short	0x0000


	//----- nvinfo : EIATTR_COOP_GROUP_MASK_REGIDS
	.align		4
        /*0040*/ 	.byte	0x04, 0x29
        /*0042*/ 	.short	(.L_1995 - .L_1994)


	//   ....[0]....
.L_1994:
        /*0044*/ 	.word	0xffffffff


	//   ....[1]....
        /*0048*/ 	.word	0xffffffff


	//   ....[2]....
        /*004c*/ 	.word	0xffffffff


	//   ....[3]....
        /*0050*/ 	.word	0xffffffff


	//   ....[4]....
        /*0054*/ 	.word	0xffffffff


	//   ....[5]....
        /*0058*/ 	.word	0xffffffff


	//   ....[6]....
        /*005c*/ 	.word	0xffffffff


	//   ....[7]....
        /*0060*/ 	.word	0xffffffff


	//   ....[8]....
        /*0064*/ 	.word	0xffffffff


	//   ....[9]....
        /*0068*/ 	.word	0xffffffff


	//   ....[10]....
        /*006c*/ 	.word	0xffffffff


	//   ....[11]....
        /*0070*/ 	.word	0xffffffff


	//   ....[12]....
        /*0074*/ 	.word	0xffffffff


	//   ....[13]....
        /*0078*/ 	.word	0xffffffff


	//   ....[14]....
        /*007c*/ 	.word	0xffffffff


	//   ....[15]....
        /*0080*/ 	.word	0xffffffff


	//----- nvinfo : EIATTR_COOP_GROUP_INSTR_OFFSETS
	.align		4
.L_1995:
        /*0084*/ 	.byte	0x04, 0x28
        /*0086*/ 	.short	(.L_1997 - .L_1996)


	//   ....[0]....
.L_1996:
        /*0088*/ 	.word	0x00001650


	//   ....[1]....
        /*008c*/ 	.word	0x00001690


	//   ....[2]....
        /*0090*/ 	.word	0x000016b0


	//   ....[3]....
        /*0094*/ 	.word	0x000016d0


	//   ....[4]....
        /*0098*/ 	.word	0x000016f0


	//   ....[5]....
        /*009c*/ 	.word	0x000017f0


	//   ....[6]....
        /*00a0*/ 	.word	0x00001810


	//   ....[7]....
        /*00a4*/ 	.word	0x00001820


	//   ....[8]....
        /*00a8*/ 	.word	0x00001850


	//   ....[9]....
        /*00ac*/ 	.word	0x00001860


	//   ....[10]....
        /*00b0*/ 	.word	0x00001890


	//   ....[11]....
        /*00b4*/ 	.word	0x000018a0


	//   ....[12]....
        /*00b8*/ 	.word	0x000018d0


	//   ....[13]....
        /*00bc*/ 	.word	0x000018e0


	//   ....[14]....
        /*00c0*/ 	.word	0x00001920


	//   ....[15]....
        /*00c4*/ 	.word	0x000029b0


	//----- nvinfo : EIATTR_SYSCALL_OFFSETS
	.align		4
.L_1997:
        /*00c8*/ 	.byte	0x04, 0x46
        /*00ca*/ 	.short	(.L_1999 - .L_1998)


	//   ....[0]....
.L_1998:
        /*00cc*/ 	.word	0x000004b0


	//----- nvinfo : EIATTR_EXIT_INSTR_OFFSETS
	.align		4
.L_1999:
        /*00d0*/ 	.byte	0x04, 0x1c
        /*00d2*/ 	.short	(.L_2001 - .L_2000)


	//   ....[0]....
.L_2000:
        /*00d4*/ 	.word	0x00000200


	//   ....[1]....
        /*00d8*/ 	.word	0x00000360


	//   ....[2]....
        /*00dc*/ 	.word	0x00002880


	//   ....[3]....
        /*00e0*/ 	.word	0x00002990


	//----- nvinfo : EIATTR_CTAIDZ_USED
	.align		4
.L_2001:
        /*00e4*/ 	.byte	0x01, 0x04
	.zero		2


	//----- nvinfo : EIATTR_MAX_THREADS
	.align		4
        /*00e8*/ 	.byte	0x04, 0x05
        /*00ea*/ 	.short	(.L_2003 - .L_2002)
.L_2002:
        /*00ec*/ 	.word	0x00000100
        /*00f0*/ 	.word	0x00000001
        /*00f4*/ 	.word	0x00000001


	//----- nvinfo : EIATTR_CRS_STACK_SIZE
	.align		4
.L_2003:
        /*00f8*/ 	.byte	0x04, 0x1e
        /*00fa*/ 	.short	(.L_2005 - .L_2004)
.L_2004:
        /*00fc*/ 	.word	0x00000000
.L_2005:


//--------------------- .nv.info._ZN7cutlass13device_kernelIN5flash19FlashAttnFwdCombineIN4cute5tupleIJNS3_1CILi8EEENS5_ILi128EEEEEELi5ELi256ELi1ELb0ELb1ENS_6half_tEfNS_4arch4Sm80EEEEEvNT_6ParamsE --------------------------
	.section	.nv.info._ZN7cutlass13device_kernelIN5flash19FlashAttnFwdCombineIN4cute5tupleIJNS3_1CILi8EEENS5_ILi128EEEEEELi5ELi256ELi1ELb0ELb1ENS_6half_tEfNS_4arch4Sm80EEEEEvNT_6ParamsE,"",@"SHT_CUDA_INFO"
	.sectionflags	@""
	.align	4


	//----- nvinfo : EIATTR_CUDA_API_VERSION
	.align		4
        /*0000*/ 	.byte	0x04, 0x37
        /*0002*/ 	.short	(.L_2007 - .L_2006)
.L_2006:
        /*0004*/ 	.word	0x00000082


	//----- nvinfo : EIATTR_SW2861232_WAR
	.align		4
.L_2007:
        /*0008*/ 	.byte	0x01, 0x35
	.zero		2


	//----- nvinfo : EIATTR_PARAM_CBANK
	.align		4
        /*000c*/ 	.byte	0x04, 0x0a
        /*000e*/ 	.short	(.L_2009 - .L_2008)
	.align		4
.L_2008:
        /*0010*/ 	.word	index@(.nv.constant0._ZN7cutlass13device_kernelIN5flash19FlashAttnFwdCombineIN4cute5tupleIJNS3_1CILi8EEENS5_ILi128EEEEEELi5ELi256ELi1ELb0ELb1ENS_6half_tEfNS_4arch4Sm80EEEEEvNT_6ParamsE)
        /*0014*/ 	.short	0x0160
        /*0016*/ 	.short	0x00e8


	//----- nvinfo : EIATTR_CBANK_PARAM_SIZE
	.align		4
.L_2009:
        /*0018*/ 	.byte	0x03, 0x19
        /*001a*/ 	.short	0x00e8


	//----- nvinfo : EIATTR_KPARAM_INFO
	.align		4
        /*001c*/ 	.byte	0x04, 0x17
        /*001e*/ 	.short	(.L_2011 - .L_2010)
.L_2010:
        /*0020*/ 	.word	0x00000000
        /*0024*/ 	.short	0x0000
        /*0026*/ 	.short	0x0000
        /*0028*/ 	.byte	0x00, 0xf0, 0xa1, 0x03


	//----- nvinfo : EIATTR_MAXREG_COUNT
	.align		4
.L_2011:
        /*002c*/ 	.byte	0x03, 0x1b
        /*002e*/ 	.short	0x0080


	//----- nvinfo : EIATTR_NUM_BARRIERS
	.align		4
        /*0030*/ 	.byte	0x02, 0x4c
        /*0032*/ 	.byte	0x01
	.zero		1


	//----- nvinfo : EIATTR_EXTERNS
	.align		4
        /*0034*/ 	.byte	0x04, 0x0f
        /*0036*/ 	.short	(.L_2013 - .L_2012)


	//   ....[0]....
	.align		4
.L_2012:
        /*0038*/ 	.word	index@(__assertfail)


	//----- nvinfo : EIATTR_MERCURY_ISA_VERSION
	.align		4
.L_2013:
        /*003c*/ 	.byte	0x03, 0x5f
        /*003e*/ 	.short	0x0000


	//----- nvinfo : EIATTR_COOP_GROUP_MASK_REGIDS
	.align		4
        /*0040*/ 	.byte	0x04, 0x29
        /*0042*/ 	.short	(.L_2015 - .L_2014)


	//   ....[0]....
.L_2014:
        /*0044*/ 	.word	0xffffffff


	//   ....[1]....
        /*0048*/ 	.word	0xffffffff


	//   ....[2]....
        /*004c*/ 	.word	0xffffffff


	//   ....[3]....
        /*0050*/ 	.word	0xffffffff


	//   ....[4]....
        /*0054*/ 	.word	0xffffffff


	//   ....[5]....
        /*0058*/ 	.word	0xffffffff


	//   ....[6]....
        /*005c*/ 	.word	0xffffffff


	//   ....[7]....
        /*0060*/ 	.word	0xffffffff


	//   ....[8]....
        /*0064*/ 	.word	0xffffffff


	//   ....[9]....
        /*0068*/ 	.word	0xffffffff


	//   ....[10]....
        /*006c*/ 	.word	0xffffffff


	//   ....[11]....
        /*0070*/ 	.word	0xffffffff


	//   ....[12]....
        /*0074*/ 	.word	0xffffffff


	//   ....[13]....
        /*0078*/ 	.word	0xffffffff


	//   ....[14]....
        /*007c*/ 	.word	0xffffffff


	//   ....[15]....
        /*0080*/ 	.word	0xffffffff


	//----- nvinfo : EIATTR_COOP_GROUP_INSTR_OFFSETS
	.align		4
.L_2015:
        /*0084*/ 	.byte	0x04, 0x28
        /*0086*/ 	.short	(.L_2017 - .L_2016)


	//   ....[0]....
.L_2016:
        /*0088*/ 	.word	0x00001470


	//   ....[1]....
        /*008c*/ 	.word	0x000014b0


	//   ....[2]....
        /*0090*/ 	.word	0x000014d0


	//   ....[3]....
        /*0094*/ 	.word	0x000014f0


	//   ....[4]....
        /*0098*/ 	.word	0x00001510


	//   ....[5]....
        /*009c*/ 	.word	0x000015b0


	//   ....[6]....
        /*00a0*/ 	.word	0x000015d0


	//   ....[7]....
        /*00a4*/ 	.word	0x000015e0


	//   ....[8]....
        /*00a8*/ 	.word	0x00001610


	//   ....[9]....
        /*00ac*/ 	.word	0x00001620


	//   ....[10]....
        /*00b0*/ 	.word	0x00001650


	//   ....[11]....
        /*00b4*/ 	.word	0x00001660


	//   ....[12]....
        /*00b8*/ 	.word	0x00001690


	//   ....[13]....
        /*00bc*/ 	.word	0x000016a0


	//   ....[14]....
        /*00c0*/ 	.word	0x000016e0


	//   ....[15]....
        /*00c4*/ 	.word	0x00002750


	//----- nvinfo : EIATTR_SYSCALL_OFFSETS
	.align		4
.L_2017:
        /*00c8*/ 	.byte	0x04, 0x46
        /*00ca*/ 	.short	(.L_2019 - .L_2018)


	//   ....[0]....
.L_2018:
        /*00cc*/ 	.word	0x000004b0


	//----- nvinfo : EIATTR_EXIT_INSTR_OFFSETS
	.align		4
.L_2019:
        /*00d0*/ 	.byte	0x04, 0x1c
        /*00d2*/ 	.short	(.L_2021 - .L_2020)


	//   ....[0]....
.L_2020:
        /*00d4*/ 	.word	0x00000200


	//   ....[1]....
        /*00d8*/ 	.word	0x00000360


	//   ....[2]....
        /*00dc*/ 	.word	0x00002620


	//   ....[3]....
        /*00e0*/ 	.word	0x00002730


	//----- nvinfo : EIATTR_CTAIDZ_USED
	.align		4
.L_2021:
        /*00e4*/ 	.byte	0x01, 0x04
	.zero		2


	//----- nvinfo : EIATTR_MAX_THREADS
	.align		4
        /*00e8*/ 	.byte	0x04, 0x05
        /*00ea*/ 	.short	(.L_2023 - .L_2022)
.L_2022:
        /*00ec*/ 	.word	0x00000100
        /*00f0*/ 	.word	0x00000001
        /*00f4*/ 	.word	0x00000001


	//----- nvinfo : EIATTR_CRS_STACK_SIZE
	.align		4
.L_2023:
        /*00f8*/ 	.byte	0x04, 0x1e
        /*00fa*/ 	.short	(.L_2025 - .L_2024)
.L_2024:
        /*00fc*/ 	.word	0x00000000
.L_2025:


//--------------------- .nv.info._ZN7cutlass13device_kernelIN5flash19FlashAttnFwdCombineIN4cute5tupleIJNS3_1CILi16EEENS5_ILi64EEEEEELi8ELi256ELi1ELb0ELb0ENS_6half_tEfNS_4arch4Sm90EEEEEvNT_6ParamsE --------------------------
	.section	.nv.info._ZN7cutlass13device_kernelIN5flash19FlashAttnFwdCombineIN4cute5tupleIJNS3_1CILi16EEENS5_ILi64EEEEEELi8ELi256ELi1ELb0ELb0ENS_6half_tEfNS_4arch4Sm90EEEEEvNT_6ParamsE,"",@"SHT_CUDA_INFO"
	.sectionflags	@""
	.align	4


	//----- nvinfo : EIATTR_CUDA_API_VERSION
	.align		4
        /*0000*/ 	.byte	0x04, 0x37
        /*0002*/ 	.short	(.L_2027 - .L_2026)
.L_2026:
        /*0004*/ 	.word	0x00000082


	//----- nvinfo : EIATTR_SW2861232_WAR
	.align		4
.L_2027:
        /*0008*/ 	.byte	0x01, 0x35
	.zero		2


	//----- nvinfo : EIATTR_PARAM_CBANK
	.align		4
        /*000c*/ 	.byte	0x04, 0x0a
        /*000e*/ 	.short	(.L_2029 - .L_2028)
	.align		4
.L_2028:
        /*0010*/ 	.word	index@(.nv.constant0._ZN7cutlass13device_kernelIN5flash19FlashAttnFwdCombineIN4cute5tupleIJNS3_1CILi16EEENS5_ILi64EEEEEELi8ELi256ELi1ELb0ELb0ENS_6half_tEfNS_4arch4Sm90EEEEEvNT_6ParamsE)
        /*0014*/ 	.short	0x0160
        /*0016*/ 	.short	0x00e8


	//----- nvinfo : EIATTR_CBANK_PARAM_SIZE
	.align		4
.L_2029:
        /*0018*/ 	.byte	0x03, 0x19
        /*001a*/ 	.short	0x00e8


	//----- nvinfo : EIATTR_KPARAM_INFO
	.align		4
        /*001c*/ 	.byte	0x04, 0x17
        /*001e*/ 	.short	(.L_2031 - .L_2030)
.L_2030:
        /*0020*/ 	.word	0x00000000
        /*0024*/ 	.short	0x0000
        /*0026*/ 	.short	0x0000
        /*0028*/ 	.byte	0x00, 0xf0, 0xa1, 0x03


	//----- nvinfo : EIATTR_MAXREG_COUNT
	.align		4
.L_2031:
        /*002c*/ 	.byte	0x03, 0x1b
        /*002e*/ 	.short	0x0080


	//----- nvinfo : EIATTR_NUM_BARRIERS
	.align		4
        /*0030*/ 	.byte	0x02, 0x4c
        /*0032*/ 	.byte	0x01
	.zero		1


	//----- nvinfo : EIATTR_EXTERNS
	.align		4
        /*0034*/ 	.byte	0x04, 0x0f
        /*0036*/ 	.short	(.L_2033 - .L_2032)


	//   ....[0]....
	.align		4
.L_2032:
        /*0038*/ 	.word	index@(__assertfail)


	//----- nvinfo : EIATTR_MERCURY_ISA_VERSION
	.align		4
.L_2033:
        /*003c*/ 	.byte	0x03, 0x5f
        /*003e*/ 	.short	0x0000


	//----- nvinfo : EIATTR_COOP_GROUP_MASK_REGIDS
	.align		4
        /*0040*/ 	.byte	0x04, 0x29
        /*0042*/ 	.short	(.L_2035 - .L_2034)


	//   ....[0]....
.L_2034:
        /*0044*/ 	.word	0xffffffff


	//   ....[1]....
        /*0048*/ 	.word	0xffffffff


	//   ....[2]....
        /*004c*/ 	.word	0xffffffff


	//   ....[3]....
        /*0050*/ 	.word	0xffffffff


	//   ....[4]....
        /*0054*/ 	.word	0xffffffff


	//   ....[5]....
        /*0058*/ 	.word	0xffffffff


	//   ....[6]....
        /*005c*/ 	.word	0xffffffff


	//   ....[7]....
        /*0060*/ 	.word	0xffffffff


	//   ....[8]....
        /*0064*/ 	.word	0xffffffff


	//   ....[9]....
        /*0068*/ 	.word	0xffffffff


	//   ....[10]....
        /*006c*/ 	.word	0xffffffff


	//   ....[11]....
        /*0070*/ 	.word	0xffffffff


	//   ....[12]....
        /*0074*/ 	.word	0xffffffff


	//----- nvinfo : EIATTR_COOP_GROUP_INSTR_OFFSETS
	.align		4
.L_2035:
        /*0078*/ 	.byte	0x04, 0x28
        /*007a*/ 	.short	(.L_2037 - .L_2036)


	//   ....[0]....
.L_2036:
        /*007c*/ 	.word	0x00001bf0


	//   ....[1]....
        /*0080*/ 	.word	0x00001c40


	//   ....[2]....
        /*0084*/ 	.word	0x00001c70


	//   ....[3]....
        /*0088*/ 	.word	0x00001c90


	//   ....[4]....
        /*008c*/ 	.word	0x00002280


	//   ....[5]....
        /*0090*/ 	.word	0x000022c0


	//   ....[6]....
        /*0094*/ 	.word	0x000022e0


	//   ....[7]....
        /*0098*/ 	.word	0x00002310


	//   ....[8]....
        /*009c*/ 	.word	0x00002330


	//   ....[9]....
        /*00a0*/ 	.word	0x00002350


	//   ....[10]....
        /*00a4*/ 	.word	0x00002380


	//   ....[11]....
        /*00a8*/ 	.word	0x000023a0


	//   ....[12]....
        /*00ac*/ 	.word	0x00003680


	//----- nvinfo : EIATTR_SYSCALL_OFFSETS
	.align		4
.L_2037:
        /*00b0*/ 	.byte	0x04, 0x46
        /*00b2*/ 	.short	(.L_2039 - .L_2038)


	//   ....[0]....
.L_2038:
        /*00b4*/ 	.word	0x00000390


	//----- nvinfo : EIATTR_EXIT_INSTR_OFFSETS
	.align		4
.L_2039:
        /*00b8*/ 	.byte	0x04, 0x1c
        /*00ba*/ 	.short	(.L_2041 - .L_2040)


	//   ....[0]....
.L_2040:
        /*00bc*/ 	.word	0x00000220


	//   ....[1]....
        /*00c0*/ 	.word	0x00003510


	//   ....[2]....
        /*00c4*/ 	.word	0x00003660


	//----- nvinfo : EIATTR_CTAIDZ_USED
	.align		4
.L_2041:
        /*00c8*/ 	.byte	0x01, 0x04
	.zero		2


	//----- nvinfo : EIATTR_MAX_THREADS
	.align		4
        /*00cc*/ 	.byte	0x04, 0x05
        /*00ce*/ 	.short	(.L_2043 - .L_2042)
.L_2042:
        /*00d0*/ 	.word	0x00000100
        /*00d4*/ 	.word	0x00000001
        /*00d8*/ 	.word	0x00000001


	//----- nvinfo : EIATTR_CRS_STACK_SIZE
	.align		4
.L_2043:
        /*00dc*/ 	.byte	0x04, 0x1e
        /*00de*/ 	.short	(.L_2045 - .L_2044)
.L_2044:
        /*00e0*/ 	.word	0x00000000
.L_2045:


//--------------------- .nv.info._ZN7cutlass13device_kernelIN5flash19FlashAttnFwdCombineIN4cute5tupleIJNS3_1CILi16EEENS5_ILi64EEEEEELi7ELi256ELi1ELb0ELb0ENS_6half_tEfNS_4arch4Sm90EEEEEvNT_6ParamsE --------------------------
	.section	.nv.info._ZN7cutlass13device_kernelIN5flash19FlashAttnFwdCombineIN4cute5tupleIJNS3_1CILi16EEENS5_ILi64EEEEEELi7ELi256ELi1ELb0ELb0ENS_6half_tEfNS_4arch4Sm90EEEEEvNT_6ParamsE,"",@"SHT_CUDA_INFO"
	.sectionflags	@""
	.align	4


	//----- nvinfo : EIATTR_CUDA_API_VERSION
	.align		4
        /*0000*/ 	.byte	0x04, 0x37
        /*0002*/ 	.short	(.L_2047 - .L_2046)
.L_2046:
        /*0004*/ 	.word	0x00000082


	//----- nvinfo : EIATTR_SW2861232_WAR
	.align		4
.L_2047:
        /*0008*/ 	.byte	0x01, 0x35
	.zero		2


	//----- nvinfo : EIATTR_PARAM_CBANK
	.align		4
        /*000c*/ 	.byte	0x04, 0x0a
        /*000e*/ 	.short	(.L_2049 - .L_2048)
	.align		4
.L_2048:
        /*0010*/ 	.word	index@(.nv.constant0._ZN7cutlass13device_kernelIN5flash19FlashAttnFwdCombineIN4cute5tupleIJNS3_1CILi16EEENS5_ILi64EEEEEELi7ELi256ELi1ELb0ELb0ENS_6half_tEfNS_4arch4Sm90EEEEEvNT_6ParamsE)
        /*0014*/ 	.short	0x0160
        /*0016*/ 	.short	0x00e8


	//----- nvinfo : EIATTR_CBANK_PARAM_SIZE
	.align		4
.L_2049:
        /*0018*/ 	.byte	0x03, 0x19
        /*001a*/ 	.short	0x00e8


	//----- nvinfo : EIATTR_KPARAM_INFO
	.align		4
        /*001c*/ 	.byte	0x04, 0x17
        /*001e*/ 	.short	(.L_2051 - .L_2050)
.L_2050:
        /*0020*/ 	.word	0x00000000
        /*0024*/ 	.short	0x0000
        /*0026*/ 	.short	0x0000
        /*0028*/ 	.byte	0x00, 0xf0, 0xa1, 0x03


	//----- nvinfo : EIATTR_MAXREG_COUNT
	.align		4
.L_2051:
        /*002c*/ 	.byte	0x03, 0x1b
        /*002e*/ 	.short	0x0080


	//----- nvinfo : EIATTR_NUM_BARRIERS
	.align		4
        /*0030*/ 	.byte	0x02, 0x4c
        /*0032*/ 	.byte	0x01
	.zero		1


	//----- nvinfo : EIATTR_EXTERNS
	.align		4
        /*0034*/ 	.byte	0x04, 0x0f
        /*0036*/ 	.short	(.L_2053 - .L_2052)


	//   ....[0]....
	.align		4
.L_2052:
        /*0038*/ 	.word	index@(__assertfail)


	//----- nvinfo : EIATTR_MERCURY_ISA_VERSION
	.align		4
.L_2053:
        /*003c*/ 	.byte	0x03, 0x5f
        /*003e*/ 	.short	0x0000


	//----- nvinfo : EIATTR_COOP_GROUP_MASK_REGIDS
	.align		4
        /*0040*/ 	.byte	0x04, 0x29
        /*0042*/ 	.short	(.L_2055 - .L_2054)


	//   ....[0]....
.L_2054:
        /*0044*/ 	.word	0xffffffff


	//   ....[1]....
        /*0048*/ 	.word	0xffffffff


	//   ....[2]....
        /*004c*/ 	.word	0xffffffff


	//   ....[3]....
        /*0050*/ 	.word	0xffffffff


	//   ....[4]....
        /*0054*/ 	.word	0xffffffff


	//   ....[5]....
        /*0058*/ 	.word	0xffffffff


	//   ....[6]....
        /*005c*/ 	.word	0xffffffff


	//   ....[7]....
        /*0060*/ 	.word	0xffffffff


	//   ....[8]....
        /*0064*/ 	.word	0xffffffff


	//   ....[9]....
        /*0068*/ 	.word	0xffffffff


	//   ....[10]....
        /*006c*/ 	.word	0xffffffff


	//   ....[11]....
        /*0070*/ 	.word	0xffffffff


	//   ....[12]....
        /*0074*/ 	.word	0xffffffff


	//----- nvinfo : EIATTR_COOP_GROUP_INSTR_OFFSETS
	.align		4
.L_2055:
        /*0078*/ 	.byte	0x04, 0x28
        /*007a*/ 	.short	(.L_2057 - .L_2056)


	//   ....[0]....
.L_2056:
        /*007c*/ 	.word	0x00001330


	//   ....[1]....
        /*0080*/ 	.word	0x00001380


	//   ....[2]....
        /*0084*/ 	.word	0x000013b0


	//   ....[3]....
        /*0088*/ 	.word	0x000013d0


	//   ....[4]....
        /*008c*/ 	.word	0x00001670


	//   ....[5]....
        /*0090*/ 	.word	0x00001710


	//   ....[6]....
        /*0094*/ 	.word	0x00001730


	//   ....[7]....
        /*0098*/ 	.word	0x00001740


	//   ....[8]....
        /*009c*/ 	.word	0x00001780


	//   ....[9]....
        /*00a0*/ 	.word	0x00001790


	//   ....[10]....
        /*00a4*/ 	.word	0x000017d0


	//   ....[11]....
        /*00a8*/ 	.word	0x000017e0


	//   ....[12]....
        /*00ac*/ 	.word	0x000029e0


	//----- nvinfo : EIATTR_SYSCALL_OFFSETS
	.align		4
.L_2057:
        /*00b0*/ 	.byte	0x04, 0x46
        /*00b2*/ 	.short	(.L_2059 - .L_2058)


	//   ....[0]....
.L_2058:
        /*00b4*/ 	.word	0x00000390


	//----- nvinfo : EIATTR_EXIT_INSTR_OFFSETS
	.align		4
.L_2059:
        /*00b8*/ 	.byte	0x04, 0x1c
        /*00ba*/ 	.short	(.L_2061 - .L_2060)


	//   ....[0]....
.L_2060:
        /*00bc*/ 	.word	0x00000220


	//   ....[1]....
        /*00c0*/ 	.word	0x00002870


	//   ....[2]....
        /*00c4*/ 	.word	0x000029c0


	//----- nvinfo : EIATTR_CTAIDZ_USED
	.align		4
.L_2061:
        /*00c8*/ 	.byte	0x01, 0x04
	.zero		2


	//----- nvinfo : EIATTR_MAX_THREADS
	.align		4
        /*00cc*/ 	.byte	0x04, 0x05
        /*00ce*/ 	.short	(.L_2063 - .L_2062)
.L_2062:
        /*00d0*/ 	.word	0x00000100
        /*00d4*/ 	.word	0x00000001
        /*00d8*/ 	.word	0x00000001


	//----- nvinfo : EIATTR_CRS_STACK_SIZE
	.align		4
.L_2063:
        /*00dc*/ 	.byte	0x04, 0x1e
        /*00de*/ 	.short	(.L_2065 - .L_2064)
.L_2064:
        /*00e0*/ 	.word	0x00000000
.L_2065:


//--------------------- .nv.info._ZN7cutlass13device_kernelIN5flash19FlashAttnFwdCombineIN4cute5tupleIJNS3_1CILi16EEENS5_ILi64EEEEEELi6ELi256ELi1ELb0ELb0ENS_6half_tEfNS_4arch4Sm90EEEEEvNT_6ParamsE --------------------------
	.section	.nv.info._ZN7cutlass13device_kernelIN5flash19FlashAttnFwdCombineIN4cute5tupleIJNS3_1CILi16EEENS5_ILi64EEEEEELi6ELi256ELi1ELb0ELb0ENS_6half_tEfNS_4arch4Sm90EEEEEvNT_6ParamsE,"",@"SHT_CUDA_INFO"
	.sectionflags	@""
	.align	4


	//----- nvinfo : EIATTR_CUDA_API_VERSION
	.align		4
        /*0000*/ 	.byte	0x04, 0x37
        /*0002*/ 	.short	(.L_2067 - .L_2066)
.L_2066:
        /*0004*/ 	.word	0x00000082


	//----- nvinfo : EIATTR_SW2861232_WAR
	.align		4
.L_2067:
        /*0008*/ 	.byte	0x01, 0x35
	.zero		2


	//----- nvinfo : EIATTR_PARAM_CBANK
	.align		4
        /*000c*/ 	.byte	0x04, 0x0a
        /*000e*/ 	.short	(.L_2069 - .L_2068)
	.align		4
.L_2068:
        /*0010*/ 	.word	index@(.nv.constant0._ZN7cutlass13device_kernelIN5flash19FlashAttnFwdCombineIN4cute5tupleIJNS3_1CILi16EEENS5_ILi64EEEEEELi6ELi256ELi1ELb0ELb0ENS_6half_tEfNS_4arch4Sm90EEEEEvNT_6ParamsE)
        /*0014*/ 	.short	0x0160
        /*0016*/ 	.short	0x00e8


	//----- nvinfo : EIATTR_CBANK_PARAM_SIZE
	.align		4
.L_2069:
        /*0018*/ 	.byte	0x03, 0x19
        /*001a*/ 	.short	0x00e8


	//----- nvinfo : EIATTR_KPARAM_INFO
	.align		4
        /*001c*/ 	.byte	0x04, 0x17
        /*001e*/ 	.short	(.L_2071 - .L_2070)
.L_2070:
        /*0020*/ 	.word	0x00000000
        /*0024*/ 	.short	0x0000
        /*0026*/ 	.short	0x0000
        /*0028*/ 	.byte	0x00, 0xf0, 0xa1, 0x03


	//----- nvinfo : EIATTR_MAXREG_COUNT
	.align		4
.L_2071:
        /*002c*/ 	.byte	0x03, 0x1b
        /*002e*/ 	.short	0x0080


	//----- nvinfo : EIATTR_NUM_BARRIERS
	.align		4
        /*0030*/ 	.byte	0x02, 0x4c
        /*0032*/ 	.byte	0x01
	.zero		1


	//----- nvinfo : EIATTR_EXTERNS
	.align		4
        /*0034*/ 	.byte	0x04, 0x0f
        /*0036*/ 	.short	(.L_2073 - .L_2072)


	//   ....[0]....
	.align		4
.L_2072:
        /*0038*/ 	.word	index@(__assertfail)


	//----- nvinfo : EIATTR_MERCURY_ISA_VERSION
	.align		4
.L_2073:
        /*003c*/ 	.byte	0x03, 0x5f
        /*003e*/ 	.short	0x0000


	//----- nvinfo : EIATTR_COOP_GROUP_MASK_REGIDS
	.align		4
        /*0040*/ 	.byte	0x04, 0x29
        /*0042*/ 	.short	(.L_2075 - .L_2074)


	//   ....[0]....
.L_2074:
        /*0044*/ 	.word	0xffffffff


	//   ....[1]....
        /*0048*/ 	.word	0xffffffff


	//   ....[2]....
        /*004c*/ 	.word	0xffffffff


	//   ....[3]....
        /*0050*/ 	.word	0xffffffff


	//   ....[4]....
        /*0054*/ 	.word	0xffffffff


	//   ....[5]....
        /*0058*/ 	.word	0xffffffff


	//   ....[6]....
        /*005c*/ 	.word	0xffffffff


	//   ....[7]....
        /*0060*/ 	.word	0xffffffff


	//   ....[8]....
        /*0064*/ 	.word	0xffffffff


	//   ....[9]....
        /*0068*/ 	.word	0xffffffff


	//   ....[10]....
        /*006c*/ 	.word	0xffffffff


	//   ....[11]....
        /*0070*/ 	.word	0xffffffff


	//   ....[12]....
        /*0074*/ 	.word	0xffffffff


	//----- nvinfo : EIATTR_COOP_GROUP_INSTR_OFFSETS
	.align		4
.L_2075:
        /*0078*/ 	.byte	0x04, 0x28
        /*007a*/ 	.short	(.L_2077 - .L_2076)


	//   ....[0]....
.L_2076:
        /*007c*/ 	.word	0x00000e70


	//   ....[1]....
        /*0080*/ 	.word	0x00000ed0


	//   ....[2]....
        /*0084*/ 	.word	0x00000f30


	//   ....[3]....
        /*0088*/ 	.word	0x00000f50


	//   ....[4]....
        /*008c*/ 	.word	0x00001090


	//   ....[5]....
        /*0090*/ 	.word	0x00001110


	//   ....[6]....
        /*0094*/ 	.word	0x00001120


	//   ....[7]....
        /*0098*/ 	.word	0x00001150


	//   ....[8]....
        /*009c*/ 	.word	0x00001160


	//   ....[9]....
        /*00a0*/ 	.word	0x00001190


	//   ....[10]....
        /*00a4*/ 	.word	0x000011a0


	//   ....[11]....
        /*00a8*/ 	.word	0x000011f0


	//   ....[12]....
        /*00ac*/ 	.word	0x000022d0


	//----- nvinfo : EIATTR_SYSCALL_OFFSETS
	.align		4
.L_2077:
        /*00b0*/ 	.byte	0x04, 0x46
        /*00b2*/ 	.short	(.L_2079 - .L_2078)


	//   ....[0]....
.L_2078:
        /*00b4*/ 	.word	0x00000390


	//----- nvinfo : EIATTR_EXIT_INSTR_OFFSETS
	.align		4
.L_2079:
        /*00b8*/ 	.byte	0x04, 0x1c
        /*00ba*/ 	.short	(.L_2081 - .L_2080)


	//   ....[0]....
.L_2080:
        /*00bc*/ 	.word	0x00000220


	//   ....[1]....
        /*00c0*/ 	.word	0x00002160


	//   ....[2]....
        /*00c4*/ 	.word	0x000022b0


	//----- nvinfo : EIATTR_CTAIDZ_USED
	.align		4
.L_2081:
        /*00c8*/ 	.byte	0x01, 0x04
	.zero		2


	//----- nvinfo : EIATTR_MAX_THREADS
	.align		4
        /*00cc*/ 	.byte	0x04, 0x05
        /*00ce*/ 	.short	(.L_2083 - .L_2082)
.L_2082:
        /*00d0*/ 	.word	0x00000100
        /*00d4*/ 	.word	0x00000001
        /*00d8*/ 	.word	0x00000001


	//----- nvinfo : EIATTR_CRS_STACK_SIZE
	.align		4
.L_2083:
        /*00dc*/ 	.byte	0x04, 0x1e
        /*00de*/ 	.short	(.L_2085 - .L_2084)
.L_2084:
        /*00e0*/ 	.word	0x00000000
.L_2085:


//--------------------- .nv.info._ZN7cutlass13device_kernelIN5flash19FlashAttnFwdCombineIN4cute5tupleIJNS3_1CILi16EEENS5_ILi64EEEEEELi5ELi256ELi1ELb0ELb0ENS_6half_tEfNS_4arch4Sm90EEEEEvNT_6ParamsE --------------------------
	.section	.nv.info._ZN7cutlass13device_kernelIN5flash19FlashAttnFwdCombineIN4cute5tupleIJNS3_1CILi16EEENS5_ILi64EEEEEELi5ELi256ELi1ELb0ELb0ENS_6half_tEfNS_4arch4Sm90EEEEEvNT_6ParamsE,"",@"SHT_CUDA_INFO"
	.sectionflags	@""
	.align	4


	//----- nvinfo : EIATTR_CUDA_API_VERSION
	.align		4
        /*0000*/ 	.byte	0x04, 0x37
        /*0002*/ 	.short	(.L_2087 - .L_2086)
.L_2086:
        /*0004*/ 	.word	0x00000082


	//----- nvinfo : EIATTR_SW2861232_WAR
	.align		4
.L_2087:
        /*0008*/ 	.byte	0x01, 0x35
	.zero		2


	//----- nvinfo : EIATTR_PARAM_CBANK
	.align		4
        /*000c*/ 	.byte	0x04, 0x0a
        /*000e*/ 	.short	(.L_2089 - .L_2088)
	.align		4
.L_2088:
        /*0010*/ 	.word	index@(.nv.constant0._ZN7cutlass13device_kernelIN5flash19FlashAttnFwdCombineIN4cute5tupleIJNS3_1CILi16EEENS5_ILi64EEEEEELi5ELi256ELi1ELb0ELb0ENS_6half_tEfNS_4arch4Sm90EEEEEvNT_6ParamsE)
        /*0014*/ 	.short	0x0160
        /*0016*/ 	.short	0x00e8


	//----- nvinfo : EIATTR_CBANK_PARAM_SIZE
	.align		4
.L_2089:
        /*0018*/ 	.byte	0x03, 0x19
        /*001a*/ 	.short	0x00e8


	//----- nvinfo : EIATTR_KPARAM_INFO
	.align		4
        /*001c*/ 	.byte	0x04, 0x17
        /*001e*/ 	.short	(.L_2091 - .L_2090)
.L_2090:
        /*0020*/ 	.word	0x00000000
        /*0024*/ 	.short	0x0000
        /*0026*/ 	.short	0x0000
        /*0028*/ 	.byte	0x00, 0xf0, 0xa1, 0x03


	//----- nvinfo : EIATTR_MAXREG_COUNT
	.align		4
.L_2091:
        /*002c*/ 	.byte	0x03, 0x1b
        /*002e*/ 	.short	0x0080


	//----- nvinfo : EIATTR_NUM_BARRIERS
	.align		4
        /*0030*/ 	.byte	0x02, 0x4c
        /*0032*/ 	.byte	0x01
	.zero		1


	//----- nvinfo : EIATTR_EXTERNS
	.align		4
        /*0034*/ 	.byte	0x04, 0x0f
        /*0036*/ 	.short	(.L_2093 - .L_2092)


	//   ....[0]....
	.align		4
.L_2092:
        /*0038*/ 	.word	index@(__assertfail)


	//----- nvinfo : EIATTR_MERCURY_ISA_VERSION
	.align		4
.L_2093:
        /*003c*/ 	.byte	0x03, 0x5f
        /*003e*/ 	.short	0x0000


	//----- nvinfo : EIATTR_COOP_GROUP_MASK_REGIDS
	.align		4
        /*0040*/ 	.byte	0x04, 0x29
        /*0042*/ 	.short	(.L_2095 - .L_2094)


	//   ....[0]....
.L_2094:
        /*0044*/ 	.word	0xffffffff


	//   ....[1]....
        /*0048*/ 	.word	0xffffffff


	//   ....[2]....
        /*004c*/ 	.word	0xffffffff


	//   ....[3]....
        /*0050*/ 	.word	0xffffffff


	//   ....[4]....
        /*0054*/ 	.word	0xffffffff


	//   ....[5]....
        /*0058*/ 	.word	0xffffffff


	//   ....[6]....
        /*005c*/ 	.word	0xffffffff


	//   ....[7]....
        /*0060*/ 	.word	0xffffffff


	//   ....[8]....
        /*0064*/ 	.word	0xffffffff


	//   ....[9]....
        /*0068*/ 	.word	0xffffffff


	//   ....[10]....
        /*006c*/ 	.word	0xffffffff


	//   ....[11]....
        /*0070*/ 	.word	0xffffffff


	//   ....[12]....
        /*0074*/ 	.word	0xffffffff


	//----- nvinfo : EIATTR_COOP_GROUP_INSTR_OFFSETS
	.align		4
.L_2095:
        /*0078*/ 	.byte	0x04, 0x28
        /*007a*/ 	.short	(.L_2097 - .L_2096)


	//   ....[0]....
.L_2096:
        /*007c*/ 	.word	0x00000c30


	//   ....[1]....
        /*0080*/ 	.word	0x00000c70


	//   ....[2]....
        /*0084*/ 	.word	0x00000cb0


	//   ....[3]....
        /*0088*/ 	.word	0x00000cd0


	//   ....[4]....
        /*008c*/ 	.word	0x00000d90


	//   ....[5]....
        /*0090*/ 	.word	0x00000dd0


	//   ....[6]....
        /*0094*/ 	.word	0x00000df0


	//   ....[7]....
        /*0098*/ 	.word	0x00000e10


	//   ....[8]....
        /*009c*/ 	.word	0x00000e30


	//   ....[9]....
        /*00a0*/ 	.word	0x00000e60


	//   ....[10]....
        /*00a4*/ 	.word	0x00000e90


	//   ....[11]....
        /*00a8*/ 	.word	0x00000ea0


	//   ....[12]....
        /*00ac*/ 	.word	0x00001fe0


	//----- nvinfo : EIATTR_SYSCALL_OFFSETS
	.align		4
.L_2097:
        /*00b0*/ 	.byte	0x04, 0x46
        /*00b2*/ 	.short	(.L_2099 - .L_2098)


	//   ....[0]....
.L_2098:
        /*00b4*/ 	.word	0x00000390


	//----- nvinfo : EIATTR_EXIT_INSTR_OFFSETS
	.align		4
.L_2099:
        /*00b8*/ 	.byte	0x04, 0x1c
        /*00ba*/ 	.short	(.L_2101 - .L_2100)


	//   ....[0]....
.L_2100:
        /*00bc*/ 	.word	0x00000220


	//   ....[1]....
        /*00c0*/ 	.word	0x00001e70


	//   ....[2]....
        /*00c4*/ 	.word	0x00001fc0


	//----- nvinfo : EIATTR_CTAIDZ_USED
	.align		4
.L_2101:
        /*00c8*/ 	.byte	0x01, 0x04
	.zero		2


	//----- nvinfo : EIATTR_MAX_THREADS
	.align		4
        /*00cc*/ 	.byte	0x04, 0x05
        /*00ce*/ 	.short	(.L_2103 - .L_2102)
.L_2102:
        /*00d0*/ 	.word	0x00000100
        /*00d4*/ 	.word	0x00000001
        /*00d8*/ 	.word	0x00000001


	//----- nvinfo : EIATTR_CRS_STACK_SIZE
	.align		4
.L_2103:
        /*00dc*/ 	.byte	0x04, 0x1e
        /*00de*/ 	.short	(.L_2105 - .L_2104)
.L_2104:
        /*00e0*/ 	.word	0x00000000
.L_2105:


//--------------------- .nv.info._ZN7cutlass13device_kernelIN5flash19FlashAttnFwdCombineIN4cute5tupleIJNS3_1CILi16EEENS5_ILi64EEEEEELi4ELi256ELi1ELb0ELb0ENS_6half_tEfNS_4arch4Sm90EEEEEvNT_6ParamsE --------------------------
	.section	.nv.info._ZN7cutlass13device_kernelIN5flash19FlashAttnFwdCombineIN4cute5tupleIJNS3_1CILi16EEENS5_ILi64EEEEEELi4ELi256ELi1ELb0ELb0ENS_6half_tEfNS_4arch4Sm90EEEEEvNT_6ParamsE,"",@"SHT_CUDA_INFO"
	.sectionflags	@""
	.align	4


	//----- nvinfo : EIATTR_CUDA_API_VERSION
	.align		4
        /*0000*/ 	.byte	0x04, 0x37
        /*0002*/ 	.short	(.L_2107 - .L_2106)
.L_2106:
        /*0004*/ 	.word	0x00000082


	//----- nvinfo : EIATTR_SW2861232_WAR
	.align		4
.L_2107:
        /*0008*/ 	.byte	0x01, 0x35
	.zero		2


	//----- nvinfo : EIATTR_PARAM_CBANK
	.align		4
        /*000c*/ 	.byte	0x04, 0x0a
        /*000e*/ 	.short	(.L_2109 - .L_2108)
	.align		4
.L_2108:
        /*0010*/ 	.word	index@(.nv.constant0._ZN7cutlass13device_kernelIN5flash19FlashAttnFwdCombineIN4cute5tupleIJNS3_1CILi16EEENS5_ILi64EEEEEELi4ELi256ELi1ELb0ELb0ENS_6half_tEfNS_4arch4Sm90EEEEEvNT_6ParamsE)
        /*0014*/ 	.short	0x0160
        /*0016*/ 	.short	0x00e8


	//----- nvinfo : EIATTR_CBANK_PARAM_SIZE
	.align		4
.L_2109:
        /*0018*/ 	.byte	0x03, 0x19
        /*001a*/ 	.short	0x00e8


	//----- nvinfo : EIATTR_KPARAM_INFO
	.align		4
        /*001c*/ 	.byte	0x04, 0x17
        /*001e*/ 	.short	(.L_2111 - .L_2110)
.L_2110:
        /*0020*/ 	.word	0x00000000
        /*0024*/ 	.short	0x0000
        /*0026*/ 	.short	0x0000
        /*0028*/ 	.byte	0x00, 0xf0, 0xa1, 0x03


	//----- nvinfo : EIATTR_MAXREG_COUNT
	.align		4
.L_2111:
        /*002c*/ 	.byte	0x03, 0x1b
        /*002e*/ 	.short	0x0080


	//----- nvinfo : EIATTR_NUM_BARRIERS
	.align		4
        /*0030*/ 	.byte	0x02, 0x4c
        /*0032*/ 	.byte	0x01
	.zero		1


	//----- nvinfo : EIATTR_EXTERNS
	.align		4
        /*0034*/ 	.byte	0x04, 0x0f
        /*0036*/ 	.short	(.L_2113 - .L_2112)


	//   ....[0]....
	.align		4
.L_2112:
        /*0038*/ 	.word	index@(__assertfail)


	//----- nvinfo : EIATTR_MERCURY_ISA_VERSION
	.align		4
.L_2113:
        /*003c*/ 	.byte	0x03, 0x5f
        /*003e*/ 	.short	0x0000


	//----- nvinfo : EIATTR_COOP_GROUP_MASK_REGIDS
	.align		4
        /*0040*/ 	.byte	0x04, 0x29
        /*0042*/ 	.short	(.L_2115 - .L_2114)


	//   ....[0]....
.L_2114:
        /*0044*/ 	.word	0xffffffff


	//   ....[1]....
        /*0048*/ 	.word	0xffffffff


	//   ....[2]....
        /*004c*/ 	.word	0xffffffff


	//   ....[3]....
        /*0050*/ 	.word	0xffffffff


	//   ....[4]....
        /*0054*/ 	.word	0xffffffff


	//   ....[5]....
        /*0058*/ 	.word	0xffffffff


	//   ....[6]....
        /*005c*/ 	.word	0xffffffff


	//   ....[7]....
        /*0060*/ 	.word	0xffffffff


	//   ....[8]....
        /*0064*/ 	.word	0xffffffff


	//   ....[9]....
        /*0068*/ 	.word	0xffffffff


	//   ....[10]....
        /*006c*/ 	.word	0xffffffff


	//   ....[11]....
        /*0070*/ 	.word	0xffffffff


	//   ....[12]....
        /*0074*/ 	.word	0xffffffff


	//----- nvinfo : EIATTR_COOP_GROUP_INSTR_OFFSETS
	.align		4
.L_2115:
        /*0078*/ 	.byte	0x04, 0x28
        /*007a*/ 	.short	(.L_2117 - .L_2116)


	//   ....[0]....
.L_2116:
        /*007c*/ 	.word	0x00000b10


	//   ....[1]....
        /*0080*/ 	.word	0x00000b50


	//   ....[2]....
        /*0084*/ 	.word	0x00000b70


	//   ....[3]....
        /*0088*/ 	.word	0x00000b90


	//   ....[4]....
        /*008c*/ 	.word	0x00000c10


	//   ....[5]....
        /*0090*/ 	.word	0x00000c50


	//   ....[6]....
        /*0094*/ 	.word	0x00000c60


	//   ....[7]....
        /*0098*/ 	.word	0x00000c90


	//   ....[8]....
        /*009c*/ 	.word	0x00000ca0


	//   ....[9]....
        /*00a0*/ 	.word	0x00000ce0


	//   ....[10]....
        /*00a4*/ 	.word	0x00000cf0


	//   ....[11]....
        /*00a8*/ 	.word	0x00000d30


	//   ....[12]....
        /*00ac*/ 	.word	0x00001e40


	//----- nvinfo : EIATTR_SYSCALL_OFFSETS
	.align		4
.L_2117:
        /*00b0*/ 	.byte	0x04, 0x46
        /*00b2*/ 	.short	(.L_2119 - .L_2118)


	//   ....[0]....
.L_2118:
        /*00b4*/ 	.word	0x00000390


	//----- nvinfo : EIATTR_EXIT_INSTR_OFFSETS
	.align		4
.L_2119:
        /*00b8*/ 	.byte	0x04, 0x1c
        /*00ba*/ 	.short	(.L_2121 - .L_2120)


	//   ....[0]....
.L_2120:
        /*00bc*/ 	.word	0x00000220


	//   ....[1]....
        /*00c0*/ 	.word	0x00001cd0


	//   ....[2]....
        /*00c4*/ 	.word	0x00001e20


	//----- nvinfo : EIATTR_CTAIDZ_USED
	.align		4
.L_2121:
        /*00c8*/ 	.byte	0x01, 0x04
	.zero		2


	//----- nvinfo : EIATTR_MAX_THREADS
	.align		4
        /*00cc*/ 	.byte	0x04, 0x05
        /*00ce*/ 	.short	(.L_2123 - .L_2122)
.L_2122:
        /*00d0*/ 	.word	0x00000100
        /*00d4*/ 	.word	0x00000001
        /*00d8*/ 	.word	0x00000001


	//----- nvinfo : EIATTR_CRS_STACK_SIZE
	.align		4
.L_2123:
        /*00dc*/ 	.byte	0x04, 0x1e
        /*00de*/ 	.short	(.L_2125 - .L_2124)
.L_2124:
        /*00e0*/ 	.word	0x00000000
.L_2125:


//--------------------- .nv.info._ZN7cutlass13device_kernelIN5flash19FlashAttnFwdCombineIN4cute5tupleIJNS3_1CILi16EEENS5_ILi64EEEEEELi8ELi256ELi1ELb0ELb1ENS_6half_tEfNS_4arch4Sm90EEEEEvNT_6ParamsE --------------------------
	.section	.nv.info._ZN7cutlass13device_kernelIN5flash19FlashAttnFwdCombineIN4cute5tupleIJNS3_1CILi16EEENS5_ILi64EEEEEELi8ELi256ELi1ELb0ELb1ENS_6half_tEfNS_4arch4Sm90EEEEEvNT_6ParamsE,"",@"SHT_CUDA_INFO"
	.sectionflags	@""
	.align	4


	//----- nvinfo : EIATTR_CUDA_API_VERSION
	.align		4
        /*0000*/ 	.byte	0x04, 0x37
        /*0002*/ 	.short	(.L_2127 - .L_2126)
.L_2126:
        /*0004*/ 	.word	0x00000082


	//----- nvinfo : EIATTR_SW2861232_WAR
	.align		4
.L_2127:
        /*0008*/ 	.byte	0x01, 0x35
	.zero		2


	//----- nvinfo : EIATTR_PARAM_CBANK
	.align		4
        /*000c*/ 	.byte	0x04, 0x0a
        /*000e*/ 	.short	(.L_2129 - .L_2128)
	.align		4
.L_2128:
        /*0010*/ 	.word	index@(.nv.constant0._ZN7cutlass13device_kernelIN5flash19FlashAttnFwdCombineIN4cute5tupleIJNS3_1CILi16EEENS5_ILi64EEEEEELi8ELi256ELi1ELb0ELb1ENS_6half_tEfNS_4arch4Sm90EEEEEvNT_6ParamsE)
        /*0014*/ 	.short	0x0160
        /*0016*/ 	.short	0x00e8


	//----- nvinfo : EIATTR_CBANK_PARAM_SIZE
	.align		4
.L_2129:
        /*0018*/ 	.byte	0x03, 0x19
        /*001a*/ 	.short	0x00e8


	//----- nvinfo : EIATTR_KPARAM_INFO
	.align		4
        /*001c*/ 	.byte	0x04, 0x17
        /*001e*/ 	.short	(.L_2131 - .L_2130)
.L_2130:
        /*0020*/ 	.word	0x00000000
        /*0024*/ 	.short	0x0000
        /*0026*/ 	.short	0x0000
        /*0028*/ 	.byte	0x00, 0xf0, 0xa1, 0x03


	//----- nvinfo : EIATTR_MAXREG_COUNT
	.align		4
.L_2131:
        /*002c*/ 	.byte	0x03, 0x1b
        /*002e*/ 	.short	0x0080


	//----- nvinfo : EIATTR_NUM_BARRIERS
	.align		4
        /*0030*/ 	.byte	0x02, 0x4c
        /*0032*/ 	.byte	0x01
	.zero		1


	//----- nvinfo : EIATTR_EXTERNS
	.align		4
        /*0034*/ 	.byte	0x04, 0x0f
        /*0036*/ 	.short	(.L_2133 - .L_2132)


	//   ....[0]....
	.align		4
.L_2132:
        /*0038*/ 	.word	index@(__assertfail)


	//----- nvinfo : EIATTR_MERCURY_ISA_VERSION
	.align		4
.L_2133:
        /*003c*/ 	.byte	0x03, 0x5f
        /*003e*/ 	.short	0x0000


	//----- nvinfo : EIATTR_COOP_GROUP_MASK_REGIDS
	.align		4
        /*0040*/ 	.byte	0x04, 0x29
        /*0042*/ 	.short	(.L_2135 - .L_2134)


	//   ....[0]....
.L_2134:
        /*0044*/ 	.word	0xffffffff


	//   ....[1]....
        /*0048*/ 	.word	0xffffffff


	//   ....[2]....
        /*004c*/ 	.word	0xffffffff


	//   ....[3]....
        /*0050*/ 	.word	0xffffffff


	//   ....[4]....
        /*0054*/ 	.word	0xffffffff


	//   ....[5]....
        /*0058*/ 	.word	0xffffffff


	//   ....[6]....
        /*005c*/ 	.word	0xffffffff


	//   ....[7]....
        /*0060*/ 	.word	0xffffffff


	//   ....[8]....
        /*0064*/ 	.word	0xffffffff


	//   ....[9]....
        /*0068*/ 	.word	0xffffffff


	//   ....[10]....
        /*006c*/ 	.word	0xffffffff


	//   ....[11]....
        /*0070*/ 	.word	0xffffffff


	//   ....[12]....
        /*0074*/ 	.word	0xffffffff


	//----- nvinfo : EIATTR_COOP_GROUP_INSTR_OFFSETS
	.align		4
.L_2135:
        /*0078*/ 	.byte	0x04, 0x28
        /*007a*/ 	.short	(.L_2137 - .L_2136)


	//   ....[0]....
.L_2136:
        /*007c*/ 	.word	0x00002560


	//   ....[1]....
        /*0080*/ 	.word	0x000025b0


	//   ....[2]....
        /*0084*/ 	.word	0x000025e0


	//   ....[3]....
        /*0088*/ 	.word	0x00002600


	//   ....[4]....
        /*008c*/ 	.word	0x00002bf0


	//   ....[5]....
        /*0090*/ 	.word	0x00002c40


	//   ....[6]....
        /*0094*/ 	.word	0x00002c50


	//   ....[7]....
        /*0098*/ 	.word	0x00002c90


	//   ....[8]....
        /*009c*/ 	.word	0x00002ca0


	//   ....[9]....
        /*00a0*/ 	.word	0x00002cd0


	//   ....[10]....
        /*00a4*/ 	.word	0x00002cf0


	//   ....[11]....
        /*00a8*/ 	.word	0x00002d20


	//   ....[12]....
        /*00ac*/ 	.word	0x00003f40


	//----- nvinfo : EIATTR_SYSCALL_OFFSETS
	.align		4
.L_2137:
        /*00b0*/ 	.byte	0x04, 0x46
        /*00b2*/ 	.short	(.L_2139 - .L_2138)


	//   ....[0]....
.L_2138:
        /*00b4*/ 	.word	0x000004b0


	//----- nvinfo : EIATTR_EXIT_INSTR_OFFSETS
	.align		4
.L_2139:
        /*00b8*/ 	.byte	0x04, 0x1c
        /*00ba*/ 	.short	(.L_2141 - .L_2140)


	//   ....[0]....
.L_2140:
        /*00bc*/ 	.word	0x00000200


	//   ....[1]....
        /*00c0*/ 	.word	0x00000360


	//   ....[2]....
        /*00c4*/ 	.word	0x00003e10


	//   ....[3]....
        /*00c8*/ 	.word	0x00003f20


	//----- nvinfo : EIATTR_CTAIDZ_USED
	.align		4
.L_2141:
        /*00cc*/ 	.byte	0x01, 0x04
	.zero		2


	//----- nvinfo : EIATTR_MAX_THREADS
	.align		4
        /*00d0*/ 	.byte	0x04, 0x05
        /*00d2*/ 	.short	(.L_2143 - .L_2142)
.L_2142:
        /*00d4*/ 	.word	0x00000100
        /*00d8*/ 	.word	0x00000001
        /*00dc*/ 	.word	0x00000001


	//----- nvinfo : EIATTR_CRS_STACK_SIZE
	.align		4
.L_2143:
        /*00e0*/ 	.byte	0x04, 0x1e
        /*00e2*/ 	.short	(.L_2145 - .L_2144)
.L_2144:
        /*00e4*/ 	.word	0x00000000
.L_2145:


//--------------------- .nv.info._ZN7cutlass13device_kernelIN5flash19FlashAttnFwdCombineIN4cute5tupleIJNS3_1CILi16EEENS5_ILi64EEEEEELi7ELi256ELi1ELb0ELb1ENS_6half_tEfNS_4arch4Sm90EEEEEvNT_6ParamsE --------------------------
	.section	.nv.info._ZN7cutlass13device_kernelIN5flash19FlashAttnFwdCombineIN4cute5tupleIJNS3_1CILi16EEENS5_ILi64EEEEEELi7ELi256ELi1ELb0ELb1ENS_6half_tEfNS_4arch4Sm90EEEEEvNT_6ParamsE,"",@"SHT_CUDA_INFO"
	.sectionflags	@""
	.align	4


	//----- nvinfo : EIATTR_CUDA_API_VERSION
	.align		4
        /*0000*/ 	.byte	0x04, 0x37
        /*0002*/ 	.short	(.L_2147 - .L_2146)
.L_2146:
        /*0004*/ 	.word	0x00000082


	//----- nvinfo : EIATTR_SW2861232_WAR
	.align		4
.L_2147:
        /*0008*/ 	.byte	0x01, 0x35
	.zero		2


	//----- nvinfo : EIATTR_PARAM_CBANK
	.align		4
        /*000c*/ 	.byte	0x04, 0x0a
        /*000e*/ 	.short	(.L_2149 - .L_2148)
	.align		4
.L_2148:
        /*0010*/ 	.word	index@(.nv.constant0._ZN7cutlass13device_kernelIN5flash19FlashAttnFwdCombineIN4cute5tupleIJNS3_1CILi16EEENS5_ILi64EEEEEELi7ELi256ELi1ELb0ELb1ENS_6half_tEfNS_4arch4Sm90EEEEEvNT_6ParamsE)
        /*0014*/ 	.short	0x0160
        /*0016*/ 	.short	0x00e8


	//----- nvinfo : EIATTR_CBANK_PARAM_SIZE
	.align		4
.L_2149:
        /*0018*/ 	.byte	0x03, 0x19
        /*001a*/ 	.short	0x00e8


	//----- nvinfo : EIATTR_KPARAM_INFO
	.align		4
        /*001c*/ 	.byte	0x04, 0x17
        /*001e*/ 	.short	(.L_2151 - .L_2150)
.L_2150:
        /*0020*/ 	.word	0x00000000
        /*0024*/ 	.short	0x0000
        /*0026*/ 	.short	0x0000
        /*0028*/ 	.byte	0x00, 0xf0, 0xa1, 0x03


	//----- nvinfo : EIATTR_MAXREG_COUNT
	.align		4
.L_2151:
        /*002c*/ 	.byte	0x03, 0x1b
        /*002e*/ 	.short	0x0080


	//----- nvinfo : EIATTR_NUM_BARRIERS
	.align		4
        /*0030*/ 	.byte	0x02, 0x4c
        /*0032*/ 	.byte	0x01
	.zero		1


	//----- nvinfo : EIATTR_EXTERNS
	.align		4
        /*0034*/ 	.byte	0x04, 0x0f
        /*0036*/ 	.short	(.L_2153 - .L_2152)


	//   ....[0]....
	.align		4
.L_2152:
        /*0038*/ 	.word	index@(__assertfail)


	//----- nvinfo : EIATTR_MERCURY_ISA_VERSION
	.align		4
.L_2153:
        /*003c*/ 	.byte	0x03, 0x5f
        /*003e*/ 	.short	0x0000


	//----- nvinfo : EIATTR_COOP_GROUP_MASK_REGIDS
	.align		4
        /*0040*/ 	.byte	0x04, 0x29
        /*0042*/ 	.short	(.L_2155 - .L_2154)


	//   ....[0]....
.L_2154:
        /*0044*/ 	.word	0xffffffff


	//   ....[1]....
        /*0048*/ 	.word	0xffffffff


	//   ....[2]....
        /*004c*/ 	.word	0xffffffff


	//   ....[3]....
        /*0050*/ 	.word	0xffffffff


	//   ....[4]....
        /*0054*/ 	.word	0xffffffff


	//   ....[5]....
        /*0058*/ 	.word	0xffffffff


	//   ....[6]....
        /*005c*/ 	.word	0xffffffff


	//   ....[7]....
        /*0060*/ 	.word	0xffffffff


	//   ....[8]....
        /*0064*/ 	.word	0xffffffff


	//   ....[9]....
        /*0068*/ 	.word	0xffffffff


	//   ....[10]....
        /*006c*/ 	.word	0xffffffff


	//   ....[11]....
        /*0070*/ 	.word	0xffffffff


	//   ....[12]....
        /*0074*/ 	.word	0xffffffff


	//----- nvinfo : EIATTR_COOP_GROUP_INSTR_OFFSETS
	.align		4
.L_2155:
        /*0078*/ 	.byte	0x04, 0x28
        /*007a*/ 	.short	(.L_2157 - .L_2156)


	//   ....[0]....
.L_2156:
        /*007c*/ 	.word	0x00001be0


	//   ....[1]....
        /*0080*/ 	.word	0x00001c30


	//   ....[2]....
        /*0084*/ 	.word	0x00001c60


	//   ....[3]....
        /*0088*/ 	.word	0x00001c80


	//   ....[4]....
        /*008c*/ 	.word	0x00001f20


	//   ....[5]....
        /*0090*/ 	.word	0x00001fb0


	//   ....[6]....
        /*0094*/ 	.word	0x00001fd0


	//   ....[7]....
        /*0098*/ 	.word	0x00001ff0


	//   ....[8]....
        /*009c*/ 	.word	0x00002010


	//   ....[9]....
        /*00a0*/ 	.word	0x00002040


	//   ....[10]....
        /*00a4*/ 	.word	0x00002050


	//   ....[11]....
        /*00a8*/ 	.word	0x000020a0


	//   ....[12]....
        /*00ac*/ 	.word	0x000031c0


	//----- nvinfo : EIATTR_SYSCALL_OFFSETS
	.align		4
.L_2157:
        /*00b0*/ 	.byte	0x04, 0x46
        /*00b2*/ 	.short	(.L_2159 - .L_2158)


	//   ....[0]....
.L_2158:
        /*00b4*/ 	.word	0x000004b0


	//----- nvinfo : EIATTR_EXIT_INSTR_OFFSETS
	.align		4
.L_2159:
        /*00b8*/ 	.byte	0x04, 0x1c
        /*00ba*/ 	.short	(.L_2161 - .L_2160)


	//   ....[0]....
.L_2160:
        /*00bc*/ 	.word	0x00000200


	//   ....[1]....
        /*00c0*/ 	.word	0x00000360


	//   ....[2]....
        /*00c4*/ 	.word	0x00003090


	//   ....[3]....
        /*00c8*/ 	.word	0x000031a0


	//----- nvinfo : EIATTR_CTAIDZ_USED
	.align		4
.L_2161:
        /*00cc*/ 	.byte	0x01, 0x04
	.zero		2


	//----- nvinfo : EIATTR_MAX_THREADS
	.align		4
        /*00d0*/ 	.byte	0x04, 0x05
        /*00d2*/ 	.short	(.L_2163 - .L_2162)
.L_2162:
        /*00d4*/ 	.word	0x00000100
        /*00d8*/ 	.word	0x00000001
        /*00dc*/ 	.word	0x00000001


	//----- nvinfo : EIATTR_CRS_STACK_SIZE
	.align		4
.L_2163:
        /*00e0*/ 	.byte	0x04, 0x1e
        /*00e2*/ 	.short	(.L_2165 - .L_2164)
.L_2164:
        /*00e4*/ 	.word	0x00000000
.L_2165:


//--------------------- .nv.info._ZN7cutlass13device_kernelIN5flash19FlashAttnFwdCombineIN4cute5tupleIJNS3_1CILi16EEENS5_ILi64EEEEEELi6ELi256ELi1ELb0ELb1ENS_6half_tEfNS_4arch4Sm90EEEEEvNT_6ParamsE --------------------------
	.section	.nv.info._ZN7cutlass13device_kernelIN5flash19FlashAttnFwdCombineIN4cute5tupleIJNS3_1CILi16EEENS5_ILi64EEEEEELi6ELi256ELi1ELb0ELb1ENS_6half_tEfNS_4arch4Sm90EEEEEvNT_6ParamsE,"",@"SHT_CUDA_INFO"
	.sectionflags	@""
	.align	4


	//----- nvinfo : EIATTR_CUDA_API_VERSION
	.align		4
        /*0000*/ 	.byte	0x04, 0x37
        /*0002*/ 	.short	(.L_2167 - .L_2166)
.L_2166:
        /*0004*/ 	.word	0x00000082


	//----- nvinfo : EIATTR_SW2861232_WAR
	.align		4
.L_2167:
        /*0008*/ 	.byte	0x01, 0x35
	.zero		2


	//----- nvinfo : EIATTR_PARAM_CBANK
	.align		4
        /*000c*/ 	.byte	0x04, 0x0a
        /*000e*/ 	.short	(.L_2169 - .L_2168)
	.align		4
.L_2168:
        /*0010*/ 	.word	index@(.nv.constant0._ZN7cutlass13device_kernelIN5flash19FlashAttnFwdCombineIN4cute5tupleIJNS3_1CILi16EEENS5_ILi64EEEEEELi6ELi256ELi1ELb0ELb1ENS_6half_tEfNS_4arch4Sm90EEEEEvNT_6ParamsE)
        /*0014*/ 	.short	0x0160
        /*0016*/ 	.short	0x00e8


	//----- nvinfo : EIATTR_CBANK_PARAM_SIZE
	.align		4
.L_2169:
        /*0018*/ 	.byte	0x03, 0x19
        /*001a*/ 	.short	0x00e8


	//----- nvinfo : EIATTR_KPARAM_INFO
	.align		4
        /*001c*/ 	.byte	0x04, 0x17
        /*001e*/ 	.short	(.L_2171 - .L_2170)
.L_2170:
        /*0020*/ 	.word	0x00000000
        /*0024*/ 	.short	0x0000
        /*0026*/ 	.short	0x0000
        /*0028*/ 	.byte	0x00, 0xf0, 0xa1, 0x03


	//----- nvinfo : EIATTR_MAXREG_COUNT
	.align		4
.L_2171:
        /*002c*/ 	.byte	0x03, 0x1b
        /*002e*/ 	.short	0x0080


	//----- nvinfo : EIATTR_NUM_BARRIERS
	.align		4
        /*0030*/ 	.byte	0x02, 0x4c
        /*0032*/ 	.byte	0x01
	.zero		1


	//----- nvinfo : EIATTR_EXTERNS
	.align		4
        /*0034*/ 	.byte	0x04, 0x0f
        /*0036*/ 	.short	(.L_2173 - .L_2172)


	//   ....[0]....
	.align		4
.L_2172:
        /*0038*/ 	.word	index@(__assertfail)


	//----- nvinfo : EIATTR_MERCURY_ISA_VERSION
	.align		4
.L_2173:
        /*003c*/ 	.byte	0x03, 0x5f
        /*003e*/ 	.short	0x0000


	//----- nvinfo : EIATTR_COOP_GROUP_MASK_REGIDS
	.align		4
        /*0040*/ 	.byte	0x04, 0x29
        /*0042*/ 	.short	(.L_2175 - .L_2174)


	//   ....[0]....
.L_2174:
        /*0044*/ 	.word	0xffffffff


	//   ....[1]....
        /*0048*/ 	.word	0xffffffff


	//   ....[2]....
        /*004c*/ 	.word	0xffffffff


	//   ....[3]....
        /*0050*/ 	.word	0xffffffff


	//   ....[4]....
        /*0054*/ 	.word	0xffffffff


	//   ....[5]....
        /*0058*/ 	.word	0xffffffff


	//   ....[6]....
        /*005c*/ 	.word	0xffffffff


	//   ....[7]....
        /*0060*/ 	.word	0xffffffff


	//   ....[8]....
        /*0064*/ 	.word	0xffffffff


	//   ....[9]....
        /*0068*/ 	.word	0xffffffff


	//   ....[10]....
        /*006c*/ 	.word	0xffffffff


	//   ....[11]....
        /*0070*/ 	.word	0xffffffff


	//   ....[12]....
        /*0074*/ 	.word	0xffffffff


	//----- nvinfo : EIATTR_COOP_GROUP_INSTR_OFFSETS
	.align		4
.L_2175:
        /*0078*/ 	.byte	0x04, 0x28
        /*007a*/ 	.short	(.L_2177 - .L_2176)


	//   ....[0]....
.L_2176:
        /*007c*/ 	.word	0x000017a0


	//   ....[1]....
        /*0080*/ 	.word	0x000017f0


	//   ....[2]....
        /*0084*/ 	.word	0x00001820


	//   ....[3]....
        /*0088*/ 	.word	0x00001840


	//   ....[4]....
        /*008c*/ 	.word	0x00001980


	//   ....[5]....
        /*0090*/ 	.word	0x00001a00


	//   ....[6]....
        /*0094*/ 	.word	0x00001a10


	//   ....[7]....
        /*0098*/ 	.word	0x00001a40


	//   ....[8]....
        /*009c*/ 	.word	0x00001a50


	//   ....[9]....
        /*00a0*/ 	.word	0x00001a90


	//   ....[10]....
        /*00a4*/ 	.word	0x00001aa0


	//   ....[11]....
        /*00a8*/ 	.word	0x00001ad0


	//   ....[12]....
        /*00ac*/ 	.word	0x00002ba0


	//----- nvinfo : EIATTR_SYSCALL_OFFSETS
	.align		4
.L_2177:
        /*00b0*/ 	.byte	0x04, 0x46
        /*00b2*/ 	.short	(.L_2179 - .L_2178)


	//   ....[0]....
.L_2178:
        /*00b4*/ 	.word	0x000004b0


	//----- nvinfo : EIATTR_EXIT_INSTR_OFFSETS
	.align		4
.L_2179:
        /*00b8*/ 	.byte	0x04, 0x1c
        /*00ba*/ 	.short	(.L_2181 - .L_2180)


	//   ....[0]....
.L_2180:
        /*00bc*/ 	.word	0x00000200


	//   ....[1]....
        /*00c0*/ 	.word	0x00000360


	//   ....[2]....
        /*00c4*/ 	.word	0x00002a70


	//   ....[3]....
        /*00c8*/ 	.word	0x00002b80


	//----- nvinfo : EIATTR_CTAIDZ_USED
	.align		4
.L_2181:
        /*00cc*/ 	.byte	0x01, 0x04
	.zero		2


	//----- nvinfo : EIATTR_MAX_THREADS
	.align		4
        /*00d0*/ 	.byte	0x04, 0x05
        /*00d2*/ 	.short	(.L_2183 - .L_2182)
.L_2182:
        /*00d4*/ 	.word	0x00000100
        /*00d8*/ 	.word	0x00000001
        /*00dc*/ 	.word	0x00000001


	//----- nvinfo : EIATTR_CRS_STACK_SIZE
	.align		4
.L_2183:
        /*00e0*/ 	.byte	0x04, 0x1e
        /*00e2*/ 	.short	(.L_2185 - .L_2184)
.L_2184:
        /*00e4*/ 	.word	0x00000000
.L_2185:


//--------------------- .nv.info._ZN7cutlass13device_kernelIN5flash19FlashAttnFwdCombineIN4cute5tupleIJNS3_1CILi16EEENS5_ILi64EEEEEELi5ELi256ELi1ELb0ELb1ENS_6half_tEfNS_4arch4Sm90EEEEEvNT_6ParamsE --------------------------
	.section	.nv.info._ZN7cutlass13device_kernelIN5flash19FlashAttnFwdCombineIN4cute5tupleIJNS3_1CILi16EEENS5_ILi64EEEEEELi5ELi256ELi1ELb0ELb1ENS_6half_tEfNS_4arch4Sm90EEEEEvNT_6ParamsE,"",@"SHT_CUDA_INFO"
	.sectionflags	@""
	.align	4


	//----- nvinfo : EIATTR_CUDA_API_VERSION
	.align		4
        /*0000*/ 	.byte	0x04, 0x37
        /*0002*/ 	.short	(.L_2187 - .L_2186)
.L_2186:
        /*0004*/ 	.word	0x00000082


	//----- nvinfo : EIATTR_SW2861232_WAR
	.align		4
.L_2187:
        /*0008*/ 	.byte	0x01, 0x35
	.zero		2


	//----- nvinfo : EIATTR_PARAM_CBANK
	.align		4
        /*000c*/ 	.byte	0x04, 0x0a
        /*000e*/ 	.short	(.L_2189 - .L_2188)
	.align		4
.L_2188:
        /*0010*/ 	.word	index@(.nv.constant0._ZN7cutlass13device_kernelIN5flash19FlashAttnFwdCombineIN4cute5tupleIJNS3_1CILi16EEENS5_ILi64EEEEEELi5ELi256ELi1ELb0ELb1ENS_6half_tEfNS_4arch4Sm90EEEEEvNT_6ParamsE)
        /*0014*/ 	.short	0x0160
        /*0016*/ 	.short	0x00e8


	//----- nvinfo : EIATTR_CBANK_PARAM_SIZE
	.align		4
.L_2189:
        /*0018*/ 	.byte	0x03, 0x19
        /*001a*/ 	.short	0x00e8


	//----- nvinfo : EIATTR_KPARAM_INFO
	.align		4
        /*001c*/ 	.byte	0x04, 0x17
        /*001e*/ 	.short	(.L_2191 - .L_2190)
.L_2190:
        /*0020*/ 	.word	0x00000000
        /*0024*/ 	.short	0x0000
        /*0026*/ 	.short	0x0000
        /*0028*/ 	.byte	0x00, 0xf0, 0xa1, 0x03


	//----- nvinfo : EIATTR_MAXREG_COUNT
	.align		4
.L_2191:
        /*002c*/ 	.byte	0x03, 0x1b
        /*002e*/ 	.short	0x0080


	//----- nvinfo : EIATTR_NUM_BARRIERS
	.align		4
        /*0030*/ 	.byte	0x02, 0x4c
        /*0032*/ 	.byte	0x01
	.zero		1


	//----- nvinfo : EIATTR_EXTERNS
	.align		4
        /*0034*/ 	.byte	0x04, 0x0f
        /*0036*/ 	.short	(.L_2193 - .L_2192)


	//   ....[0]....
	.align		4
.L_2192:
        /*0038*/ 	.word	index@(__assertfail)


	//----- nvinfo : EIATTR_MERCURY_ISA_VERSION
	.align		4
.L_2193:
        /*003c*/ 	.byte	0x03, 0x5f
        /*003e*/ 	.short	0x0000


	//----- nvinfo : EIATTR_COOP_GROUP_MASK_REGIDS
	.align		4
        /*0040*/ 	.byte	0x04, 0x29
        /*0042*/ 	.short	(.L_2195 - .L_2194)


	//   ....[0]....
.L_2194:
        /*0044*/ 	.word	0xffffffff


	//   ....[1]....
        /*0048*/ 	.word	0xffffffff


	//   ....[2]....
        /*004c*/ 	.word	0xffffffff


	//   ....[3]....
        /*0050*/ 	.word	0xffffffff


	//   ....[4]....
        /*0054*/ 	.word	0xffffffff


	//   ....[5]....
        /*0058*/ 	.word	0xffffffff


	//   ....[6]....
        /*005c*/ 	.word	0xffffffff


	//   ....[7]....
        /*0060*/ 	.word	0xffffffff


	//   ....[8]....
        /*0064*/ 	.word	0xffffffff


	//   ....[9]....
        /*0068*/ 	.word	0xffffffff


	//   ....[10]....
        /*006c*/ 	.word	0xffffffff


	//   ....[11]....
        /*0070*/ 	.word	0xffffffff


	//   ....[12]....
        /*0074*/ 	.word	0xffffffff


	//----- nvinfo : EIATTR_COOP_GROUP_INSTR_OFFSETS
	.align		4
.L_2195:
        /*0078*/ 	.byte	0x04, 0x28
        /*007a*/ 	.short	(.L_2197 - .L_2196)


	//   ....[0]....
.L_2196:
        /*007c*/ 	.word	0x00001560


	//   ....[1]....
        /*0080*/ 	.word	0x000015a0


	//   ....[2]....
        /*0084*/ 	.word	0x000015c0


	//   ....[3]....
        /*0088*/ 	.word	0x000015e0


	//   ....[4]....
        /*008c*/ 	.word	0x000016b0


	//   ....[5]....
        /*0090*/ 	.word	0x000016f0


	//   ....[6]....
        /*0094*/ 	.word	0x00001710


	//   ....[7]....
        /*0098*/ 	.word	0x00001730


	//   ....[8]....
        /*009c*/ 	.word	0x00001750


	//   ....[9]....
        /*00a0*/ 	.word	0x00001770


	//   ....[10]....
        /*00a4*/ 	.word	0x000017a0


	//   ....[11]....
        /*00a8*/ 	.word	0x000017c0


	//   ....[12]....
        /*00ac*/ 	.word	0x00002860


	//----- nvinfo : EIATTR_SYSCALL_OFFSETS
	.align		4
.L_2197:
        /*00b0*/ 	.byte	0x04, 0x46
        /*00b2*/ 	.short	(.L_2199 - .L_2198)


	//   ....[0]....
.L_2198:
        /*00b4*/ 	.word	0x000004b0


	//----- nvinfo : EIATTR_EXIT_INSTR_OFFSETS
	.align		4
.L_2199:
        /*00b8*/ 	.byte	0x04, 0x1c
        /*00ba*/ 	.short	(.L_2201 - .L_2200)


	//   ....[0]....
.L_2200:
        /*00bc*/ 	.word	0x00000200


	//   ....[1]....
        /*00c0*/ 	.word	0x00000360


	//   ....[2]....
        /*00c4*/ 	.word	0x00002730


	//   ....[3]....
        /*00c8*/ 	.word	0x00002840


	//----- nvinfo : EIATTR_CTAIDZ_USED
	.align		4
.L_2201:
        /*00cc*/ 	.byte	0x01, 0x04
	.zero		2


	//----- nvinfo : EIATTR_MAX_THREADS
	.align		4
        /*00d0*/ 	.byte	0x04, 0x05
        /*00d2*/ 	.short	(.L_2203 - .L_2202)
.L_2202:
        /*00d4*/ 	.word	0x00000100
        /*00d8*/ 	.word	0x00000001
        /*00dc*/ 	.word	0x00000001


	//----- nvinfo : EIATTR_CRS_STACK_SIZE
	.align		4
.L_2203:
        /*00e0*/ 	.byte	0x04, 0x1e
        /*00e2*/ 	.short	(.L_2205 - .L_2204)
.L_2204:
        /*00e4*/ 	.word	0x00000000
.L_2205:


//--------------------- .nv.info._ZN7cutlass13device_kernelIN5flash19FlashAttnFwdCombineIN4cute5tupleIJNS3_1CILi16EEENS5_ILi64EEEEEELi4ELi256ELi1ELb0ELb1ENS_6half_tEfNS_4arch4Sm90EEEEEvNT_6ParamsE --------------------------
	.section	.nv.info._ZN7cutlass13device_kernelIN5flash19FlashAttnFwdCombineIN4cute5tupleIJNS3_1CILi16EEENS5_ILi64EEEEEELi4ELi256ELi1ELb0ELb1ENS_6half_tEfNS_4arch4Sm90EEEEEvNT_6ParamsE,"",@"SHT_CUDA_INFO"
	.sectionflags	@""
	.align	4


	//----- nvinfo : EIATTR_CUDA_API_VERSION
	.align		4
        /*0000*/ 	.byte	0x04, 0x37
        /*0002*/ 	.short	(.L_2207 - .L_2206)
.L_2206:
        /*0004*/ 	.word	0x00000082


	//----- nvinfo : EIATTR_SW2861232_WAR
	.align		4
.L_2207:
        /*0008*/ 	.byte	0x01, 0x35
	.zero		2


	//----- nvinfo : EIATTR_PARAM_CBANK
	.align		4
        /*000c*/ 	.byte	0x04, 0x0a
        /*000e*/ 	.short	(.L_2209 - .L_2208)
	.align		4
.L_2208:
        /*0010*/ 	.word	index@(.nv.constant0._ZN7cutlass13device_kernelIN5flash19FlashAttnFwdCombineIN4cute5tupleIJNS3_1CILi16EEENS5_ILi64EEEEEELi4ELi256ELi1ELb0ELb1ENS_6half_tEfNS_4arch4Sm90EEEEEvNT_6ParamsE)
        /*0014*/ 	.short	0x0160
        /*0016*/ 	.short	0x00e8


	//----- nvinfo : EIATTR_CBANK_PARAM_SIZE
	.align		4
.L_2209:
        /*0018*/ 	.byte	0x03, 0x19
        /*001a*/ 	.short	0x00e8


	//----- nvinfo : EIATTR_KPARAM_INFO
	.align		4
        /*001c*/ 	.byte	0x04, 0x17
        /*001e*/ 	.short	(.L_2211 - .L_2210)
.L_2210:
        /*0020*/ 	.word	0x00000000
        /*0024*/ 	.short	0x0000
        /*0026*/ 	.short	0x0000
        /*0028*/ 	.byte	0x00, 0xf0, 0xa1, 0x03


	//----- nvinfo : EIATTR_MAXREG_COUNT
	.align		4
.L_2211:
        /*002c*/ 	.byte	0x03, 0x1b
        /*002e*/ 	.short	0x0080


	//----- nvinfo : EIATTR_NUM_BARRIERS
	.align		4
        /*0030*/ 	.byte	0x02, 0x4c
        /*0032*/ 	.byte	0x01
	.zero		1


	//----- nvinfo : EIATTR_EXTERNS
	.align		4
        /*0034*/ 	.byte	0x04, 0x0f
        /*0036*/ 	.short	(.L_2213 - .L_2212)


	//   ....[0]....
	.align		4
.L_2212:
        /*0038*/ 	.word	index@(__assertfail)


	//----- nvinfo : EIATTR_MERCURY_ISA_VERSION
	.align		4
.L_2213:
        /*003c*/ 	.byte	0x03, 0x5f
        /*003e*/ 	.short	0x0000


	//----- nvinfo : EIATTR_COOP_GROUP_MASK_REGIDS
	.align		4
        /*0040*/ 	.byte	0x04, 0x29
        /*0042*/ 	.short	(.L_2215 - .L_2214)


	//   ....[0]....
.L_2214:
        /*0044*/ 	.word	0xffffffff


	//   ....[1]....
        /*0048*/ 	.word	0xffffffff


	//   ....[2]....
        /*004c*/ 	.word	0xffffffff


	//   ....[3]....
        /*0050*/ 	.word	0xffffffff


	//   ....[4]....
        /*0054*/ 	.word	0xffffffff


	//   ....[5]....
        /*0058*/ 	.word	0xffffffff


	//   ....[6]....
        /*005c*/ 	.word	0xffffffff


	//   ....[7]....
        /*0060*/ 	.word	0xffffffff


	//   ....[8]....
        /*0064*/ 	.word	0xffffffff


	//   ....[9]....
        /*0068*/ 	.word	0xffffffff


	//   ....[10]....
        /*006c*/ 	.word	0xffffffff


	//   ....[11]....
        /*0070*/ 	.word	0xffffffff


	//   ....[12]....
        /*0074*/ 	.word	0xffffffff


	//----- nvinfo : EIATTR_COOP_GROUP_INSTR_OFFSETS
	.align		4
.L_2215:
        /*0078*/ 	.byte	0x04, 0x28
        /*007a*/ 	.short	(.L_2217 - .L_2216)


	//   ....[0]....
.L_2216:
        /*007c*/ 	.word	0x00001440


	//   ....[1]....
        /*0080*/ 	.word	0x00001480


	//   ....[2]....
        /*0084*/ 	.word	0x000014a0


	//   ....[3]....
        /*0088*/ 	.word	0x000014c0


	//   ....[4]....
        /*008c*/ 	.word	0x00001550


	//   ....[5]....
        /*0090*/ 	.word	0x00001580


	//   ....[6]....
        /*0094*/ 	.word	0x00001590


	//   ....[7]....
        /*0098*/ 	.word	0x000015c0


	//   ....[8]....
        /*009c*/ 	.word	0x000015d0


	//   ....[9]....
        /*00a0*/ 	.word	0x00001600


	//   ....[10]....
        /*00a4*/ 	.word	0x00001610


	//   ....[11]....
        /*00a8*/ 	.word	0x00001670


	//   ....[12]....
        /*00ac*/ 	.word	0x000026c0


	//----- nvinfo : EIATTR_SYSCALL_OFFSETS
	.align		4
.L_2217:
        /*00b0*/ 	.byte	0x04, 0x46
        /*00b2*/ 	.short	(.L_2219 - .L_2218)


	//   ....[0]....
.L_2218:
        /*00b4*/ 	.word	0x000004b0


	//----- nvinfo : EIATTR_EXIT_INSTR_OFFSETS
	.align		4
.L_2219:
        /*00b8*/ 	.byte	0x04, 0x1c
        /*00ba*/ 	.short	(.L_2221 - .L_2220)


	//   ....[0]....
.L_2220:
        /*00bc*/ 	.word	0x00000200


	//   ....[1]....
        /*00c0*/ 	.word	0x00000360


	//   ....[2]....
        /*00c4*/ 	.word	0x00002590


	//   ....[3]....
        /*00c8*/ 	.word	0x000026a0


	//----- nvinfo : EIATTR_CTAIDZ_USED
	.align		4
.L_2221:
        /*00cc*/ 	.byte	0x01, 0x04
	.zero		2


	//----- nvinfo : EIATTR_MAX_THREADS
	.align		4
        /*00d0*/ 	.byte	0x04, 0x05
        /*00d2*/ 	.short	(.L_2223 - .L_2222)
.L_2222:
        /*00d4*/ 	.word	0x00000100
        /*00d8*/ 	.word	0x00000001
        /*00dc*/ 	.word	0x00000001


	//----- nvinfo : EIATTR_CRS_STACK_SIZE
	.align		4
.L_2223:
        /*00e0*/ 	.byte	0x04, 0x1e
        /*00e2*/ 	.short	(.L_2225 - .L_2224)
.L_2224:
        /*00e4*/ 	.word	0x00000000
.L_2225:


//--------------------- .nv.info._ZN7cutlass13device_kernelIN5flash19FlashAttnFwdCombineIN4cute5tupleIJNS3_1CILi16EEENS5_ILi64EEEEEELi8ELi256ELi1ELb0ELb0ENS_6half_tEfNS_4arch4Sm80EEEEEvNT_6ParamsE --------------------------
	.section	.nv.info._ZN7cutlass13device_kernelIN5flash19FlashAttnFwdCombineIN4cute5tupleIJNS3_1CILi16EEENS5_ILi64EEEEEELi8ELi256ELi1ELb0ELb0ENS_6half_tEfNS_4arch4Sm80EEEEEvNT_6ParamsE,"",@"SHT_CUDA_INFO"
	.sectionflags	@""
	.align	4


	//----- nvinfo : EIATTR_CUDA_API_VERSION
	.align		4
        /*0000*/ 	.byte	0x04, 0x37
        /*0002*/ 	.short	(.L_2227 - .L_2226)
.L_2226:
        /*0004*/ 	.word	0x00000082


	//----- nvinfo : EIATTR_SW2861232_WAR
	.align		4
.L_2227:
        /*0008*/ 	.byte	0x01, 0x35
	.zero		2


	//----- nvinfo : EIATTR_PARAM_CBANK
	.align		4
        /*000c*/ 	.byte	0x04, 0x0a
        /*000e*/ 	.short	(.L_2229 - .L_2228)
	.align		4
.L_2228:
        /*0010*/ 	.word	index@(.nv.constant0._ZN7cutlass13device_kernelIN5flash19FlashAttnFwdCombineIN4cute5tupleIJNS3_1CILi16EEENS5_ILi64EEEEEELi8ELi256ELi1ELb0ELb0ENS_6half_tEfNS_4arch4Sm80EEEEEvNT_6ParamsE)
        /*0014*/ 	.short	0x0160
        /*0016*/ 	.short	0x00e8


	//----- nvinfo : EIATTR_CBANK_PARAM_SIZE
	.align		4
.L_2229:
        /*0018*/ 	.byte	0x03, 0x19
        /*001a*/ 	.short	0x00e8


	//----- nvinfo : EIATTR_KPARAM_INFO
	.align		4
        /*001c*/ 	.byte	0x04, 0x17
        /*001e*/ 	.short	(.L_2231 - .L_2230)
.L_2230:
        /*0020*/ 	.word	0x00000000
        /*0024*/ 	.short	0x0000
        /*0026*/ 	.short	0x0000
        /*0028*/ 	.byte	0x00, 0xf0, 0xa1, 0x03


	//----- nvinfo : EIATTR_MAXREG_COUNT
	.align		4
.L_2231:
        /*002c*/ 	.byte	0x03, 0x1b
        /*002e*/ 	.short	0x0080


	//----- nvinfo : EIATTR_NUM_BARRIERS
	.align		4
        /*0030*/ 	.byte	0x02, 0x4c
        /*0032*/ 	.byte	0x01
	.zero		1


	//----- nvinfo : EIATTR_EXTERNS
	.align		4
        /*0034*/ 	.byte	0x04, 0x0f
        /*0036*/ 	.short	(.L_2233 - .L_2232)


	//   ....[0]....
	.align		4
.L_2232:
        /*0038*/ 	.word	index@(__assertfail)


	//----- nvinfo : EIATTR_MERCURY_ISA_VERSION
	.align		4
.L_2233:
        /*003c*/ 	.byte	0x03, 0x5f
        /*003e*/ 	.short	0x0000


	//----- nvinfo : EIATTR_COOP_GROUP_MASK_REGIDS
	.align		4
        /*0040*/ 	.byte	0x04, 0x29
        /*0042*/ 	.short	(.L_2235 - .L_2234)


	//   ....[0]....
.L_2234:
        /*0044*/ 	.word	0xffffffff


	//   ....[1]....
        /*0048*/ 	.word	0xffffffff


	//   ....[2]....
        /*004c*/ 	.word	0xffffffff


	//   ....[3]....
        /*0050*/ 	.word	0xffffffff


	//   ....[4]....
        /*0054*/ 	.word	0xffffffff


	//   ....[5]....
        /*0058*/ 	.word	0xffffffff


	//   ....[6]....
        /*005c*/ 	.word	0xffffffff


	//   ....[7]....
        /*0060*/ 	.word	0xffffffff


	//   ....[8]....
        /*0064*/ 	.word	0xffffffff


	//   ....[9]....
        /*0068*/ 	.word	0xffffffff


	//   ....[10]....
        /*006c*/ 	.word	0xffffffff


	//   ....[11]....
        /*0070*/ 	.word	0xffffffff


	//   ....[12]....
        /*0074*/ 	.word	0xffffffff


	//----- nvinfo : EIATTR_COOP_GROUP_INSTR_OFFSETS
	.align		4
.L_2235:
        /*0078*/ 	.byte	0x04, 0x28
        /*007a*/ 	.short	(.L_2237 - .L_2236)


	//   ....[0]....
.L_2236:
        /*007c*/ 	.word	0x00001bf0


	//   ....[1]....
        /*0080*/ 	.word	0x00001c40


	//   ....[2]....
        /*0084*/ 	.word	0x00001c70


	//   ....[3]....
        /*0088*/ 	.word	0x00001c90


	//   ....[4]....
        /*008c*/ 	.word	0x00002280


	//   ....[5]....
        /*0090*/ 	.word	0x000022c0


	//   ....[6]....
        /*0094*/ 	.word	0x000022e0


	//   ....[7]....
        /*0098*/ 	.word	0x00002310


	//   ....[8]....
        /*009c*/ 	.word	0x00002330


	//   ....[9]....
        /*00a0*/ 	.word	0x00002350


	//   ....[10]....
        /*00a4*/ 	.word	0x00002380


	//   ....[11]....
        /*00a8*/ 	.word	0x000023a0


	//   ....[12]....
        /*00ac*/ 	.word	0x00003680


	//----- nvinfo : EIATTR_SYSCALL_OFFSETS
	.align		4
.L_2237:
        /*00b0*/ 	.byte	0x04, 0x46
        /*00b2*/ 	.short	(.L_2239 - .L_2238)


	//   ....[0]....
.L_2238:
        /*00b4*/ 	.word	0x00000390


	//----- nvinfo : EIATTR_EXIT_INSTR_OFFSETS
	.align		4
.L_2239:
        /*00b8*/ 	.byte	0x04, 0x1c
        /*00ba*/ 	.short	(.L_2241 - .L_2240)


	//   ....[0]....
.L_2240:
        /*00bc*/ 	.word	0x00000220


	//   ....[1]....
        /*00c0*/ 	.word	0x00003510


	//   ....[2]....
        /*00c4*/ 	.word	0x00003660


	//----- nvinfo : EIATTR_CTAIDZ_USED
	.align		4
.L_2241:
        /*00c8*/ 	.byte	0x01, 0x04
	.zero		2


	//----- nvinfo : EIATTR_MAX_THREADS
	.align		4
        /*00cc*/ 	.byte	0x04, 0x05
        /*00ce*/ 	.short	(.L_2243 - .L_2242)
.L_2242:
        /*00d0*/ 	.word	0x00000100
        /*00d4*/ 	.word	0x00000001
        /*00d8*/ 	.word	0x00000001


	//----- nvinfo : EIATTR_CRS_STACK_SIZE
	.align		4
.L_2243:
        /*00dc*/ 	.byte	0x04, 0x1e
        /*00de*/ 	.short	(.L_2245 - .L_2244)
.L_2244:
        /*00e0*/ 	.word	0x00000000
.L_2245:


//--------------------- .nv.info._ZN7cutlass13device_kernelIN5flash19FlashAttnFwdCombineIN4cute5tupleIJNS3_1CILi16EEENS5_ILi64EEEEEELi7ELi256ELi1ELb0ELb0ENS_6half_tEfNS_4arch4Sm80EEEEEvNT_6ParamsE --------------------------
	.section	.nv.info._ZN7cutlass13device_kernelIN5flash19FlashAttnFwdCombineIN4cute5tupleIJNS3_1CILi16EEENS5_ILi64EEEEEELi7ELi256ELi1ELb0ELb0ENS_6half_tEfNS_4arch4Sm80EEEEEvNT_6ParamsE,"",@"SHT_CUDA_INFO"
	.sectionflags	@""
	.align	4


	//----- nvinfo : EIATTR_CUDA_API_VERSION
	.align		4
        /*0000*/ 	.byte	0x04, 0x37
        /*0002*/ 	.short	(.L_2247 - .L_2246)
.L_2246:
        /*0004*/ 	.word	0x00000082


	//----- nvinfo : EIATTR_SW2861232_WAR
	.align		4
.L_2247:
        /*0008*/ 	.byte	0x01, 0x35
	.zero		2


	//----- nvinfo : EIATTR_PARAM_CBANK
	.align		4
        /*000c*/ 	.byte	0x04, 0x0a
        /*000e*/ 	.short	(.L_2249 - .L_2248)
	.align		4
.L_2248:
        /*0010*/ 	.word	index@(.nv.constant0._ZN7cutlass13device_kernelIN5flash19FlashAttnFwdCombineIN4cute5tupleIJNS3_1CILi16EEENS5_ILi64EEEEEELi7ELi256ELi1ELb0ELb0ENS_6half_tEfNS_4arch4Sm80EEEEEvNT_6ParamsE)
        /*0014*/ 	.short	0x0160
        /*0016*/ 	.short	0x00e8


	//----- nvinfo : EIATTR_CBANK_PARAM_SIZE
	.align		4
.L_2249:
        /*0018*/ 	.byte	0x03, 0x19
        /*001a*/ 	.short	0x00e8


	//----- nvinfo : EIATTR_KPARAM_INFO
	.align		4
        /*001c*/ 	.byte	0x04, 0x17
        /*001e*/ 	.short	(.L_2251 - .L_2250)
.L_2250:
        /*0020*/ 	.word	0x00000000
        /*0024*/ 	.short	0x0000
        /*0026*/ 	.short	0x0000
        /*0028*/ 	.byte	0x00, 0xf0, 0xa1, 0x03


	//----- nvinfo : EIATTR_MAXREG_COUNT
	.align		4
.L_2251:
        /*002c*/ 	.byte	0x03, 0x1b
        /*002e*/ 	.short	0x0080


	//----- nvinfo : EIATTR_NUM_BARRIERS
	.align		4
        /*0030*/ 	.byte	0x02, 0x4c
        /*0032*/ 	.byte	0x01
	.zero		1


	//----- nvinfo : EIATTR_EXTERNS
	.align		4
        /*0034*/ 	.byte	0x04, 0x0f
        /*0036*/ 	.short	(.L_2253 - .L_2252)


	//   ....[0]....
	.align		4
.L_2252:
        /*0038*/ 	.word	index@(__assertfail)


	//----- nvinfo : EIATTR_MERCURY_ISA_VERSION
	.align		4
.L_2253:
        /*003c*/ 	.byte	0x03, 0x5f
        /*003e*/ 	.short	0x0000


	//----- nvinfo : EIATTR_COOP_GROUP_MASK_REGIDS
	.align		4
        /*0040*/ 	.byte	0x04, 0x29
        /*0042*/ 	.short	(.L_2255 - .L_2254)


	//   ....[0]....
.L_2254:
        /*0044*/ 	.word	0xffffffff


	//   ....[1]....
        /*0048*/ 	.word	0xffffffff


	//   ....[2]....
        /*004c*/ 	.word	0xffffffff


	//   ....[3]....
        /*0050*/ 	.word	0xffffffff


	//   ....[4]....
        /*0054*/ 	.word	0xffffffff


	//   ....[5]....
        /*0058*/ 	.word	0xffffffff


	//   ....[6]....
        /*005c*/ 	.word	0xffffffff


	//   ....[7]....
        /*0060*/ 	.word	0xffffffff


	//   ....[8]....
        /*0064*/ 	.word	0xffffffff


	//   ....[9]....
        /*0068*/ 	.word	0xffffffff


	//   ....[10]....
        /*006c*/ 	.word	0xffffffff


	//   ....[11]....
        /*0070*/ 	.word	0xffffffff


	//   ....[12]....
        /*0074*/ 	.word	0xffffffff


	//----- nvinfo : EIATTR_COOP_GROUP_INSTR_OFFSETS
	.align		4
.L_2255:
        /*0078*/ 	.byte	0x04, 0x28
        /*007a*/ 	.short	(.L_2257 - .L_2256)


	//   ....[0]....
.L_2256:
        /*007c*/ 	.word	0x00001330


	//   ....[1]....
        /*0080*/ 	.word	0x00001380


	//   ....[2]....
        /*0084*/ 	.word	0x000013b0


	//   ....[3]....
        /*0088*/ 	.word	0x000013d0


	//   ....[4]....
        /*008c*/ 	.word	0x00001670


	//   ....[5]....
        /*0090*/ 	.word	0x00001710


	//   ....[6]....
        /*0094*/ 	.word	0x00001730


	//   ....[7]....
        /*0098*/ 	.word	0x00001740


	//   ....[8]....
        /*009c*/ 	.word	0x00001780


	//   ....[9]....
        /*00a0*/ 	.word	0x00001790


	//   ....[10]....
        /*00a4*/ 	.word	0x000017d0


	//   ....[11]....
        /*00a8*/ 	.word	0x000017e0


	//   ....[12]....
        /*00ac*/ 	.word	0x000029e0


	//----- nvinfo : EIATTR_SYSCALL_OFFSETS
	.align		4
.L_2257:
        /*00b0*/ 	.byte	0x04, 0x46
        /*00b2*/ 	.short	(.L_2259 - .L_2258)


	//   ....[0]....
.L_2258:
        /*00b4*/ 	.word	0x00000390


	//----- nvinfo : EIATTR_EXIT_INSTR_OFFSETS
	.align		4
.L_2259:
        /*00b8*/ 	.byte	0x04, 0x1c
        /*00ba*/ 	.short	(.L_2261 - .L_2260)


	//   ....[0]....
.L_2260:
        /*00bc*/ 	.word	0x00000220


	//   ....[1]....
        /*00c0*/ 	.word	0x00002870


	//   ....[2]....
        /*00c4*/ 	.word	0x000029c0


	//----- nvinfo : EIATTR_CTAIDZ_USED
	.align		4
.L_2261:
        /*00c8*/ 	.byte	0x01, 0x04
	.zero		2


	//----- nvinfo : EIATTR_MAX_THREADS
	.align		4
        /*00cc*/ 	.byte	0x04, 0x05
        /*00ce*/ 	.short	(.L_2263 - .L_2262)
.L_2262:
        /*00d0*/ 	.word	0x00000100
        /*00d4*/ 	.word	0x00000001
        /*00d8*/ 	.word	0x00000001


	//----- nvinfo : EIATTR_CRS_STACK_SIZE
	.align		4
.L_2263:
        /*00dc*/ 	.byte	0x04, 0x1e
        /*00de*/ 	.short	(.L_2265 - .L_2264)
.L_2264:
        /*00e0*/ 	.word	0x00000000
.L_2265:


//--------------------- .nv.info._ZN7cutlass13device_kernelIN5flash19FlashAttnFwdCombineIN4cute5tupleIJNS3_1CILi16EEENS5_ILi64EEEEEELi6ELi256ELi1ELb0ELb0ENS_6half_tEfNS_4arch4Sm80EEEEEvNT_6ParamsE --------------------------
	.section	.nv.info._ZN7cutlass13device_kernelIN5flash19FlashAttnFwdCombineIN4cute5tupleIJNS3_1CILi16EEENS5_ILi64EEEEEELi6ELi256ELi1ELb0ELb0ENS_6half_tEfNS_4arch4Sm80EEEEEvNT_6ParamsE,"",@"SHT_CUDA_INFO"
	.sectionflags	@""
	.align	4


	//----- nvinfo : EIATTR_CUDA_API_VERSION
	.align		4
        /*0000*/ 	.byte	0x04, 0x37
        /*0002*/ 	.short	(.L_2267 - .L_2266)
.L_2266:
        /*0004*/ 	.word	0x00000082


	//----- nvinfo : EIATTR_SW2861232_WAR
	.align		4
.L_2267:
        /*0008*/ 	.byte	0x01, 0x35
	.zero		2


	//----- nvinfo : EIATTR_PARAM_CBANK
	.align		4
        /*000c*/ 	.byte	0x04, 0x0a
        /*000e*/ 	.short	(.L_2269 - .L_2268)
	.align		4
.L_2268:
        /*0010*/ 	.word	index@(.nv.constant0._ZN7cutlass13device_kernelIN5flash19FlashAttnFwdCombineIN4cute5tupleIJNS3_1CILi16EEENS5_ILi64EEEEEELi6ELi256ELi1ELb0ELb0ENS_6half_tEfNS_4arch4Sm80EEEEEvNT_6ParamsE)
        /*0014*/ 	.short	0x0160
        /*0016*/ 	.short	0x00e8


	//----- nvinfo : EIATTR_CBANK_PARAM_SIZE
	.align		4
.L_2269:
        /*0018*/ 	.byte	0x03, 0x19
        /*001a*/ 	.short	0x00e8


	//----- nvinfo : EIATTR_KPARAM_INFO
	.align		4
        /*001c*/ 	.byte	0x04, 0x17
        /*001e*/ 	.short	(.L_2271 - .L_2270)
.L_2270:
        /*0020*/ 	.word	0x00000000
        /*0024*/ 	.short	0x0000
        /*0026*/ 	.short	0x0000
        /*0028*/ 	.byte	0x00, 0xf0, 0xa1, 0x03


	//----- nvinfo : EIATTR_MAXREG_COUNT
	.align		4
.L_2271:
        /*002c*/ 	.byte	0x03, 0x1b
        /*002e*/ 	.short	0x0080


	//----- nvinfo : EIATTR_NUM_BARRIERS
	.align		4
        /*0030*/ 	.byte	0x02, 0x4c
        /*0032*/ 	.byte	0x01
	.zero		1


	//----- nvinfo : EIATTR_EXTERNS
	.align		4
        /*0034*/ 	.byte	0x04, 0x0f
        /*0036*/ 	.short	(.L_2273 - .L_2272)


	//   ....[0]....
	.align		4
.L_2272:
        /*0038*/ 	.word	index@(__assertfail)


	//----- nvinfo : EIATTR_MERCURY_ISA_VERSION
	.align		4
.L_2273:
        /*003c*/ 	.byte	0x03, 0x5f
        /*003e*/ 	.short	0x0000


	//----- nvinfo : EIATTR_COOP_GROUP_MASK_REGIDS
	.align		4
        /*0040*/ 	.byte	0x04, 0x29
        /*0042*/ 	.short	(.L_2275 - .L_2274)


	//   ....[0]....
.L_2274:
        /*0044*/ 	.word	0xffffffff


	//   ....[1]....
        /*0048*/ 	.word	0xffffffff


	//   ....[2]....
        /*004c*/ 	.word	0xffffffff


	//   ....[3]....
        /*0050*/ 	.word	0xffffffff


	//   ....[4]....
        /*0054*/ 	.word	0xffffffff


	//   ....[5]....
        /*0058*/ 	.word	0xffffffff


	//   ....[6]....
        /*005c*/ 	.word	0xffffffff


	//   ....[7]....
        /*0060*/ 	.word	0xffffffff


	//   ....[8]....
        /*0064*/ 	.word	0xffffffff


	//   ....[9]....
        /*0068*/ 	.word	0xffffffff


	//   ....[10]....
        /*006c*/ 	.word	0xffffffff


	//   ....[11]....
        /*0070*/ 	.word	0xffffffff


	//   ....[12]....
        /*0074*/ 	.word	0xffffffff


	//----- nvinfo : EIATTR_COOP_GROUP_INSTR_OFFSETS
	.align		4
.L_2275:
        /*0078*/ 	.byte	0x04, 0x28
        /*007a*/ 	.short	(.L_2277 - .L_2276)


	//   ....[0]....
.L_2276:
        /*007c*/ 	.word	0x00000e70


	//   ....[1]....
        /*0080*/ 	.word	0x00000ed0


	//   ....[2]....
        /*0084*/ 	.word	0x00000f30


	//   ....[3]....
        /*0088*/ 	.word	0x00000f50


	//   ....[4]....
        /*008c*/ 	.word	0x00001090


	//   ....[5]....
        /*0090*/ 	.word	0x00001110


	//   ....[6]....
        /*0094*/ 	.word	0x00001120


	//   ....[7]....
        /*0098*/ 	.word	0x00001150


	//   ....[8]....
        /*009c*/ 	.word	0x00001160


	//   ....[9]....
        /*00a0*/ 	.word	0x00001190


	//   ....[10]....
        /*00a4*/ 	.word	0x000011a0


	//   ....[11]....
        /*00a8*/ 	.word	0x000011f0


	//   ....[12]....
        /*00ac*/ 	.word	0x000022d0


	//----- nvinfo : EIATTR_SYSCALL_OFFSETS
	.align		4
.L_2277:
        /*00b0*/ 	.byte	0x04, 0x46
        /*00b2*/ 	.short	(.L_2279 - .L_2278)


	//   ....[0]....
.L_2278:
        /*00b4*/ 	.word	0x00000390


	//----- nvinfo : EIATTR_EXIT_INSTR_OFFSETS
	.align		4
.L_2279:
        /*00b8*/ 	.byte	0x04, 0x1c
        /*00ba*/ 	.short	(.L_2281 - .L_2280)


	//   ....[0]....
.L_2280:
        /*00bc*/ 	.word	0x00000220


	//   ....[1]....
        /*00c0*/ 	.word	0x00002160


	//   ....[2]....
        /*00c4*/ 	.word	0x000022b0


	//----- nvinfo : EIATTR_CTAIDZ_USED
	.align		4
.L_2281:
        /*00c8*/ 	.byte	0x01, 0x04
	.zero		2


	//----- nvinfo : EIATTR_MAX_THREADS
	.align		4
        /*00cc*/ 	.byte	0x04, 0x05
        /*00ce*/ 	.short	(.L_2283 - .L_2282)
.L_2282:
        /*00d0*/ 	.word	0x00000100
        /*00d4*/ 	.word	0x00000001
        /*00d8*/ 	.word	0x00000001


	//----- nvinfo : EIATTR_CRS_STACK_SIZE
	.align		4
.L_2283:
        /*00dc*/ 	.byte	0x04, 0x1e
        /*00de*/ 	.short	(.L_2285 - .L_2284)
.L_2284:
        /*00e0*/ 	.word	0x00000000
.L_2285:


//--------------------- .nv.info._ZN7cutlass13device_kernelIN5flash19FlashAttnFwdCombineIN4cute5tupleIJNS3_1CILi16EEENS5_ILi64EEEEEELi5ELi256ELi1ELb0ELb0ENS_6half_tEfNS_4arch4Sm80EEEEEvNT_6ParamsE --------------------------
	.section	.nv.info._ZN7cutlass13device_kernelIN5flash19FlashAttnFwdCombineIN4cute5tupleIJNS3_1CILi16EEENS5_ILi64EEEEEELi5ELi256ELi1ELb0ELb0ENS_6half_tEfNS_4arch4Sm80EEEEEvNT_6ParamsE,"",@"SHT_CUDA_INFO"
	.sectionflags	@""
	.align	4


	//----- nvinfo : EIATTR_CUDA_API_VERSION
	.align		4
        /*0000*/ 	.byte	0x04, 0x37
        /*0002*/ 	.short	(.L_2287 - .L_2286)
.L_2286:
        /*0004*/ 	.word	0x00000082


	//----- nvinfo : EIATTR_SW2861232_WAR
	.align		4
.L_2287:
        /*0008*/ 	.byte	0x01, 0x35
	.zero		2


	//----- nvinfo : EIATTR_PARAM_CBANK
	.align		4
        /*000c*/ 	.byte	0x04, 0x0a
        /*000e*/ 	.short	(.L_2289 - .L_2288)
	.align		4
.L_2288:
        /*0010*/ 	.word	index@(.nv.constant0._ZN7cutlass13device_kernelIN5flash19FlashAttnFwdCombineIN4cute5tupleIJNS3_1CILi16EEENS5_ILi64EEEEEELi5ELi256ELi1ELb0ELb0ENS_6half_tEfNS_4arch4Sm80EEEEEvNT_6ParamsE)
        /*0014*/ 	.short	0x0160
        /*0016*/ 	.short	0x00e8


	//----- nvinfo : EIATTR_CBANK_PARAM_SIZE
	.align		4
.L_2289:
        /*0018*/ 	.byte	0x03, 0x19
        /*001a*/ 	.short	0x00e8


	//----- nvinfo : EIATTR_KPARAM_INFO
	.align		4
        /*001c*/ 	.byte	0x04, 0x17
        /*001e*/ 	.short	(.L_2291 - .L_2290)
.L_2290:
        /*0020*/ 	.word	0x00000000
        /*0024*/ 	.short	0x0000
        /*0026*/ 	.short	0x0000
        /*0028*/ 	.byte	0x00, 0xf0, 0xa1, 0x03


	//----- nvinfo : EIATTR_MAXREG_COUNT
	.align		4
.L_2291:
        /*002c*/ 	.byte	0x03, 0x1b
        /*002e*/ 	.short	0x0080


	//----- nvinfo : EIATTR_NUM_BARRIERS
	.align		4
        /*0030*/ 	.byte	0x02, 0x4c
        /*0032*/ 	.byte	0x01
	.zero		1


	//----- nvinfo : EIATTR_EXTERNS
	.align		4
        /*0034*/ 	.byte	0x04, 0x0f
        /*0036*/ 	.short	(.L_2293 - .L_2292)


	//   ....[0]....
	.align		4
.L_2292:
        /*0038*/ 	.word	index@(__assertfail)


	//----- nvinfo : EIATTR_MERCURY_ISA_VERSION
	.align		4
.L_2293:
        /*003c*/ 	.byte	0x03, 0x5f
        /*003e*/ 	.short	0x0000


	//----- nvinfo : EIATTR_COOP_GROUP_MASK_REGIDS
	.align		4
        /*0040*/ 	.byte	0x04, 0x29
        /*0042*/ 	.short	(.L_2295 - .L_2294)


	//   ....[0]....
.L_2294:
        /*0044*/ 	.word	0xffffffff


	//   ....[1]....
        /*0048*/ 	.word	0xffffffff


	//   ....[2]....
        /*004c*/ 	.word	0xffffffff


	//   ....[3]....
        /*0050*/ 	.word	0xffffffff


	//   ....[4]....
        /*0054*/ 	.word	0xffffffff


	//   ....[5]....
        /*0058*/ 	.word	0xffffffff


	//   ....[6]....
        /*005c*/ 	.word	0xffffffff


	//   ....[7]....
        /*0060*/ 	.word	0xffffffff


	//   ....[8]....
        /*0064*/ 	.word	0xffffffff


	//   ....[9]....
        /*0068*/ 	.word	0xffffffff


	//   ....[10]....
        /*006c*/ 	.word	0xffffffff


	//   ....[11]....
        /*0070*/ 	.word	0xffffffff


	//   ....[12]....
        /*0074*/ 	.word	0xffffffff


	//----- nvinfo : EIATTR_COOP_GROUP_INSTR_OFFSETS
	.align		4
.L_2295:
        /*0078*/ 	.byte	0x04, 0x28
        /*007a*/ 	.short	(.L_2297 - .L_2296)


	//   ....[0]....
.L_2296:
        /*007c*/ 	.word	0x00000c30


	//   ....[1]....
        /*0080*/ 	.word	0x00000c70


	//   ....[2]....
        /*0084*/ 	.word	0x00000cb0


	//   ....[3]....
        /*0088*/ 	.word	0x00000cd0


	//   ....[4]....
        /*008c*/ 	.word	0x00000d90


	//   ....[5]....
        /*0090*/ 	.word	0x00000dd0


	//   ....[6]....
        /*0094*/ 	.word	0x00000df0


	//   ....[7]....
        /*0098*/ 	.word	0x00000e10


	//   ....[8]....
        /*009c*/ 	.word	0x00000e30


	//   ....[9]....
        /*00a0*/ 	.word	0x00000e60


	//   ....[10]....
        /*00a4*/ 	.word	0x00000e90


	//   ....[11]....
        /*00a8*/ 	.word	0x00000ea0


	//   ....[12]....
        /*00ac*/ 	.word	0x00001fe0


	//----- nvinfo : EIATTR_SYSCALL_OFFSETS
	.align		4
.L_2297:
        /*00b0*/ 	.byte	0x04, 0x46
        /*00b2*/ 	.short	(.L_2299 - .L_2298)


	//   ....[0]....
.L_2298:
        /*00b4*/ 	.word	0x00000390


	//----- nvinfo : EIATTR_EXIT_INSTR_OFFSETS
	.align		4
.L_2299:
        /*00b8*/ 	.byte	0x04, 0x1c
        /*00ba*/ 	.short	(.L_2301 - .L_2300)


	//   ....[0]....
.L_2300:
        /*00bc*/ 	.word	0x00000220


	//   ....[1]....
        /*00c0*/ 	.word	0x00001e70


	//   ....[2]....
        /*00c4*/ 	.word	0x00001fc0


	//----- nvinfo : EIATTR_CTAIDZ_USED
	.align		4
.L_2301:
        /*00c8*/ 	.byte	0x01, 0x04
	.zero		2


	//----- nvinfo : EIATTR_MAX_THREADS
	.align		4
        /*00cc*/ 	.byte	0x04, 0x05
        /*00ce*/ 	.short	(.L_2303 - .L_2302)
.L_2302:
        /*00d0*/ 	.word	0x00000100
        /*00d4*/ 	.word	0x00000001
        /*00d8*/ 	.word	0x00000001


	//----- nvinfo : EIATTR_CRS_STACK_SIZE
	.align		4
.L_2303:
        /*00dc*/ 	.byte	0x04, 0x1e
        /*00de*/ 	.short	(.L_2305 - .L_2304)
.L_2304:
        /*00e0*/ 	.word	0x00000000
.L_2305:


//--------------------- .nv.info._ZN7cutlass13device_kernelIN5flash19FlashAttnFwdCombineIN4cute5tupleIJNS3_1CILi16EEENS5_ILi64EEEEEELi4ELi256ELi1ELb0ELb0ENS_6half_tEfNS_4arch4Sm80EEEEEvNT_6ParamsE --------------------------
	.section	.nv.info._ZN7cutlass13device_kernelIN5flash19FlashAttnFwdCombineIN4cute5tupleIJNS3_1CILi16EEENS5_ILi64EEEEEELi4ELi256ELi1ELb0ELb0ENS_6half_tEfNS_4arch4Sm80EEEEEvNT_6ParamsE,"",@"SHT_CUDA_INFO"
	.sectionflags	@""
	.align	4


	//----- nvinfo : EIATTR_CUDA_API_VERSION
	.align		4
        /*0000*/ 	.byte	0x04, 0x37
        /*0002*/ 	.short	(.L_2307 - .L_2306)
.L_2306:
        /*0004*/ 	.word	0x00000082


	//----- nvinfo : EIATTR_SW2861232_WAR
	.align		4
.L_2307:
        /*0008*/ 	.byte	0x01, 0x35
	.zero		2


	//----- nvinfo : EIATTR_PARAM_CBANK
	.align		4
        /*000c*/ 	.byte	0x04, 0x0a
        /*000e*/ 	.short	(.L_2309 - .L_2308)
	.align		4
.L_2308:
        /*0010*/ 	.word	index@(.nv.constant0._ZN7cutlass13device_kernelIN5flash19FlashAttnFwdCombineIN4cute5tupleIJNS3_1CILi16EEENS5_ILi64EEEEEELi4ELi256ELi1ELb0ELb0ENS_6half_tEfNS_4arch4Sm80EEEEEvNT_6ParamsE)
        /*0014*/ 	.short	0x0160
        /*0016*/ 	.short	0x00e8


	//----- nvinfo : EIATTR_CBANK_PARAM_SIZE
	.align		4
.L_2309:
        /*0018*/ 	.byte	0x03, 0x19
        /*001a*/ 	.short	0x00e8


	//----- nvinfo : EIATTR_KPARAM_INFO
	.align		4
        /*001c*/ 	.byte	0x04, 0x17
        /*001e*/ 	.short	(.L_2311 - .L_2310)
.L_2310:
        /*0020*/ 	.word	0x00000000
        /*0024*/ 	.short	0x0000
        /*0026*/ 	.short	0x0000
        /*0028*/ 	.byte	0x00, 0xf0, 0xa1, 0x03


	//----- nvinfo : EIATTR_MAXREG_COUNT
	.align		4
.L_2311:
        /*002c*/ 	.byte	0x03, 0x1b
        /*002e*/ 	.short	0x0080


	//----- nvinfo : EIATTR_NUM_BARRIERS
	.align		4
        /*0030*/ 	.byte	0x02, 0x4c
        /*0032*/ 	.byte	0x01
	.zero		1


	//----- nvinfo : EIATTR_EXTERNS
	.align		4
        /*0034*/ 	.byte	0x04, 0x0f
        /*0036*/ 	.short	(.L_2313 - .L_2312)


	//   ....[0]....
	.align		4
.L_2312:
        /*0038*/ 	.word	index@(__assertfail)


	//----- nvinfo : EIATTR_MERCURY_ISA_VERSION
	.align		4
.L_2313:
        /*003c*/ 	.byte	0x03, 0x5f
        /*003e*/ 	.short	0x0000


	//----- nvinfo : EIATTR_COOP_GROUP_MASK_REGIDS
	.align		4
        /*0040*/ 	.byte	0x04, 0x29
        /*0042*/ 	.short	(.L_2315 - .L_2314)


	//   ....[0]....
.L_2314:
        /*0044*/ 	.word	0xffffffff


	//   ....[1]....
        /*0048*/ 	.word	0xffffffff


	//   ....[2]....
        /*004c*/ 	.word	0xffffffff


	//   ....[3]....
        /*0050*/ 	.word	0xffffffff


	//   ....[4]....
        /*0054*/ 	.word	0xffffffff


	//   ....[5]....
        /*0058*/ 	.word	0xffffffff


	//   ....[6]....
        /*005c*/ 	.word	0xffffffff


	//   ....[7]....
        /*0060*/ 	.word	0xffffffff


	//   ....[8]....
        /*0064*/ 	.word	0xffffffff


	//   ....[9]....
        /*0068*/ 	.word	0xffffffff


	//   ....[10]....
        /*006c*/ 	.word	0xffffffff


	//   ....[11]....
        /*0070*/ 	.word	0xffffffff


	//   ....[12]....
        /*0074*/ 	.word	0xffffffff


	//----- nvinfo : EIATTR_COOP_GROUP_INSTR_OFFSETS
	.align		4
.L_2315:
        /*0078*/ 	.byte	0x04, 0x28
        /*007a*/ 	.short	(.L_2317 - .L_2316)


	//   ....[0]....
.L_2316:
        /*007c*/ 	.word	0x00000b10


	//   ....[1]....
        /*0080*/ 	.word	0x00000b50


	//   ....[2]....
        /*0084*/ 	.word	0x00000b70


	//   ....[3]....
        /*0088*/ 	.word	0x00000b90


	//   ....[4]....
        /*008c*/ 	.word	0x00000c10


	//   ....[5]....
        /*0090*/ 	.word	0x00000c50


	//   ....[6]....
        /*0094*/ 	.word	0x00000c60


	//   ....[7]....
        /*0098*/ 	.word	0x00000c90


	//   ....[8]....
        /*009c*/ 	.word	0x00000ca0


	//   ....[9]....
        /*00a0*/ 	.word	0x00000ce0


	//   ....[10]....
        /*00a4*/ 	.word	0x00000cf0


	//   ....[11]....
        /*00a8*/ 	.word	0x00000d30


	//   ....[12]....
        /*00ac*/ 	.word	0x00001e40


	//----- nvinfo : EIATTR_SYSCALL_OFFSETS
	.align		4
.L_2317:
        /*00b0*/ 	.byte	0x04, 0x46
        /*00b2*/ 	.short	(.L_2319 - .L_2318)


	//   ....[0]....
.L_2318:
        /*00b4*/ 	.word	0x00000390


	//----- nvinfo : EIATTR_EXIT_INSTR_OFFSETS
	.align		4
.L_2319:
        /*00b8*/ 	.byte	0x04, 0x1c
        /*00ba*/ 	.short	(.L_2321 - .L_2320)


	//   ....[0]....
.L_2320:
        /*00bc*/ 	.word	0x00000220


	//   ....[1]....
        /*00c0*/ 	.word	0x00001cd0


	//   ....[2]....
        /*00c4*/ 	.word	0x00001e20


	//----- nvinfo : EIATTR_CTAIDZ_USED
	.align		4
.L_2321:
        /*00c8*/ 	.byte	0x01, 0x04
	.zero		2


	//----- nvinfo : EIATTR_MAX_THREADS
	.align		4
        /*00cc*/ 	.byte	0x04, 0x05
        /*00ce*/ 	.short	(.L_2323 - .L_2322)
.L_2322:
        /*00d0*/ 	.word	0x00000100
        /*00d4*/ 	.word	0x00000001
        /*00d8*/ 	.word	0x00000001


	//----- nvinfo : EIATTR_CRS_STACK_SIZE
	.align		4
.L_2323:
        /*00dc*/ 	.byte	0x04, 0x1e
        /*00de*/ 	.short	(.L_2325 - .L_2324)
.L_2324:
        /*00e0*/ 	.word	0x00000000
.L_2325:


//--------------------- .nv.info._ZN7cutlass13device_kernelIN5flash19FlashAttnFwdCombineIN4cute5tupleIJNS3_1CILi16EEENS5_ILi64EEEEEELi8ELi256ELi1ELb0ELb1ENS_6half_tEfNS_4arch4Sm80EEEEEvNT_6ParamsE --------------------------
	.section	.nv.info._ZN7cutlass13device_kernelIN5flash19FlashAttnFwdCombineIN4cute5tupleIJNS3_1CILi16EEENS5_ILi64EEEEEELi8ELi256ELi1ELb0ELb1ENS_6half_tEfNS_4arch4Sm80EEEEEvNT_6ParamsE,"",@"SHT_CUDA_INFO"
	.sectionflags	@""
	.align	4


	//----- nvinfo : EIATTR_CUDA_API_VERSION
	.align		4
        /*0000*/ 	.byte	0x04, 0x37
        /*0002*/ 	.short	(.L_2327 - .L_2326)
.L_2326:
        /*0004*/ 	.word	0x00000082


	//----- nvinfo : EIATTR_SW2861232_WAR
	.align		4
.L_2327:
        /*0008*/ 	.byte	0x01, 0x35
	.zero		2


	//----- nvinfo : EIATTR_PARAM_CBANK
	.align		4
        /*000c*/ 	.byte	0x04, 0x0a
        /*000e*/ 	.short	(.L_2329 - .L_2328)
	.align		4
.L_2328:
        /*0010*/ 	.word	index@(.nv.constant0._ZN7cutlass13device_kernelIN5flash19FlashAttnFwdCombineIN4cute5tupleIJNS3_1CILi16EEENS5_ILi64EEEEEELi8ELi256ELi1ELb0ELb1ENS_6half_tEfNS_4arch4Sm80EEEEEvNT_6ParamsE)
        /*0014*/ 	.short	0x0160
        /*0016*/ 	.short	0x00e8


	//----- nvinfo : EIATTR_CBANK_PARAM_SIZE
	.align		4
.L_2329:
        /*0018*/ 	.byte	0x03, 0x19
        /*001a*/ 	.short	0x00e8


	//----- nvinfo : EIATTR_KPARAM_INFO
	.align		4
        /*001c*/ 	.byte	0x04, 0x17
        /*001e*/ 	.short	(.L_2331 - .L_2330)
.L_2330:
        /*0020*/ 	.word	0x00000000
        /*0024*/ 	.short	0x0000
        /*0026*/ 	.short	0x0000
        /*0028*/ 	.byte	0x00, 0xf0, 0xa1, 0x03


	//----- nvinfo : EIATTR_MAXREG_COUNT
	.align		4
.L_2331:
        /*002c*/ 	.byte	0x03, 0x1b
        /*002e*/ 	.short	0x0080


	//----- nvinfo : EIATTR_NUM_BARRIERS
	.align		4
        /*0030*/ 	.byte	0x02, 0x4c
        /*0032*/ 	.byte	0x01
	.zero		1


	//----- nvinfo : EIATTR_EXTERNS
	.align		4
        /*0034*/ 	.byte	0x04, 0x0f
        /*0036*/ 	.short	(.L_2333 - .L_2332)


	//   ....[0]....
	.align		4
.L_2332:
        /*0038*/ 	.word	index@(__assertfail)


	//----- nvinfo : EIATTR_MERCURY_ISA_VERSION
	.align		4
.L_2333:
        /*003c*/ 	.byte	0x03, 0x5f
        /*003e*/ 	.short	0x0000


	//----- nvinfo : EIATTR_COOP_GROUP_MASK_REGIDS
	.align		4
        /*0040*/ 	.byte	0x04, 0x29
        /*0042*/ 	.short	(.L_2335 - .L_2334)


	//   ....[0]....
.L_2334:
        /*0044*/ 	.word	0xffffffff


	//   ....[1]....
        /*0048*/ 	.word	0xffffffff


	//   ....[2]....
        /*004c*/ 	.word	0xffffffff


	//   ....[3]....
        /*0050*/ 	.word	0xffffffff


	//   ....[4]....
        /*0054*/ 	.word	0xffffffff


	//   ....[5]....
        /*0058*/ 	.word	0xffffffff


	//   ....[6]....
        /*005c*/ 	.word	0xffffffff


	//   ....[7]....
        /*0060*/ 	.word	0xffffffff


	//   ....[8]....
        /*0064*/ 	.word	0xffffffff


	//   ....[9]....
        /*0068*/ 	.word	0xffffffff


	//   ....[10]....
        /*006c*/ 	.word	0xffffffff


	//   ....[11]....
        /*0070*/ 	.word	0xffffffff


	//   ....[12]....
        /*0074*/ 	.word	0xffffffff


	//----- nvinfo : EIATTR_COOP_GROUP_INSTR_OFFSETS
	.align		4
.L_2335:
        /*0078*/ 	.byte	0x04, 0x28
        /*007a*/ 	.short	(.L_2337 - .L_2336)


	//   ....[0]....
.L_2336:
        /*007c*/ 	.word	0x00002560


	//   ....[1]....
        /*0080*/ 	.word	0x000025b0


	//   ....[2]....
        /*0084*/ 	.word	0x000025e0


	//   ....[3]....
        /*0088*/ 	.word	0x00002600


	//   ....[4]....
        /*008c*/ 	.word	0x00002bf0


	//   ....[5]....
        /*0090*/ 	.word	0x00002c40


	//   ....[6]....
        /*0094*/ 	.word	0x00002c50


	//   ....[7]....
        /*0098*/ 	.word	0x00002c90


	//   ....[8]....
        /*009c*/ 	.word	0x00002ca0


	//   ....[9]....
        /*00a0*/ 	.word	0x00002cd0


	//   ....[10]....
        /*00a4*/ 	.word	0x00002cf0


	//   ....[11]....
        /*00a8*/ 	.word	0x00002d20


	//   ....[12]....
        /*00ac*/ 	.word	0x00003f40


	//----- nvinfo : EIATTR_SYSCALL_OFFSETS
	.align		4
.L_2337:
        /*00b0*/ 	.byte	0x04, 0x46
        /*00b2*/ 	.short	(.L_2339 - .L_2338)


	//   ....[0]....
.L_2338:
        /*00b4*/ 	.word	0x000004b0


	//----- nvinfo : EIATTR_EXIT_INSTR_OFFSETS
	.align		4
.L_2339:
        /*00b8*/ 	.byte	0x04, 0x1c
        /*00ba*/ 	.short	(.L_2341 - .L_2340)


	//   ....[0]....
.L_2340:
        /*00bc*/ 	.word	0x00000200


	//   ....[1]....
        /*00c0*/ 	.word	0x00000360


	//   ....[2]....
        /*00c4*/ 	.word	0x00003e10


	//   ....[3]....
        /*00c8*/ 	.word	0x00003f20


	//----- nvinfo : EIATTR_CTAIDZ_USED
	.align		4
.L_2341:
        /*00cc*/ 	.byte	0x01, 0x04
	.zero		2


	//----- nvinfo : EIATTR_MAX_THREADS
	.align		4
        /*00d0*/ 	.byte	0x04, 0x05
        /*00d2*/ 	.short	(.L_2343 - .L_2342)
.L_2342:
        /*00d4*/ 	.word	0x00000100
        /*00d8*/ 	.word	0x00000001
        /*00dc*/ 	.word	0x00000001


	//----- nvinfo : EIATTR_CRS_STACK_SIZE
	.align		4
.L_2343:
        /*00e0*/ 	.byte	0x04, 0x1e
        /*00e2*/ 	.short	(.L_2345 - .L_2344)
.L_2344:
        /*00e4*/ 	.word	0x00000000
.L_2345:


//--------------------- .nv.info._ZN7cutlass13device_kernelIN5flash19FlashAttnFwdCombineIN4cute5tupleIJNS3_1CILi16EEENS5_ILi64EEEEEELi7ELi256ELi1ELb0ELb1ENS_6half_tEfNS_4arch4Sm80EEEEEvNT_6ParamsE --------------------------
	.section	.nv.info._ZN7cutlass13device_kernelIN5flash19FlashAttnFwdCombineIN4cute5tupleIJNS3_1CILi16EEENS5_ILi64EEEEEELi7ELi256ELi1ELb0ELb1ENS_6half_tEfNS_4arch4Sm80EEEEEvNT_6ParamsE,"",@"SHT_CUDA_INFO"
	.sectionflags	@""
	.align	4


	//----- nvinfo : EIATTR_CUDA_API_VERSION
	.align		4
        /*0000*/ 	.byte	0x04, 0x37
        /*0002*/ 	.short	(.L_2347 - .L_2346)
.L_2346:
        /*0004*/ 	.word	0x00000082


	//----- nvinfo : EIATTR_SW2861232_WAR
	.align		4
.L_2347:
        /*0008*/ 	.byte	0x01, 0x35
	.zero		2


	//----- nvinfo : EIATTR_PARAM_CBANK
	.align		4
        /*000c*/ 	.byte	0x04, 0x0a
        /*000e*/ 	.short	(.L_2349 - .L_2348)
	.align		4
.L_2348:
        /*0010*/ 	.word	index@(.nv.constant0._ZN7cutlass13device_kernelIN5flash19FlashAttnFwdCombineIN4cute5tupleIJNS3_1CILi16EEENS5_ILi64EEEEEELi7ELi256ELi1ELb0ELb1ENS_6half_tEfNS_4arch4Sm80EEEEEvNT_6ParamsE)
        /*0014*/ 	.short	0x0160
        /*0016*/ 	.short	0x00e8


	//----- nvinfo : EIATTR_CBANK_PARAM_SIZE
	.align		4
.L_2349:
        /*0018*/ 	.byte	0x03, 0x19
        /*001a*/ 	.short	0x00e8


	//----- nvinfo : EIATTR_KPARAM_INFO
	.align		4
        /*001c*/ 	.byte	0x04, 0x17
        /*001e*/ 	.short	(.L_2351 - .L_2350)
.L_2350:
        /*0020*/ 	.word	0x00000000
        /*0024*/ 	.short	0x0000
        /*0026*/ 	.short	0x0000
        /*0028*/ 	.byte	0x00, 0xf0, 0xa1, 0x03


	//----- nvinfo : EIATTR_MAXREG_COUNT
	.align		4
.L_2351:
        /*002c*/ 	.byte	0x03, 0x1b
        /*002e*/ 	.short	0x0080


	//----- nvinfo : EIATTR_NUM_BARRIERS
	.align		4
        /*0030*/ 	.byte	0x02, 0x4c
        /*0032*/ 	.byte	0x01
	.zero		1


	//----- nvinfo : EIATTR_EXTERNS
	.align		4
        /*0034*/ 	.byte	0x04, 0x0f
        /*0036*/ 	.short	(.L_2353 - .L_2352)


	//   ....[0]....
	.align		4
.L_2352:
        /*0038*/ 	.word	index@(__assertfail)


	//----- nvinfo : EIATTR_MERCURY_ISA_VERSION
	.align		4
.L_2353:
        /*003c*/ 	.byte	0x03, 0x5f
        /*003e*/ 	.short	0x0000


	//----- nvinfo : EIATTR_COOP_GROUP_MASK_REGIDS
	.align		4
        /*0040*/ 	.byte	0x04, 0x29
        /*0042*/ 	.short	(.L_2355 - .L_2354)


	//   ....[0]....
.L_2354:
        /*0044*/ 	.word	0xffffffff


	//   ....[1]....
        /*0048*/ 	.word	0xffffffff


	//   ....[2]....
        /*004c*/ 	.word	0xffffffff


	//   ....[3]....
        /*0050*/ 	.word	0xffffffff


	//   ....[4]....
        /*0054*/ 	.word	0xffffffff


	//   ....[5]....
        /*0058*/ 	.word	0xffffffff


	//   ....[6]....
        /*005c*/ 	.word	0xffffffff


	//   ....[7]....
        /*0060*/ 	.word	0xffffffff


	//   ....[8]....
        /*0064*/ 	.word	0xffffffff


	//   ....[9]....
        /*0068*/ 	.word	0xffffffff


	//   ....[10]....
        /*006c*/ 	.word	0xffffffff


	//   ....[11]....
        /*0070*/ 	.word	0xffffffff


	//   ....[12]....
        /*0074*/ 	.word	0xffffffff


	//----- nvinfo : EIATTR_COOP_GROUP_INSTR_OFFSETS
	.align		4
.L_2355:
        /*0078*/ 	.byte	0x04, 0x28
        /*007a*/ 	.short	(.L_2357 - .L_2356)


	//   ....[0]....
.L_2356:
        /*007c*/ 	.word	0x00001be0


	//   ....[1]....
        /*0080*/ 	.word	0x00001c30


	//   ....[2]....
        /*0084*/ 	.word	0x00001c60


	//   ....[3]....
        /*0088*/ 	.word	0x00001c80


	//   ....[4]....
        /*008c*/ 	.word	0x00001f20


	//   ....[5]....
        /*0090*/ 	.word	0x00001fb0


	//   ....[6]....
        /*0094*/ 	.word	0x00001fd0


	//   ....[7]....
        /*0098*/ 	.word	0x00001ff0


	//   ....[8]....
        /*009c*/ 	.word	0x00002010


	//   ....[9]....
        /*00a0*/ 	.word	0x00002040


	//   ....[10]....
        /*00a4*/ 	.word	0x00002050


	//   ....[11]....
        /*00a8*/ 	.word	0x000020a0


	//   ....[12]....
        /*00ac*/ 	.word	0x000031c0


	//----- nvinfo : EIATTR_SYSCALL_OFFSETS
	.align		4
.L_2357:
        /*00b0*/ 	.byte	0x04, 0x46
        /*00b2*/ 	.short	(.L_2359 - .L_2358)


	//   ....[0]....
.L_2358:
        /*00b4*/ 	.word	0x000004b0


	//----- nvinfo : EIATTR_EXIT_INSTR_OFFSETS
	.align		4
.L_2359:
        /*00b8*/ 	.byte	0x04, 0x1c
        /*00ba*/ 	.short	(.L_2361 - .L_2360)


	//   ....[0]....
.L_2360:
        /*00bc*/ 	.word	0x00000200


	//   ....[1]....
        /*00c0*/ 	.word	0x00000360


	//   ....[2]....
        /*00c4*/ 	.word	0x00003090


	//   ....[3]....
        /*00c8*/ 	.word	0x000031a0


	//----- nvinfo : EIATTR_CTAIDZ_USED
	.align		4
.L_2361:
        /*00cc*/ 	.byte	0x01, 0x04
	.zero		2


	//----- nvinfo : EIATTR_MAX_THREADS
	.align		4
        /*00d0*/ 	.byte	0x04, 0x05
        /*00d2*/ 	.short	(.L_2363 - .L_2362)
.L_2362:
        /*00d4*/ 	.word	0x00000100
        /*00d8*/ 	.word	0x00000001
        /*00dc*/ 	.word	0x00000001


	//----- nvinfo : EIATTR_CRS_STACK_SIZE
	.align		4
.L_2363:
        /*00e0*/ 	.byte	0x04, 0x1e
        /*00e2*/ 	.short	(.L_2365 - .L_2364)
.L_2364:
        /*00e4*/ 	.word	0x00000000
.L_2365:


//--------------------- .nv.info._ZN7cutlass13device_kernelIN5flash19FlashAttnFwdCombineIN4cute5tupleIJNS3_1CILi16EEENS5_ILi64EEEEEELi6ELi256ELi1ELb0ELb1ENS_6half_tEfNS_4arch4Sm80EEEEEvNT_6ParamsE --------------------------
	.section	.nv.info._ZN7cutlass13device_kernelIN5flash19FlashAttnFwdCombineIN4cute5tupleIJNS3_1CILi16EEENS5_ILi64EEEEEELi6ELi256ELi1ELb0ELb1ENS_6half_tEfNS_4arch4Sm80EEEEEvNT_6ParamsE,"",@"SHT_CUDA_INFO"
	.sectionflags	@""
	.align	4


	//----- nvinfo : EIATTR_CUDA_API_VERSION
	.align		4
        /*0000*/ 	.byte	0x04, 0x37
        /*0002*/ 	.short	(.L_2367 - .L_2366)
.L_2366:
        /*0004*/ 	.word	0x00000082


	//----- nvinfo : EIATTR_SW2861232_WAR
	.align		4
.L_2367:
        /*0008*/ 	.byte	0x01, 0x35
	.zero		2


	//----- nvinfo : EIATTR_PARAM_CBANK
	.align		4
        /*000c*/ 	.byte	0x04, 0x0a
        /*000e*/ 	.short	(.L_2369 - .L_2368)
	.align		4
.L_2368:
        /*0010*/ 	.word	index@(.nv.constant0._ZN7cutlass13device_kernelIN5flash19FlashAttnFwdCombineIN4cute5tupleIJNS3_1CILi16EEENS5_ILi64EEEEEELi6ELi256ELi1ELb0ELb1ENS_6half_tEfNS_4arch4Sm80EEEEEvNT_6ParamsE)
        /*0014*/ 	.short	0x0160
        /*0016*/ 	.short	0x00e8


	//----- nvinfo : EIATTR_CBANK_PARAM_SIZE
	.align		4
.L_2369:
        /*0018*/ 	.byte	0x03, 0x19
        /*001a*/ 	.short	0x00e8


	//----- nvinfo : EIATTR_KPARAM_INFO
	.align		4
        /*001c*/ 	.byte	0x04, 0x17
        /*001e*/ 	.short	(.L_2371 - .L_2370)
.L_2370:
        /*0020*/ 	.word	0x00000000
        /*0024*/ 	.short	0x0000
        /*0026*/ 	.short	0x0000
        /*0028*/ 	.byte	0x00, 0xf0, 0xa1, 0x03


	//----- nvinfo : EIATTR_MAXREG_COUNT
	.align		4
.L_2371:
        /*002c*/ 	.byte	0x03, 0x1b
        /*002e*/ 	.short	0x0080


	//----- nvinfo : EIATTR_NUM_BARRIERS
	.align		4
        /*0030*/ 	.byte	0x02, 0x4c
        /*0032*/ 	.byte	0x01
	.zero		1


	//----- nvinfo : EIATTR_EXTERNS
	.align		4
        /*0034*/ 	.byte	0x04, 0x0f
        /*0036*/ 	.short	(.L_2373 - .L_2372)


	//   ....[0]....
	.align		4
.L_2372:
        /*0038*/ 	.word	index@(__assertfail)


	//----- nvinfo : EIATTR_MERCURY_ISA_VERSION
	.align		4
.L_2373:
        /*003c*/ 	.byte	0x03, 0x5f
        /*003e*/ 	.short	0x0000


	//----- nvinfo : EIATTR_COOP_GROUP_MASK_REGIDS
	.align		4
        /*0040*/ 	.byte	0x04, 0x29
        /*0042*/ 	.short	(.L_2375 - .L_2374)


	//   ....[0]....
.L_2374:
        /*0044*/ 	.word	0xffffffff


	//   ....[1]....
        /*0048*/ 	.word	0xffffffff


	//   ....[2]....
        /*004c*/ 	.word	0xffffffff


	//   ....[3]....
        /*0050*/ 	.word	0xffffffff


	//   ....[4]....
        /*0054*/ 	.word	0xffffffff


	//   ....[5]....
        /*0058*/ 	.word	0xffffffff


	//   ....[6]....
        /*005c*/ 	.word	0xffffffff


	//   ....[7]....
        /*0060*/ 	.word	0xffffffff


	//   ....[8]....
        /*0064*/ 	.word	0xffffffff


	//   ....[9]....
        /*0068*/ 	.word	0xffffffff


	//   ....[10]....
        /*006c*/ 	.word	0xffffffff


	//   ....[11]....
        /*0070*/ 	.word	0xffffffff


	//   ....[12]....
        /*0074*/ 	.word	0xffffffff


	//----- nvinfo : EIATTR_COOP_GROUP_INSTR_OFFSETS
	.align		4
.L_2375:
        /*0078*/ 	.byte	0x04, 0x28
        /*007a*/ 	.short	(.L_2377 - .L_2376)


	//   ....[0]....
.L_2376:
        /*007c*/ 	.word	0x000017a0


	//   ....[1]....
        /*0080*/ 	.word	0x000017f0


	//   ....[2]....
        /*0084*/ 	.word	0x00001820


	//   ....[3]....
        /*0088*/ 	.word	0x00001840


	//   ....[4]....
        /*008c*/ 	.word	0x00001980


	//   ....[5]....
        /*0090*/ 	.word	0x00001a00


	//   ....[6]....
        /*0094*/ 	.word	0x00001a10


	//   ....[7]....
        /*0098*/ 	.word	0x00001a40


	//   ....[8]....
        /*009c*/ 	.word	0x00001a50


	//   ....[9]....
        /*00a0*/ 	.word	0x00001a90


	//   ....[10]....
        /*00a4*/ 	.word	0x00001aa0


	//   ....[11]....
        /*00a8*/ 	.word	0x00001ad0


	//   ....[12]....
        /*00ac*/ 	.word	0x00002ba0


	//----- nvinfo : EIATTR_SYSCALL_OFFSETS
	.align		4
.L_2377:
        /*00b0*/ 	.byte	0x04, 0x46
        /*00b2*/ 	.short	(.L_2379 - .L_2378)


	//   ....[0]....
.L_2378:
        /*00b4*/ 	.word	0x000004b0


	//----- nvinfo : EIATTR_EXIT_INSTR_OFFSETS
	.align		4
.L_2379:
        /*00b8*/ 	.byte	0x04, 0x1c
        /*00ba*/ 	.short	(.L_2381 - .L_2380)


	//   ....[0]....
.L_2380:
        /*00bc*/ 	.word	0x00000200


	//   ....[1]....
        /*00c0*/ 	.word	0x00000360


	//   ....[2]....
        /*00c4*/ 	.word	0x00002a70


	//   ....[3]....
        /*00c8*/ 	.word	0x00002b80


	//----- nvinfo : EIATTR_CTAIDZ_USED
	.align		4
.L_2381:
        /*00cc*/ 	.byte	0x01, 0x04
	.zero		2


	//----- nvinfo : EIATTR_MAX_THREADS
	.align		4
        /*00d0*/ 	.byte	0x04, 0x05
        /*00d2*/ 	.short	(.L_2383 - .L_2382)
.L_2382:
        /*00d4*/ 	.word	0x00000100
        /*00d8*/ 	.word	0x00000001
        /*00dc*/ 	.word	0x00000001


	//----- nvinfo : EIATTR_CRS_STACK_SIZE
	.align		4
.L_2383:
        /*00e0*/ 	.byte	0x04, 0x1e
        /*00e2*/ 	.short	(.L_2385 - .L_2384)
.L_2384:
        /*00e4*/ 	.word	0x00000000
.L_2385:


//--------------------- .nv.info._ZN7cutlass13device_kernelIN5flash19FlashAttnFwdCombineIN4cute5tupleIJNS3_1CILi16EEENS5_ILi64EEEEEELi5ELi256ELi1ELb0ELb1ENS_6half_tEfNS_4arch4Sm80EEEEEvNT_6ParamsE --------------------------
	.section	.nv.info._ZN7cutlass13device_kernelIN5flash19FlashAttnFwdCombineIN4cute5tupleIJNS3_1CILi16EEENS5_ILi64EEEEEELi5ELi256ELi1ELb0ELb1ENS_6half_tEfNS_4arch4Sm80EEEEEvNT_6ParamsE,"",@"SHT_CUDA_INFO"
	.sectionflags	@""
	.align	4


	//----- nvinfo : EIATTR_CUDA_API_VERSION
	.align		4
        /*0000*/ 	.byte	0x04, 0x37
        /*0002*/ 	.short	(.L_2387 - .L_2386)
.L_2386:
        /*0004*/ 	.word	0x00000082


	//----- nvinfo : EIATTR_SW2861232_WAR
	.align		4
.L_2387:
        /*0008*/ 	.byte	0x01, 0x35
	.zero		2


	//----- nvinfo : EIATTR_PARAM_CBANK
	.align		4
        /*000c*/ 	.byte	0x04, 0x0a
        /*000e*/ 	.short	(.L_2389 - .L_2388)
	.align		4
.L_2388:
        /*0010*/ 	.word	index@(.nv.constant0._ZN7cutlass13device_kernelIN5flash19FlashAttnFwdCombineIN4cute5tupleIJNS3_1CILi16EEENS5_ILi64EEEEEELi5ELi256ELi1ELb0ELb1ENS_6half_tEfNS_4arch4Sm80EEEEEvNT_6ParamsE)
        /*0014*/ 	.short	0x0160
        /*0016*/ 	.short	0x00e8


	//----- nvinfo : EIATTR_CBANK_PARAM_SIZE
	.align		4
.L_2389:
        /*0018*/ 	.byte	0x03, 0x19
        /*001a*/ 	.short	0x00e8


	//----- nvinfo : EIATTR_KPARAM_INFO
	.align		4
        /*001c*/ 	.byte	0x04, 0x17
        /*001e*/ 	.short	(.L_2391 - .L_2390)
.L_2390:
        /*0020*/ 	.word	0x00000000
        /*0024*/ 	.short	0x0000
        /*0026*/ 	.short	0x0000
        /*0028*/ 	.byte	0x00, 0xf0, 0xa1, 0x03


	//----- nvinfo : EIATTR_MAXREG_COUNT
	.align		4
.L_2391:
        /*002c*/ 	.byte	0x03, 0x1b
        /*002e*/ 	.short	0x0080


	//----- nvinfo : EIATTR_NUM_BARRIERS
	.align		4
        /*0030*/ 	.byte	0x02, 0x4c
        /*0032*/ 	.byte	0x01
	.zero		1


	//----- nvinfo : EIATTR_EXTERNS
	.align		4
        /*0034*/ 	.byte	0x04, 0x0f
        /*0036*/ 	.short	(.L_2393 - .L_2392)


	//   ....[0]....
	.align		4
.L_2392:
        /*0038*/ 	.word	index@(__assertfail)


	//----- nvinfo : EIATTR_MERCURY_ISA_VERSION
	.align		4
.L_2393:
        /*003c*/ 	.byte	0x03, 0x5f
        /*003e*/ 	.short	0x0000


	//----- nvinfo : EIATTR_COOP_GROUP_MASK_REGIDS
	.align		4
        /*0040*/ 	.byte	0x04, 0x29
        /*0042*/ 	.short	(.L_2395 - .L_2394)


	//   ....[0]....
.L_2394:
        /*0044*/ 	.word	0xffffffff


	//   ....[1]....
        /*0048*/ 	.word	0xffffffff


	//   ....[2]....
        /*004c*/ 	.word	0xffffffff


	//   ....[3]....
        /*0050*/ 	.word	0xffffffff


	//   ....[4]....
        /*0054*/ 	.word	0xffffffff


	//   ....[5]....
        /*0058*/ 	.word	0xffffffff


	//   ....[6]....
        /*005c*/ 	.word	0xffffffff


	//   ....[7]....
        /*0060*/ 	.word	0xffffffff


	//   ....[8]....
        /*0064*/ 	.word	0xffffffff


	//   ....[9]....
        /*0068*/ 	.word	0xffffffff


	//   ....[10]....
        /*006c*/ 	.word	0xffffffff


	//   ....[11]....
        /*0070*/ 	.word	0xffffffff


	//   ....[12]....
        /*0074*/ 	.word	0xffffffff


	//----- nvinfo : EIATTR_COOP_GROUP_INSTR_OFFSETS
	.align		4
.L_2395:
        /*0078*/ 	.byte	0x04, 0x28
        /*007a*/ 	.short	(.L_2397 - .L_2396)


	//   ....[0]....
.L_2396:
        /*007c*/ 	.word	0x00001560


	//   ....[1]....
        /*0080*/ 	.word	0x000015a0


	//   ....[2]....
        /*0084*/ 	.word	0x000015c0


	//   ....[3]....
        /*0088*/ 	.word	0x000015e0


	//   ....[4]....
        /*008c*/ 	.word	0x000016b0


	//   ....[5]....
        /*0090*/ 	.word	0x000016f0


	//   ....[6]....
        /*0094*/ 	.word	0x00001710


	//   ....[7]....
        /*0098*/ 	.word	0x00001730


	//   ....[8]....
        /*009c*/ 	.word	0x00001750


	//   ....[9]....
        /*00a0*/ 	.word	0x00001770


	//   ....[10]....
        /*00a4*/ 	.word	0x000017a0


	//   ....[11]....
        /*00a8*/ 	.word	0x000017c0


	//   ....[12]....
        /*00ac*/ 	.word	0x00002860


	//----- nvinfo : EIATTR_SYSCALL_OFFSETS
	.align		4
.L_2397:
        /*00b0*/ 	.byte	0x04, 0x46
        /*00b2*/ 	.short	(.L_2399 - .L_2398)


	//   ....[0]....
.L_2398:
        /*00b4*/ 	.word	0x000004b0


	//----- nvinfo : EIATTR_EXIT_INSTR_OFFSETS
	.align		4
.L_2399:
        /*00b8*/ 	.byte	0x04, 0x1c
        /*00ba*/ 	.short	(.L_2401 - .L_2400)


	//   ....[0]....
.L_2400:
        /*00bc*/ 	.word	0x00000200


	//   ....[1]....
        /*00c0*/ 	.word	0x00000360


	//   ....[2]....
        /*00c4*/ 	.word	0x00002730


	//   ....[3]....
        /*00c8*/ 	.word	0x00002840


	//----- nvinfo : EIATTR_CTAIDZ_USED
	.align		4
.L_2401:
        /*00cc*/ 	.byte	0x01, 0x04
	.zero		2


	//----- nvinfo : EIATTR_MAX_THREADS
	.align		4
        /*00d0*/ 	.byte	0x04, 0x05
        /*00d2*/ 	.short	(.L_2403 - .L_2402)
.L_2402:
        /*00d4*/ 	.word	0x00000100
        /*00d8*/ 	.word	0x00000001
        /*00dc*/ 	.word	0x00000001


	//----- nvinfo : EIATTR_CRS_STACK_SIZE
	.align		4
.L_2403:
        /*00e0*/ 	.byte	0x04, 0x1e
        /*00e2*/ 	.short	(.L_2405 - .L_2404)
.L_2404:
        /*00e4*/ 	.word	0x00000000
.L_2405:


//--------------------- .nv.info._ZN7cutlass13device_kernelIN5flash19FlashAttnFwdCombineIN4cute5tupleIJNS3_1CILi16EEENS5_ILi64EEEEEELi4ELi256ELi1ELb0ELb1ENS_6half_tEfNS_4arch4Sm80EEEEEvNT_6ParamsE --------------------------
	.section	.nv.info._ZN7cutlass13device_kernelIN5flash19FlashAttnFwdCombineIN4cute5tupleIJNS3_1CILi16EEENS5_ILi64EEEEEELi4ELi256ELi1ELb0ELb1ENS_6half_tEfNS_4arch4Sm80EEEEEvNT_6ParamsE,"",@"SHT_CUDA_INFO"
	.sectionflags	@""
	.align	4


	//----- nvinfo : EIATTR_CUDA_API_VERSION
	.align		4
        /*0000*/ 	.byte	0x04, 0x37
        /*0002*/ 	.short	(.L_2407 - .L_2406)
.L_2406:
        /*0004*/ 	.word	0x00000082


	//----- nvinfo : EIATTR_SW2861232_WAR
	.align		4
.L_2407:
        /*0008*/ 	.byte	0x01, 0x35
	.zero		2


	//----- nvinfo : EIATTR_PARAM_CBANK
	.align		4
        /*000c*/ 	.byte	0x04, 0x0a
        /*000e*/ 	.short	(.L_2409 - .L_2408)
	.align		4
.L_2408:
        /*0010*/ 	.word	index@(.nv.constant0._ZN7cutlass13device_kernelIN5flash19FlashAttnFwdCombineIN4cute5tupleIJNS3_1CILi16EEENS5_ILi64EEEEEELi4ELi256ELi1ELb0ELb1ENS_6half_tEfNS_4arch4Sm80EEEEEvNT_6ParamsE)
        /*0014*/ 	.short	0x0160
        /*0016*/ 	.short	0x00e8


	//----- nvinfo : EIATTR_CBANK_PARAM_SIZE
	.align		4
.L_2409:
        /*0018*/ 	.byte	0x03, 0x19
        /*001a*/ 	.short	0x00e8


	//----- nvinfo : EIATTR_KPARAM_INFO
	.align		4
        /*001c*/ 	.byte	0x04, 0x17
        /*001e*/ 	.short	(.L_2411 - .L_2410)
.L_2410:
        /*0020*/ 	.word	0x00000000
        /*0024*/ 	.short	0x0000
        /*0026*/ 	.short	0x0000
        /*0028*/ 	.byte	0x00, 0xf0, 0xa1, 0x03


	//----- nvinfo : EIATTR_MAXREG_COUNT
	.align		4
.L_2411:
        /*002c*/ 	.byte	0x03, 0x1b
        /*002e*/ 	.short	0x0080


	//----- nvinfo : EIATTR_NUM_BARRIERS
	.align		4
        /*0030*/ 	.byte	0x02, 0x4c
        /*0032*/ 	.byte	0x01
	.zero		1


	//----- nvinfo : EIATTR_EXTERNS
	.align		4
        /*0034*/ 	.byte	0x04, 0x0f
        /*0036*/ 	.short	(.L_2413 - .L_2412)


	//   ....[0]....
	.align		4
.L_2412:
        /*0038*/ 	.word	index@(__assertfail)


	//----- nvinfo : EIATTR_MERCURY_ISA_VERSION
	.align		4
.L_2413:
        /*003c*/ 	.byte	0x03, 0x5f
        /*003e*/ 	.short	0x0000


	//----- nvinfo : EIATTR_COOP_GROUP_MASK_REGIDS
	.align		4
        /*0040*/ 	.byte	0x04, 0x29
        /*0042*/ 	.short	(.L_2415 - .L_2414)


	//   ....[0]....
.L_2414:
        /*0044*/ 	.word	0xffffffff


	//   ....[1]....
        /*0048*/ 	.word	0xffffffff


	//   ....[2]....
        /*004c*/ 	.word	0xffffffff


	//   ....[3]....
        /*0050*/ 	.word	0xffffffff


	//   ....[4]....
        /*0054*/ 	.word	0xffffffff


	//   ....[5]....
        /*0058*/ 	.word	0xffffffff


	//   ....[6]....
        /*005c*/ 	.word	0xffffffff


	//   ....[7]....
        /*0060*/ 	.word	0xffffffff


	//   ....[8]....
        /*0064*/ 	.word	0xffffffff


	//   ....[9]....
        /*0068*/ 	.word	0xffffffff


	//   ....[10]....
        /*006c*/ 	.word	0xffffffff


	//   ....[11]....
        /*0070*/ 	.word	0xffffffff


	//   ....[12]....
        /*0074*/ 	.word	0xffffffff


	//----- nvinfo : EIATTR_COOP_GROUP_INSTR_OFFSETS
	.align		4
.L_2415:
        /*0078*/ 	.byte	0x04, 0x28
        /*007a*/ 	.short	(.L_2417 - .L_2416)


	//   ....[0]....
.L_2416:
        /*007c*/ 	.word	0x00001440


	//   ....[1]....
        /*0080*/ 	.word	0x00001480


	//   ....[2]....
        /*0084*/ 	.word	0x000014a0


	//   ....[3]....
        /*0088*/ 	.word	0x000014c0


	//   ....[4]....
        /*008c*/ 	.word	0x00001550


	//   ....[5]....
        /*0090*/ 	.word	0x00001580


	//   ....[6]....
        /*0094*/ 	.word	0x00001590


	//   ....[7]....
        /*0098*/ 	.word	0x000015c0


	//   ....[8]....
        /*009c*/ 	.word	0x000015d0


	//   ....[9]....
        /*00a0*/ 	.word	0x00001600


	//   ....[10]....
        /*00a4*/ 	.word	0x00001610


	//   ....[11]....
        /*00a8*/ 	.word	0x00001670


	//   ....[12]....
        /*00ac*/ 	.word	0x000026c0


	//----- nvinfo : EIATTR_SYSCALL_OFFSETS
	.align		4
.L_2417:
        /*00b0*/ 	.byte	0x04, 0x46
        /*00b2*/ 	.short	(.L_2419 - .L_2418)


	//   ....[0]....
.L_2418:
        /*00b4*/ 	.word	0x000004b0


	//----- nvinfo : EIATTR_EXIT_INSTR_OFFSETS
	.align		4
.L_2419:
        /*00b8*/ 	.byte	0x04, 0x1c
        /*00ba*/ 	.short	(.L_2421 - .L_2420)


	//   ....[0]....
.L_2420:
        /*00bc*/ 	.word	0x00000200


	//   ....[1]....
        /*00c0*/ 	.word	0x00000360


	//   ....[2]....
        /*00c4*/ 	.word	0x00002590


	//   ....[3]....
        /*00c8*/ 	.word	0x000026a0


	//----- nvinfo : EIATTR_CTAIDZ_USED
	.align		4
.L_2421:
        /*00cc*/ 	.byte	0x01, 0x04
	.zero		2


	//----- nvinfo : EIATTR_MAX_THREADS
	.align		4
        /*00d0*/ 	.byte	0x04, 0x05
        /*00d2*/ 	.short	(.L_2423 - .L_2422)
.L_2422:
        /*00d4*/ 	.word	0x00000100
        /*00d8*/ 	.word	0x00000001
        /*00dc*/ 	.word	0x00000001


	//----- nvinfo : EIATTR_CRS_STACK_SIZE
	.align		4
.L_2423:
        /*00e0*/ 	.byte	0x04, 0x1e
        /*00e2*/ 	.short	(.L_2425 - .L_2424)
.L_2424:
        /*00e4*/ 	.word	0x00000000
.L_2425:


//--------------------- .nv.info._ZN7cutlass13device_kernelIN5flash19FlashAttnFwdCombineIN4cute5tupleIJNS3_1CILi8EEENS5_ILi128EEEEEELi8ELi256ELi1ELb0ELb0EffNS_4arch4Sm90EEEEEvNT_6ParamsE --------------------------
	.section	.nv.info._ZN7cutlass13device_kernelIN5flash19FlashAttnFwdCombineIN4cute5tupleIJNS3_1CILi8EEENS5_ILi128EEEEEELi8ELi256ELi1ELb0ELb0EffNS_4arch4Sm90EEEEEvNT_6ParamsE,"",@"SHT_CUDA_INFO"
	.sectionflags	@""
	.align	4


	//----- nvinfo : EIATTR_CUDA_API_VERSION
	.align		4
        /*0000*/ 	.byte	0x04, 0x37
        /*0002*/ 	.short	(.L_2427 - .L_2426)
.L_2426:
        /*0004*/ 	.word	0x00000082


	//----- nvinfo : EIATTR_SW2861232_WAR
	.align		4
.L_2427:
        /*0008*/ 	.byte	0x01, 0x35
	.zero		2


	//----- nvinfo : EIATTR_PARAM_CBANK
	.align		4
        /*000c*/ 	.byte	0x04, 0x0a
        /*000e*/ 	.short	(.L_2429 - .L_2428)
	.align		4
.L_2428:
        /*0010*/ 	.word	index@(.nv.constant0._ZN7cutlass13device_kernelIN5flash19FlashAttnFwdCombineIN4cute5tupleIJNS3_1CILi8EEENS5_ILi128EEEEEELi8ELi256ELi1ELb0ELb0EffNS_4arch4Sm90EEEEEvNT_6ParamsE)
        /*0014*/ 	.short	0x0160
        /*0016*/ 	.short	0x00e8


	//----- nvinfo : EIATTR_CBANK_PARAM_SIZE
	.align		4
.L_2429:
        /*0018*/ 	.byte	0x03, 0x19
        /*001a*/ 	.short	0x00e8


	//----- nvinfo : EIATTR_KPARAM_INFO
	.align		4
        /*001c*/ 	.byte	0x04, 0x17
        /*001e*/ 	.short	(.L_2431 - .L_2430)
.L_2430:
        /*0020*/ 	.word	0x00000000
        /*0024*/ 	.short	0x0000
        /*0026*/ 	.short	0x0000
        /*0028*/ 	.byte	0x00, 0xf0, 0xa1, 0x03


	//----- nvinfo : EIATTR_MAXREG_COUNT
	.align		4
.L_2431:
        /*002c*/ 	.byte	0x03, 0x1b
        /*002e*/ 	.short	0x0080


	//----- nvinfo : EIATTR_NUM_BARRIERS
	.align		4
        /*0030*/ 	.byte	0x02, 0x4c
        /*0032*/ 	.byte	0x01
	.zero		1


	//----- nvinfo : EIATTR_EXTERNS
	.align		4
        /*0034*/ 	.byte	0x04, 0x0f
        /*0036*/ 	.short	(.L_2433 - .L_2432)


	//   ....[0]....
	.align		4
.L_2432:
        /*0038*/ 	.word	index@(__assertfail)


	//----- nvinfo : EIATTR_MERCURY_ISA_VERSION
	.align		4
.L_2433:
        /*003c*/ 	.byte	0x03, 0x5f
        /*003e*/ 	.short	0x0000


	//----- nvinfo : EIATTR_COOP_GROUP_MASK_REGIDS
	.align		4
        /*0040*/ 	.byte	0x04, 0x29
        /*0042*/ 	.short	(.L_2435 - .L_2434)


	//   ....[0]....
.L_2434:
        /*0044*/ 	.word	0xffffffff


	//   ....[1]....
        /*0048*/ 	.word	0xffffffff


	//   ....[2]....
        /*004c*/ 	.word	0xffffffff


	//   ....[3]....
        /*0050*/ 	.word	0xffffffff


	//   ....[4]....
        /*0054*/ 	.word	0xffffffff


	//   ....[5]....
        /*0058*/ 	.word	0xffffffff


	//   ....[6]....
        /*005c*/ 	.word	0xffffffff


	//   ....[7]....
        /*0060*/ 	.word	0xffffffff


	//   ....[8]....
        /*0064*/ 	.word	0xffffffff


	//   ....[9]....
        /*0068*/ 	.word	0xffffffff


	//   ....[10]....
        /*006c*/ 	.word	0xffffffff


	//   ....[11]....
        /*0070*/ 	.word	0xffffffff


	//   ....[12]....
        /*0074*/ 	.word	0xffffffff


	//   ....[13]....
        /*0078*/ 	.word	0xffffffff


	//   ....[14]....
        /*007c*/ 	.word	0xffffffff


	//   ....[15]....
        /*0080*/ 	.word	0xffffffff


	//----- nvinfo : EIATTR_COOP_GROUP_INSTR_OFFSETS
	.align		4
.L_2435:
        /*0084*/ 	.byte	0x04, 0x28
        /*0086*/ 	.short	(.L_2437 - .L_2436)


	//   ....[0]....
.L_2436:
        /*0088*/ 	.word	0x00001530


	//   ....[1]....
        /*008c*/ 	.word	0x00001580


	//   ....[2]....
        /*0090*/ 	.word	0x000015b0


	//   ....[3]....
        /*0094*/ 	.word	0x000015d0


	//   ....[4]....
        /*0098*/ 	.word	0x000015f0


	//   ....[5]....
        /*009c*/ 	.word	0x00001910


	//   ....[6]....
        /*00a0*/ 	.word	0x00001930


	//   ....[7]....
        /*00a4*/ 	.word	0x00001940


	//   ....[8]....
        /*00a8*/ 	.word	0x00001980


	//   ....[9]....
        /*00ac*/ 	.word	0x00001990


	//   ....[10]....
        /*00b0*/ 	.word	0x000019c0


	//   ....[11]....
        /*00b4*/ 	.word	0x000019d0


	//   ....[12]....
        /*00b8*/ 	.word	0x00001a10


	//   ....[13]....
        /*00bc*/ 	.word	0x00001a20


	//   ....[14]....
        /*00c0*/ 	.word	0x00001a50


	//   ....[15]....
        /*00c4*/ 	.word	0x00002c10


	//----- nvinfo : EIATTR_SYSCALL_OFFSETS
	.align		4
.L_2437:
        /*00c8*/ 	.byte	0x04, 0x46
        /*00ca*/ 	.short	(.L_2439 - .L_2438)


	//   ....[0]....
.L_2438:
        /*00cc*/ 	.word	0x00000390


	//----- nvinfo : EIATTR_EXIT_INSTR_OFFSETS
	.align		4
.L_2439:
        /*00d0*/ 	.byte	0x04, 0x1c
        /*00d2*/ 	.short	(.L_2441 - .L_2440)


	//   ....[0]....
.L_2440:
        /*00d4*/ 	.word	0x00000220


	//   ....[1]....
        /*00d8*/ 	.word	0x00002aa0


	//   ....[2]....
        /*00dc*/ 	.word	0x00002bf0


	//----- nvinfo : EIATTR_CTAIDZ_USED
	.align		4
.L_2441:
        /*00e0*/ 	.byte	0x01, 0x04
	.zero		2


	//----- nvinfo : EIATTR_MAX_THREADS
	.align		4
        /*00e4*/ 	.byte	0x04, 0x05
        /*00e6*/ 	.short	(.L_2443 - .L_2442)
.L_2442:
        /*00e8*/ 	.word	0x00000100
        /*00ec*/ 	.word	0x00000001
        /*00f0*/ 	.word	0x00000001


	//----- nvinfo : EIATTR_CRS_STACK_SIZE
	.align		4
.L_2443:
        /*00f4*/ 	.byte	0x04, 0x1e
        /*00f6*/ 	.short	(.L_2445 - .L_2444)
.L_2444:
        /*00f8*/ 	.word	0x00000000
.L_2445:


//--------------------- .nv.info._ZN7cutlass13device_kernelIN5flash19FlashAttnFwdCombineIN4cute5tupleIJNS3_1CILi8EEENS5_ILi128EEEEEELi7ELi256ELi1ELb0ELb0EffNS_4arch4Sm90EEEEEvNT_6ParamsE --------------------------
	.section	.nv.info._ZN7cutlass13device_kernelIN5flash19FlashAttnFwdCombineIN4cute5tupleIJNS3_1CILi8EEENS5_ILi128EEEEEELi7ELi256ELi1ELb0ELb0EffNS_4arch4Sm90EEEEEvNT_6ParamsE,"",@"SHT_CUDA_INFO"
	.sectionflags	@""
	.align	4


	//----- nvinfo : EIATTR_CUDA_API_VERSION
	.align		4
        /*0000*/ 	.byte	0x04, 0x37
        /*0002*/ 	.short	(.L_2447 - .L_2446)
.L_2446:
        /*0004*/ 	.word	0x00000082


	//----- nvinfo : EIATTR_SW2861232_WAR
	.align		4
.L_2447:
        /*0008*/ 	.byte	0x01, 0x35
	.zero		2


	//----- nvinfo : EIATTR_PARAM_CBANK
	.align		4
        /*000c*/ 	.byte	0x04, 0x0a
        /*000e*/ 	.short	(.L_2449 - .L_2448)
	.align		4
.L_2448:
        /*0010*/ 	.word	index@(.nv.constant0._ZN7cutlass13device_kernelIN5flash19FlashAttnFwdCombineIN4cute5tupleIJNS3_1CILi8EEENS5_ILi128EEEEEELi7ELi256ELi1ELb0ELb0EffNS_4arch4Sm90EEEEEvNT_6ParamsE)
        /*0014*/ 	.short	0x0160
        /*0016*/ 	.short	0x00e8


	//----- nvinfo : EIATTR_CBANK_PARAM_SIZE
	.align		4
.L_2449:
        /*0018*/ 	.byte	0x03, 0x19
        /*001a*/ 	.short	0x00e8


	//----- nvinfo : EIATTR_KPARAM_INFO
	.align		4
        /*001c*/ 	.byte	0x04, 0x17
        /*001e*/ 	.short	(.L_2451 - .L_2450)
.L_2450:
        /*0020*/ 	.word	0x00000000
        /*0024*/ 	.short	0x0000
        /*0026*/ 	.short	0x0000
        /*0028*/ 	.byte	0x00, 0xf0, 0xa1, 0x03


	//----- nvinfo : EIATTR_MAXREG_COUNT
	.align		4
.L_2451:
        /*002c*/ 	.byte	0x03, 0x1b
        /*002e*/ 	.short	0x0080


	//----- nvinfo : EIATTR_NUM_BARRIERS
	.align		4
        /*0030*/ 	.byte	0x02, 0x4c
        /*0032*/ 	.byte	0x01
	.zero		1


	//----- nvinfo : EIATTR_EXTERNS
	.align		4
        /*0034*/ 	.byte	0x04, 0x0f
        /*0036*/ 	.short	(.L_2453 - .L_2452)


	//   ....[0]....
	.align		4
.L_2452:
        /*0038*/ 	.word	index@(__assertfail)


	//----- nvinfo : EIATTR_MERCURY_ISA_VERSION
	.align		4
.L_2453:
        /*003c*/ 	.byte	0x03, 0x5f
        /*003e*/ 	.short	0x0000


	//----- nvinfo : EIATTR_COOP_GROUP_MASK_REGIDS
	.align		4
        /*0040*/ 	.byte	0x04, 0x29
        /*0042*/ 	.short	(.L_2455 - .L_2454)


	//   ....[0]....
.L_2454:
        /*0044*/ 	.word	0xffffffff


	//   ....[1]....
        /*0048*/ 	.word	0xffffffff


	//   ....[2]....
        /*004c*/ 	.word	0xffffffff


	//   ....[3]....
        /*0050*/ 	.word	0xffffffff


	//   ....[4]....
        /*0054*/ 	.word	0xffffffff


	//   ....[5]....
        /*0058*/ 	.word	0xffffffff


	//   ....[6]....
        /*005c*/ 	.word	0xffffffff


	//   ....[7]....
        /*0060*/ 	.word	0xffffffff


	//   ....[8]....
        /*0064*/ 	.word	0xffffffff


	//   ....[9]....
        /*0068*/ 	.word	0xffffffff


	//   ....[10]....
        /*006c*/ 	.word	0xffffffff


	//   ....[11]....
        /*0070*/ 	.word	0xffffffff


	//   ....[12]....
        /*0074*/ 	.word	0xffffffff


	//   ....[13]....
        /*0078*/ 	.word	0xffffffff


	//   ....[14]....
        /*007c*/ 	.word	0xffffffff


	//   ....[15]....
        /*0080*/ 	.word	0xffffffff


	//----- nvinfo : EIATTR_COOP_GROUP_INSTR_OFFSETS
	.align		4
.L_2455:
        /*0084*/ 	.byte	0x04, 0x28
        /*0086*/ 	.short	(.L_2457 - .L_2456)


	//   ....[0]....
.L_2456:
        /*0088*/ 	.word	0x00001050


	//   ....[1]....
        /*008c*/ 	.word	0x000010a0


	//   ....[2]....
        /*0090*/ 	.word	0x000010d0


	//   ....[3]....
        /*0094*/ 	.word	0x000010f0


	//   ....[4]....
        /*0098*/ 	.word	0x00001110


	//   ....[5]....
        /*009c*/ 	.word	0x000012b0


	//   ....[6]....
        /*00a0*/ 	.word	0x000012d0


	//   ....[7]....
        /*00a4*/ 	.word	0x000012e0


	//   ....[8]....
        /*00a8*/ 	.word	0x00001320


	//   ....[9]....
        /*00ac*/ 	.word	0x00001330


	//   ....[10]....
        /*00b0*/ 	.word	0x00001360


	//   ....[11]....
        /*00b4*/ 	.word	0x00001370


	//   ....[12]....
        /*00b8*/ 	.word	0x000013a0


	//   ....[13]....
        /*00bc*/ 	.word	0x000013c0


	//   ....[14]....
        /*00c0*/ 	.word	0x000013f0


	//   ....[15]....
        /*00c4*/ 	.word	0x00002530


	//----- nvinfo : EIATTR_SYSCALL_OFFSETS
	.align		4
.L_2457:
        /*00c8*/ 	.byte	0x04, 0x46
        /*00ca*/ 	.short	(.L_2459 - .L_2458)


	//   ....[0]....
.L_2458:
        /*00cc*/ 	.word	0x00000390


	//----- nvinfo : EIATTR_EXIT_INSTR_OFFSETS
	.align		4
.L_2459:
        /*00d0*/ 	.byte	0x04, 0x1c
        /*00d2*/ 	.short	(.L_2461 - .L_2460)


	//   ....[0]....
.L_2460:
        /*00d4*/ 	.word	0x00000220


	//   ....[1]....
        /*00d8*/ 	.word	0x000023c0


	//   ....[2]....
        /*00dc*/ 	.word	0x00002510


	//----- nvinfo : EIATTR_CTAIDZ_USED
	.align		4
.L_2461:
        /*00e0*/ 	.byte	0x01, 0x04
	.zero		2


	//----- nvinfo : EIATTR_MAX_THREADS
	.align		4
        /*00e4*/ 	.byte	0x04, 0x05
        /*00e6*/ 	.short	(.L_2463 - .L_2462)
.L_2462:
        /*00e8*/ 	.word	0x00000100
        /*00ec*/ 	.word	0x00000001
        /*00f0*/ 	.word	0x00000001


	//----- nvinfo : EIATTR_CRS_STACK_SIZE
	.align		4
.L_2463:
        /*00f4*/ 	.byte	0x04, 0x1e
        /*00f6*/ 	.short	(.L_2465 - .L_2464)
.L_2464:
        /*00f8*/ 	.word	0x00000000
.L_2465:


//--------------------- .nv.info._ZN7cutlass13device_kernelIN5flash19FlashAttnFwdCombineIN4cute5tupleIJNS3_1CILi8EEENS5_ILi128EEEEEELi6ELi256ELi1ELb0ELb0EffNS_4arch4Sm90EEEEEvNT_6ParamsE --------------------------
	.section	.nv.info._ZN7cutlass13device_kernelIN5flash19FlashAttnFwdCombineIN4cute5tupleIJNS3_1CILi8EEENS5_ILi128EEEEEELi6ELi256ELi1ELb0ELb0EffNS_4arch4Sm90EEEEEvNT_6ParamsE,"",@"SHT_CUDA_INFO"
	.sectionflags	@""
	.align	4


	//----- nvinfo : EIATTR_CUDA_API_VERSION
	.align		4
        /*0000*/ 	.byte	0x04, 0x37
        /*0002*/ 	.short	(.L_2467 - .L_2466)
.L_2466:
        /*0004*/ 	.word	0x00000082


	//----- nvinfo : EIATTR_SW2861232_WAR
	.align		4
.L_2467:
        /*0008*/ 	.byte	0x01, 0x35
	.zero		2


	//----- nvinfo : EIATTR_PARAM_CBANK
	.align		4
        /*000c*/ 	.byte	0x04, 0x0a
        /*000e*/ 	.short	(.L_2469 - .L_2468)
	.align		4
.L_2468:
        /*0010*/ 	.word	index@(.nv.constant0._ZN7cutlass13device_kernelIN5flash19FlashAttnFwdCombineIN4cute5tupleIJNS3_1CILi8EEENS5_ILi128EEEEEELi6ELi256ELi1ELb0ELb0EffNS_4arch4Sm90EEEEEvNT_6ParamsE)
        /*0014*/ 	.short	0x0160
        /*0016*/ 	.short	0x00e8


	//----- nvinfo : EIATTR_CBANK_PARAM_SIZE
	.align		4
.L_2469:
        /*0018*/ 	.byte	0x03, 0x19
        /*001a*/ 	.short	0x00e8


	//----- nvinfo : EIATTR_KPARAM_INFO
	.align		4
        /*001c*/ 	.byte	0x04, 0x17
        /*001e*/ 	.short	(.L_2471 - .L_2470)
.L_2470:
        /*0020*/ 	.word	0x00000000
        /*0024*/ 	.short	0x0000
        /*0026*/ 	.short	0x0000
        /*0028*/ 	.byte	0x00, 0xf0, 0xa1, 0x03


	//----- nvinfo : EIATTR_MAXREG_COUNT
	.align		4
.L_2471:
        /*002c*/ 	.byte	0x03, 0x1b
        /*002e*/ 	.short	0x0080


	//----- nvinfo : EIATTR_NUM_BARRIERS
	.align		4
        /*0030*/ 	.byte	0x02, 0x4c
        /*0032*/ 	.byte	0x01
	.zero		1


	//----- nvinfo : EIATTR_EXTERNS
	.align		4
        /*0034*/ 	.byte	0x04, 0x0f
        /*0036*/ 	.short	(.L_2473 - .L_2472)


	//   ....[0]....
	.align		4
.L_2472:
        /*0038*/ 	.word	index@(__assertfail)


	//----- nvinfo : EIATTR_MERCURY_ISA_VERSION
	.align		4
.L_2473:
        /*003c*/ 	.byte	0x03, 0x5f
        /*003e*/ 	.short	0x0000


	//----- nvinfo : EIATTR_COOP_GROUP_MASK_REGIDS
	.align		4
        /*0040*/ 	.byte	0x04, 0x29
        /*0042*/ 	.short	(.L_2475 - .L_2474)


	//   ....[0]....
.L_2474:
        /*0044*/ 	.word	0xffffffff


	//   ....[1]....
        /*0048*/ 	.word	0xffffffff


	//   ....[2]....
        /*004c*/ 	.word	0xffffffff


	//   ....[3]....
        /*0050*/ 	.word	0xffffffff


	//   ....[4]....
        /*0054*/ 	.word	0xffffffff


	//   ....[5]....
        /*0058*/ 	.word	0xffffffff


	//   ....[6]....
        /*005c*/ 	.word	0xffffffff


	//   ....[7]....
        /*0060*/ 	.word	0xffffffff


	//   ....[8]....
        /*0064*/ 	.word	0xffffffff


	//   ....[9]....
        /*0068*/ 	.word	0xffffffff


	//   ....[10]....
        /*006c*/ 	.word	0xffffffff


	//   ....[11]....
        /*0070*/ 	.word	0xffffffff


	//   ....[12]....
        /*0074*/ 	.word	0xffffffff


	//   ....[13]....
        /*0078*/ 	.word	0xffffffff


	//   ....[14]....
        /*007c*/ 	.word	0xffffffff


	//   ....[15]....
        /*0080*/ 	.word	0xffffffff


	//----- nvinfo : EIATTR_COOP_GROUP_INSTR_OFFSETS
	.align		4
.L_2475:
        /*0084*/ 	.byte	0x04, 0x28
        /*0086*/ 	.short	(.L_2477 - .L_2476)


	//   ....[0]....
.L_2476:
        /*0088*/ 	.word	0x00000d30


	//   ....[1]....
        /*008c*/ 	.word	0x00000d70


	//   ....[2]....
        /*0090*/ 	.word	0x00000d90


	//   ....[3]....
        /*0094*/ 	.word	0x00000db0


	//   ....[4]....
        /*0098*/ 	.word	0x00000dd0


	//   ....[5]....
        /*009c*/ 	.word	0x00000ea0


	//   ....[6]....
        /*00a0*/ 	.word	0x00000ee0


	//   ....[7]....
        /*00a4*/ 	.word	0x00000f10


	//   ....[8]....
        /*00a8*/ 	.word	0x00000f30


	//   ....[9]....
        /*00ac*/ 	.word	0x00000f60


	//   ....[10]....
        /*00b0*/ 	.word	0x00000f80


	//   ....[11]....
        /*00b4*/ 	.word	0x00000fa0


	//   ....[12]....
        /*00b8*/ 	.word	0x00000fc0


	//   ....[13]....
        /*00bc*/ 	.word	0x00000fe0


	//   ....[14]....
        /*00c0*/ 	.word	0x00001000


	//   ....[15]....
        /*00c4*/ 	.word	0x00002110


	//----- nvinfo : EIATTR_SYSCALL_OFFSETS
	.align		4
.L_2477:
        /*00c8*/ 	.byte	0x04, 0x46
        /*00ca*/ 	.short	(.L_2479 - .L_2478)


	//   ....[0]....
.L_2478:
        /*00cc*/ 	.word	0x00000390


	//----- nvinfo : EIATTR_EXIT_INSTR_OFFSETS
	.align		4
.L_2479:
        /*00d0*/ 	.byte	0x04, 0x1c
        /*00d2*/ 	.short	(.L_2481 - .L_2480)


	//   ....[0]....
.L_2480:
        /*00d4*/ 	.word	0x00000220


	//   ....[1]....
        /*00d8*/ 	.word	0x00001fa0


	//   ....[2]....
        /*00dc*/ 	.word	0x000020f0


	//----- nvinfo : EIATTR_CTAIDZ_USED
	.align		4
.L_2481:
        /*00e0*/ 	.byte	0x01, 0x04
	.zero		2


	//----- nvinfo : EIATTR_MAX_THREADS
	.align		4
        /*00e4*/ 	.byte	0x04, 0x05
        /*00e6*/ 	.short	(.L_2483 - .L_2482)
.L_2482:
        /*00e8*/ 	.word	0x00000100
        /*00ec*/ 	.word	0x00000001
        /*00f0*/ 	.word	0x00000001


	//----- nvinfo : EIATTR_CRS_STACK_SIZE
	.align		4
.L_2483:
        /*00f4*/ 	.byte	0x04, 0x1e
        /*00f6*/ 	.short	(.L_2485 - .L_2484)
.L_2484:
        /*00f8*/ 	.word	0x00000000
.L_2485:


//--------------------- .nv.info._ZN7cutlass13device_kernelIN5flash19FlashAttnFwdCombineIN4cute5tupleIJNS3_1CILi8EEENS5_ILi128EEEEEELi5ELi256ELi1ELb0ELb0EffNS_4arch4Sm90EEEEEvNT_6ParamsE --------------------------
	.section	.nv.info._ZN7cutlass13device_kernelIN5flash19FlashAttnFwdCombineIN4cute5tupleIJNS3_1CILi8EEENS5_ILi128EEEEEELi5ELi256ELi1ELb0ELb0EffNS_4arch4Sm90EEEEEvNT_6ParamsE,"",@"SHT_CUDA_INFO"
	.sectionflags	@""
	.align	4


	//----- nvinfo : EIATTR_CUDA_API_VERSION
	.align		4
        /*0000*/ 	.byte	0x04, 0x37
        /*0002*/ 	.short	(.L_2487 - .L_2486)
.L_2486:
        /*0004*/ 	.word	0x00000082


	//----- nvinfo : EIATTR_SW2861232_WAR
	.align		4
.L_2487:
        /*0008*/ 	.byte	0x01, 0x35
	.zero		2


	//----- nvinfo : EIATTR_PARAM_CBANK
	.align		4
        /*000c*/ 	.byte	0x04, 0x0a
        /*000e*/ 	.short	(.L_2489 - .L_2488)
	.align		4
.L_2488:
        /*0010*/ 	.word	index@(.nv.constant0._ZN7cutlass13device_kernelIN5flash19FlashAttnFwdCombineIN4cute5tupleIJNS3_1CILi8EEENS5_ILi128EEEEEELi5ELi256ELi1ELb0ELb0EffNS_4arch4Sm90EEEEEvNT_6ParamsE)
        /*0014*/ 	.short	0x0160
        /*0016*/ 	.short	0x00e8


	//----- nvinfo : EIATTR_CBANK_PARAM_SIZE
	.align		4
.L_2489:
        /*0018*/ 	.byte	0x03, 0x19
        /*001a*/ 	.short	0x00e8


	//----- nvinfo : EIATTR_KPARAM_INFO
	.align		4
        /*001c*/ 	.byte	0x04, 0x17
        /*001e*/ 	.short	(.L_2491 - .L_2490)
.L_2490:
        /*0020*/ 	.word	0x00000000
        /*0024*/ 	.short	0x0000
        /*0026*/ 	.short	0x0000
        /*0028*/ 	.byte	0x00, 0xf0, 0xa1, 0x03


	//----- nvinfo : EIATTR_MAXREG_COUNT
	.align		4
.L_2491:
        /*002c*/ 	.byte	0x03, 0x1b
        /*002e*/ 	.short	0x0080


	//----- nvinfo : EIATTR_NUM_BARRIERS
	.align		4
        /*0030*/ 	.byte	0x02, 0x4c
        /*0032*/ 	.byte	0x01
	.zero		1


	//----- nvinfo : EIATTR_EXTERNS
	.align		4
        /*0034*/ 	.byte	0x04, 0x0f
        /*0036*/ 	.short	(.L_2493 - .L_2492)


	//   ....[0]....
	.align		4
.L_2492:
        /*0038*/ 	.word	index@(__assertfail)


	//----- nvinfo : EIATTR_MERCURY_ISA_VERSION
	.align		4
.L_2493:
        /*003c*/ 	.byte	0x03, 0x5f
        /*003e*/ 	.short	0x0000


	//----- nvinfo : EIATTR_COOP_GROUP_MASK_REGIDS
	.align		4
        /*0040*/ 	.byte	0x04, 0x29
        /*0042*/ 	.short	(.L_2495 - .L_2494)


	//   ....[0]....
.L_2494:
        /*0044*/ 	.word	0xffffffff


	//   ....[1]....
        /*0048*/ 	.word	0xffffffff


	//   ....[2]....
        /*004c*/ 	.word	0xffffffff


	//   ....[3]....
        /*0050*/ 	.word	0xffffffff


	//   ....[4]....
        /*0054*/ 	.word	0xffffffff


	//   ....[5]....
        /*0058*/ 	.word	0xffffffff


	//   ....[6]....
        /*005c*/ 	.word	0xffffffff


	//   ....[7]....
        /*0060*/ 	.word	0xffffffff


	//   ....[8]....
        /*0064*/ 	.word	0xffffffff


	//   ....[9]....
        /*0068*/ 	.word	0xffffffff


	//   ....[10]....
        /*006c*/ 	.word	0xffffffff


	//   ....[11]....
        /*0070*/ 	.word	0xffffffff


	//   ....[12]....
        /*0074*/ 	.word	0xffffffff


	//   ....[13]....
        /*0078*/ 	.word	0xffffffff


	//   ....[14]....
        /*007c*/ 	.word	0xffffffff


	//   ....[15]....
        /*0080*/ 	.word	0xffffffff


	//----- nvinfo : EIATTR_COOP_GROUP_INSTR_OFFSETS
	.align		4
.L_2495:
        /*0084*/ 	.byte	0x04, 0x28
        /*0086*/ 	.short	(.L_2497 - .L_2496)


	//   ....[0]....
.L_2496:
        /*0088*/ 	.word	0x00000b50


	//   ....[1]....
        /*008c*/ 	.word	0x00000b90


	//   ....[2]....
        /*0090*/ 	.word	0x00000bb0


	//   ....[3]....
        /*0094*/ 	.word	0x00000bd0


	//   ....[4]....
        /*0098*/ 	.word	0x00000bf0


	//   ....[5]....
        /*009c*/ 	.word	0x00000c70


	//   ....[6]....
        /*00a0*/ 	.word	0x00000cb0


	//   ....[7]....
        /*00a4*/ 	.word	0x00000cc0


	//   ....[8]....
        /*00a8*/ 	.word	0x00000d00


	//   ....[9]....
        /*00ac*/ 	.word	0x00000d10


	//   ....[10]....
        /*00b0*/ 	.word	0x00000d40


	//   ....[11]....
        /*00b4*/ 	.word	0x00000d50


	//   ....[12]....
        /*00b8*/ 	.word	0x00000d80


	//   ....[13]....
        /*00bc*/ 	.word	0x00000d90


	//   ....[14]....
        /*00c0*/ 	.word	0x00000dc0


	//   ....[15]....
        /*00c4*/ 	.word	0x00001eb0


	//----- nvinfo : EIATTR_SYSCALL_OFFSETS
	.align		4
.L_2497:
        /*00c8*/ 	.byte	0x04, 0x46
        /*00ca*/ 	.short	(.L_2499 - .L_2498)


	//   ....[0]....
.L_2498:
        /*00cc*/ 	.word	0x00000390


	//----- nvinfo : EIATTR_EXIT_INSTR_OFFSETS
	.align		4
.L_2499:
        /*00d0*/ 	.byte	0x04, 0x1c
        /*00d2*/ 	.short	(.L_2501 - .L_2500)


	//   ....[0]....
.L_2500:
        /*00d4*/ 	.word	0x00000220


	//   ....[1]....
        /*00d8*/ 	.word	0x00001d40


	//   ....[2]....
        /*00dc*/ 	.word	0x00001e90


	//----- nvinfo : EIATTR_CTAIDZ_USED
	.align		4
.L_2501:
        /*00e0*/ 	.byte	0x01, 0x04
	.zero		2


	//----- nvinfo : EIATTR_MAX_THREADS
	.align		4
        /*00e4*/ 	.byte	0x04, 0x05
        /*00e6*/ 	.short	(.L_2503 - .L_2502)
.L_2502:
        /*00e8*/ 	.word	0x00000100
        /*00ec*/ 	.word	0x00000001
        /*00f0*/ 	.word	0x00000001


	//----- nvinfo : EIATTR_CRS_STACK_SIZE
	.align		4
.L_2503:
        /*00f4*/ 	.byte	0x04, 0x1e
        /*00f6*/ 	.short	(.L_2505 - .L_2504)
.L_2504:
        /*00f8*/ 	.word	0x00000000
.L_2505:


//--------------------- .nv.info._ZN7cutlass13device_kernelIN5flash19FlashAttnFwdCombineIN4cute5tupleIJNS3_1CILi8EEENS5_ILi128EEEEEELi8ELi256ELi1ELb0ELb1EffNS_4arch4Sm90EEEEEvNT_6ParamsE --------------------------
	.section	.nv.info._ZN7cutlass13device_kernelIN5flash19FlashAttnFwdCombineIN4cute5tupleIJNS3_1CILi8EEENS5_ILi128EEEEEELi8ELi256ELi1ELb0ELb1EffNS_4arch4Sm90EEEEEvNT_6ParamsE,"",@"SHT_CUDA_INFO"
	.sectionflags	@""
	.align	4


	//----- nvinfo : EIATTR_CUDA_API_VERSION
	.align		4
        /*0000*/ 	.byte	0x04, 0x37
        /*0002*/ 	.short	(.L_2507 - .L_2506)
.L_2506:
        /*0004*/ 	.word	0x00000082


	//----- nvinfo : EIATTR_SW2861232_WAR
	.align		4
.L_2507:
        /*0008*/ 	.byte	0x01, 0x35
	.zero		2


	//----- nvinfo : EIATTR_PARAM_CBANK
	.align		4
        /*000c*/ 	.byte	0x04, 0x0a
        /*000e*/ 	.short	(.L_2509 - .L_2508)
	.align		4
.L_2508:
        /*0010*/ 	.word	index@(.nv.constant0._ZN7cutlass13device_kernelIN5flash19FlashAttnFwdCombineIN4cute5tupleIJNS3_1CILi8EEENS5_ILi128EEEEEELi8ELi256ELi1ELb0ELb1EffNS_4arch4Sm90EEEEEvNT_6ParamsE)
        /*0014*/ 	.short	0x0160
        /*0016*/ 	.short	0x00e8


	//----- nvinfo : EIATTR_CBANK_PARAM_SIZE
	.align		4
.L_2509:
        /*0018*/ 	.byte	0x03, 0x19
        /*001a*/ 	.short	0x00e8


	//----- nvinfo : EIATTR_KPARAM_INFO
	.align		4
        /*001c*/ 	.byte	0x04, 0x17
        /*001e*/ 	.short	(.L_2511 - .L_2510)
.L_2510:
        /*0020*/ 	.word	0x00000000
        /*0024*/ 	.short	0x0000
        /*0026*/ 	.short	0x0000
        /*0028*/ 	.byte	0x00, 0xf0, 0xa1, 0x03


	//----- nvinfo : EIATTR_MAXREG_COUNT
	.align		4
.L_2511:
        /*002c*/ 	.byte	0x03, 0x1b
        /*002e*/ 	.short	0x0080


	//----- nvinfo : EIATTR_NUM_BARRIERS
	.align		4
        /*0030*/ 	.byte	0x02, 0x4c
        /*0032*/ 	.byte	0x01
	.zero		1


	//----- nvinfo : EIATTR_EXTERNS
	.align		4
        /*0034*/ 	.byte	0x04, 0x0f
        /*0036*/ 	.short	(.L_2513 - .L_2512)


	//   ....[0]....
	.align		4
.L_2512:
        /*0038*/ 	.word	index@(__assertfail)


	//----- nvinfo : EIATTR_MERCURY_ISA_VERSION
	.align		4
.L_2513:
        /*003c*/ 	.byte	0x03, 0x5f
        /*003e*/ 	.short	0x0000


	//----- nvinfo : EIATTR_COOP_GROUP_MASK_REGIDS
	.align		4
        /*0040*/ 	.byte	0x04, 0x29
        /*0042*/ 	.short	(.L_2515 - .L_2514)


	//   ....[0]....
.L_2514:
        /*0044*/ 	.word	0xffffffff


	//   ....[1]....
        /*0048*/ 	.word	0xffffffff


	//   ....[2]....
        /*004c*/ 	.word	0xffffffff


	//   ....[3]....
        /*0050*/ 	.word	0xffffffff


	//   ....[4]....
        /*0054*/ 	.word	0xffffffff


	//   ....[5]....
        /*0058*/ 	.word	0xffffffff


	//   ....[6]....
        /*005c*/ 	.word	0xffffffff


	//   ....[7]....
        /*0060*/ 	.word	0xffffffff


	//   ....[8]....
        /*0064*/ 	.word	0xffffffff


	//   ....[9]....
        /*0068*/ 	.word	0xffffffff


	//   ....[10]....
        /*006c*/ 	.word	0xffffffff


	//   ....[11]....
        /*0070*/ 	.word	0xffffffff


	//   ....[12]....
        /*0074*/ 	.word	0xffffffff


	//   ....[13]....
        /*0078*/ 	.word	0xffffffff


	//   ....[14]....
        /*007c*/ 	.word	0xffffffff


	//   ....[15]....
        /*0080*/ 	.word	0xffffffff


	//----- nvinfo : EIATTR_COOP_GROUP_INSTR_OFFSETS
	.align		4
.L_2515:
        /*0084*/ 	.byte	0x04, 0x28
        /*0086*/ 	.short	(.L_2517 - .L_2516)


	//   ....[0]....
.L_2516:
        /*0088*/ 	.word	0x00001dd0


	//   ....[1]....
        /*008c*/ 	.word	0x00001e20


	//   ....[2]....
        /*0090*/ 	.word	0x00001e50


	//   ....[3]....
        /*0094*/ 	.word	0x00001e70


	//   ....[4]....
        /*0098*/ 	.word	0x00001e90


	//   ....[5]....
        /*009c*/ 	.word	0x000021b0


	//   ....[6]....
        /*00a0*/ 	.word	0x000021d0


	//   ....[7]....
        /*00a4*/ 	.word	0x000021e0


	//   ....[8]....
        /*00a8*/ 	.word	0x00002220


	//   ....[9]....
        /*00ac*/ 	.word	0x00002230


	//   ....[10]....
        /*00b0*/ 	.word	0x00002260


	//   ....[11]....
        /*00b4*/ 	.word	0x00002270


	//   ....[12]....
        /*00b8*/ 	.word	0x000022b0


	//   ....[13]....
        /*00bc*/ 	.word	0x000022c0


	//   ....[14]....
        /*00c0*/ 	.word	0x000022f0


	//   ....[15]....
        /*00c4*/ 	.word	0x000033d0


	//----- nvinfo : EIATTR_SYSCALL_OFFSETS
	.align		4
.L_2517:
        /*00c8*/ 	.byte	0x04, 0x46
        /*00ca*/ 	.short	(.L_2519 - .L_2518)


	//   ....[0]....
.L_2518:
        /*00cc*/ 	.word	0x000004b0


	//----- nvinfo : EIATTR_EXIT_INSTR_OFFSETS
	.align		4
.L_2519:
        /*00d0*/ 	.byte	0x04, 0x1c
        /*00d2*/ 	.short	(.L_2521 - .L_2520)


	//   ....[0]....
.L_2520:
        /*00d4*/ 	.word	0x00000200


	//   ....[1]....
        /*00d8*/ 	.word	0x00000360


	//   ....[2]....
        /*00dc*/ 	.word	0x000032a0


	//   ....[3]....
        /*00e0*/ 	.word	0x000033b0


	//----- nvinfo : EIATTR_CTAIDZ_USED
	.align		4
.L_2521:
        /*00e4*/ 	.byte	0x01, 0x04
	.zero		2


	//----- nvinfo : EIATTR_MAX_THREADS
	.align		4
        /*00e8*/ 	.byte	0x04, 0x05
        /*00ea*/ 	.short	(.L_2523 - .L_2522)
.L_2522:
        /*00ec*/ 	.word	0x00000100
        /*00f0*/ 	.word	0x00000001
        /*00f4*/ 	.word	0x00000001


	//----- nvinfo : EIATTR_CRS_STACK_SIZE
	.align		4
.L_2523:
        /*00f8*/ 	.byte	0x04, 0x1e
        /*00fa*/ 	.short	(.L_2525 - .L_2524)
.L_2524:
        /*00fc*/ 	.word	0x00000000
.L_2525:


//--------------------- .nv.info._ZN7cutlass13device_kernelIN5flash19FlashAttnFwdCombineIN4cute5tupleIJNS3_1CILi8EEENS5_ILi128EEEEEELi7ELi256ELi1ELb0ELb1EffNS_4arch4Sm90EEEEEvNT_6ParamsE --------------------------
	.section	.nv.info._ZN7cutlass13device_kernelIN5flash19FlashAttnFwdCombineIN4cute5tupleIJNS3_1CILi8EEENS5_ILi128EEEEEELi7ELi256ELi1ELb0ELb1EffNS_4arch4Sm90EEEEEvNT_6ParamsE,"",@"SHT_CUDA_INFO"
	.sectionflags	@""
	.align	4


	//----- nvinfo : EIATTR_CUDA_API_VERSION
	.align		4
        /*0000*/ 	.byte	0x04, 0x37
        /*0002*/ 	.short	(.L_2527 - .L_2526)
.L_2526:
        /*0004*/ 	.word	0x00000082


	//----- nvinfo : EIATTR_SW2861232_WAR
	.align		4
.L_2527:
        /*0008*/ 	.byte	0x01, 0x35
	.zero		2


	//----- nvinfo : EIATTR_PARAM_CBANK
	.align		4
        /*000c*/ 	.byte	0x04, 0x0a
        /*000e*/ 	.short	(.L_2529 - .L_2528)
	.align		4
.L_2528:
        /*0010*/ 	.word	index@(.nv.constant0._ZN7cutlass13device_kernelIN5flash19FlashAttnFwdCombineIN4cute5tupleIJNS3_1CILi8EEENS5_ILi128EEEEEELi7ELi256ELi1ELb0ELb1EffNS_4arch4Sm90EEEEEvNT_6ParamsE)
        /*0014*/ 	.short	0x0160
        /*0016*/ 	.short	0x00e8


	//----- nvinfo : EIATTR_CBANK_PARAM_SIZE
	.align		4
.L_2529:
        /*0018*/ 	.byte	0x03, 0x19
        /*001a*/ 	.short	0x00e8


	//----- nvinfo : EIATTR_KPARAM_INFO
	.align		4
        /*001c*/ 	.byte	0x04, 0x17
        /*001e*/ 	.short	(.L_2531 - .L_2530)
.L_2530:
        /*0020*/ 	.word	0x00000000
        /*0024*/ 	.short	0x0000
        /*0026*/ 	.short	0x0000
        /*0028*/ 	.byte	0x00, 0xf0, 0xa1, 0x03


	//----- nvinfo : EIATTR_MAXREG_COUNT
	.align		4
.L_2531:
        /*002c*/ 	.byte	0x03, 0x1b
        /*002e*/ 	.short	0x0080


	//----- nvinfo : EIATTR_NUM_BARRIERS
	.align		4
        /*0030*/ 	.byte	0x02, 0x4c
        /*0032*/ 	.byte	0x01
	.zero		1


	//----- nvinfo : EIATTR_EXTERNS
	.align		4
        /*0034*/ 	.byte	0x04, 0x0f
        /*0036*/ 	.short	(.L_2533 - .L_2532)


	//   ....[0]....
	.align		4
.L_2532:
        /*0038*/ 	.word	index@(__assertfail)


	//----- nvinfo : EIATTR_MERCURY_ISA_VERSION
	.align		4
.L_2533:
        /*003c*/ 	.byte	0x03, 0x5f
        /*003e*/ 	.short	0x0000


	//----- nvinfo : EIATTR_COOP_GROUP_MASK_REGIDS
	.align		4
        /*0040*/ 	.byte	0x04, 0x29
        /*0042*/ 	.short	(.L_2535 - .L_2534)


	//   ....[0]....
.L_2534:
        /*0044*/ 	.word	0xffffffff


	//   ....[1]....
        /*0048*/ 	.word	0xffffffff


	//   ....[2]....
        /*004c*/ 	.word	0xffffffff


	//   ....[3]....
        /*0050*/ 	.word	0xffffffff


	//   ....[4]....
        /*0054*/ 	.word	0xffffffff


	//   ....[5]....
        /*0058*/ 	.word	0xffffffff


	//   ....[6]....
        /*005c*/ 	.word	0xffffffff


	//   ....[7]....
        /*0060*/ 	.word	0xffffffff


	//   ....[8]....
        /*0064*/ 	.word	0xffffffff


	//   ....[9]....
        /*0068*/ 	.word	0xffffffff


	//   ....[10]....
        /*006c*/ 	.word	0xffffffff


	//   ....[11]....
        /*0070*/ 	.word	0xffffffff


	//   ....[12]....
        /*0074*/ 	.word	0xffffffff


	//   ....[13]....
        /*0078*/ 	.word	0xffffffff


	//   ....[14]....
        /*007c*/ 	.word	0xffffffff


	//   ....[15]....
        /*0080*/ 	.word	0xffffffff


	//----- nvinfo : EIATTR_COOP_GROUP_INSTR_OFFSETS
	.align		4
.L_2535:
        /*0084*/ 	.byte	0x04, 0x28
        /*0086*/ 	.short	(.L_2537 - .L_2536)


	//   ....[0]....
.L_2536:
        /*0088*/ 	.word	0x00001970


	//   ....[1]....
        /*008c*/ 	.word	0x000019c0


	//   ....[2]....
        /*0090*/ 	.word	0x000019f0


	//   ....[3]....
        /*0094*/ 	.word	0x00001a10


	//   ....[4]....
        /*0098*/ 	.word	0x00001a30


	//   ....[5]....
        /*009c*/ 	.word	0x00001bd0


	//   ....[6]....
        /*00a0*/ 	.word	0x00001bf0


	//   ....[7]....
        /*00a4*/ 	.word	0x00001c00


	//   ....[8]....
        /*00a8*/ 	.word	0x00001c30


	//   ....[9]....
        /*00ac*/ 	.word	0x00001c40


	//   ....[10]....
        /*00b0*/ 	.word	0x00001c70


	//   ....[11]....
        /*00b4*/ 	.word	0x00001c80


	//   ....[12]....
        /*00b8*/ 	.word	0x00001cb0


	//   ....[13]....
        /*00bc*/ 	.word	0x00001cc0


	//   ....[14]....
        /*00c0*/ 	.word	0x00001d00


	//   ....[15]....
        /*00c4*/ 	.word	0x00002d90


	//----- nvinfo : EIATTR_SYSCALL_OFFSETS
	.align		4
.L_2537:
        /*00c8*/ 	.byte	0x04, 0x46
        /*00ca*/ 	.short	(.L_2539 - .L_2538)


	//   ....[0]....
.L_2538:
        /*00cc*/ 	.word	0x000004b0


	//----- nvinfo : EIATTR_EXIT_INSTR_OFFSETS
	.align		4
.L_2539:
        /*00d0*/ 	.byte	0x04, 0x1c
        /*00d2*/ 	.short	(.L_2541 - .L_2540)


	//   ....[0]....
.L_2540:
        /*00d4*/ 	.word	0x00000200


	//   ....[1]....
        /*00d8*/ 	.word	0x00000360


	//   ....[2]....
        /*00dc*/ 	.word	0x00002c60


	//   ....[3]....
        /*00e0*/ 	.word	0x00002d70


	//----- nvinfo : EIATTR_CTAIDZ_USED
	.align		4
.L_2541:
        /*00e4*/ 	.byte	0x01, 0x04
	.zero		2


	//----- nvinfo : EIATTR_MAX_THREADS
	.align		4
        /*00e8*/ 	.byte	0x04, 0x05
        /*00ea*/ 	.short	(.L_2543 - .L_2542)
.L_2542:
        /*00ec*/ 	.word	0x00000100
        /*00f0*/ 	.word	0x00000001
        /*00f4*/ 	.word	0x00000001


	//----- nvinfo : EIATTR_CRS_STACK_SIZE
	.align		4
.L_2543:
        /*00f8*/ 	.byte	0x04, 0x1e
        /*00fa*/ 	.short	(.L_2545 - .L_2544)
.L_2544:
        /*00fc*/ 	.word	0x00000000
.L_2545:


//--------------------- .nv.info._ZN7cutlass13device_kernelIN5flash19FlashAttnFwdCombineIN4cute5tupleIJNS3_1CILi8EEENS5_ILi128EEEEEELi6ELi256ELi1ELb0ELb1EffNS_4arch4Sm90EEEEEvNT_6ParamsE --------------------------
	.section	.nv.info._ZN7cutlass13device_kernelIN5flash19FlashAttnFwdCombineIN4cute5tupleIJNS3_1CILi8EEENS5_ILi128EEEEEELi6ELi256ELi1ELb0ELb1EffNS_4arch4Sm90EEEEEvNT_6ParamsE,"",@"SHT_CUDA_INFO"
	.sectionflags	@""
	.align	4


	//----- nvinfo : EIATTR_CUDA_API_VERSION
	.align		4
        /*0000*/ 	.byte	0x04, 0x37
        /*0002*/ 	.short	(.L_2547 - .L_2546)
.L_2546:
        /*0004*/ 	.word	0x00000082


	//----- nvinfo : EIATTR_SW2861232_WAR
	.align		4
.L_2547:
        /*0008*/ 	.byte	0x01, 0x35
	.zero		2


	//----- nvinfo : EIATTR_PARAM_CBANK
	.align		4
        /*000c*/ 	.byte	0x04, 0x0a
        /*000e*/ 	.short	(.L_2549 - .L_2548)
	.align		4
.L_2548:
        /*0010*/ 	.word	index@(.nv.constant0._ZN7cutlass13device_kernelIN5flash19FlashAttnFwdCombineIN4cute5tupleIJNS3_1CILi8EEENS5_ILi128EEEEEELi6ELi256ELi1ELb0ELb1EffNS_4arch4Sm90EEEEEvNT_6ParamsE)
        /*0014*/ 	.short	0x0160
        /*0016*/ 	.short	0x00e8


	//----- nvinfo : EIATTR_CBANK_PARAM_SIZE
	.align		4
.L_2549:
        /*0018*/ 	.byte	0x03, 0x19
        /*001a*/ 	.short	0x00e8


	//----- nvinfo : EIATTR_KPARAM_INFO
	.align		4
        /*001c*/ 	.byte	0x04, 0x17
        /*001e*/ 	.short	(.L_2551 - .L_2550)
.L_2550:
        /*0020*/ 	.word	0x00000000
        /*0024*/ 	.short	0x0000
        /*0026*/ 	.short	0x0000
        /*0028*/ 	.byte	0x00, 0xf0, 0xa1, 0x03


	//----- nvinfo : EIATTR_MAXREG_COUNT
	.align		4
.L_2551:
        /*002c*/ 	.byte	0x03, 0x1b
        /*002e*/ 	.short	0x0080


	//----- nvinfo : EIATTR_NUM_BARRIERS
	.align		4
        /*0030*/ 	.byte	0x02, 0x4c
        /*0032*/ 	.byte	0x01
	.zero		1


	//----- nvinfo : EIATTR_EXTERNS
	.align		4
        /*0034*/ 	.byte	0x04, 0x0f
        /*0036*/ 	.short	(.L_2553 - .L_2552)


	//   ....[0]....
	.align		4
.L_2552:
        /*0038*/ 	.word	index@(__assertfail)


	//----- nvinfo : EIATTR_MERCURY_ISA_VERSION
	.align		4
.L_2553:
        /*003c*/ 	.byte	0x03, 0x5f
        /*003e*/ 	.short	0x0000


	//----- nvinfo : EIATTR_COOP_GROUP_MASK_REGIDS
	.align		4
        /*0040*/ 	.byte	0x04, 0x29
        /*0042*/ 	.short	(.L_2555 - .L_2554)


	//   ....[0]....
.L_2554:
        /*0044*/ 	.word	0xffffffff


	//   ....[1]....
        /*0048*/ 	.word	0xffffffff


	//   ....[2]....
        /*004c*/ 	.word	0xffffffff


	//   ....[3]....
        /*0050*/ 	.word	0xffffffff


	//   ....[4]....
        /*0054*/ 	.word	0xffffffff


	//   ....[5]....
        /*0058*/ 	.word	0xffffffff


	//   ....[6]....
        /*005c*/ 	.word	0xffffffff


	//   ....[7]....
        /*0060*/ 	.word	0xffffffff


	//   ....[8]....
        /*0064*/ 	.word	0xffffffff


	//   ....[9]....
        /*0068*/ 	.word	0xffffffff


	//   ....[10]....
        /*006c*/ 	.word	0xffffffff


	//   ....[11]....
        /*0070*/ 	.word	0xffffffff


	//   ....[12]....
        /*0074*/ 	.word	0xffffffff


	//   ....[13]....
        /*0078*/ 	.word	0xffffffff


	//   ....[14]....
        /*007c*/ 	.word	0xffffffff


	//   ....[15]....
        /*0080*/ 	.word	0xffffffff


	//----- nvinfo : EIATTR_COOP_GROUP_INSTR_OFFSETS
	.align		4
.L_2555:
        /*0084*/ 	.byte	0x04, 0x28
        /*0086*/ 	.short	(.L_2557 - .L_2556)


	//   ....[0]....
.L_2556:
        /*0088*/ 	.word	0x00001650


	//   ....[1]....
        /*008c*/ 	.word	0x00001690


	//   ....[2]....
        /*0090*/ 	.word	0x000016b0


	//   ....[3]....
        /*0094*/ 	.word	0x000016d0


	//   ....[4]....
        /*0098*/ 	.word	0x000016f0


	//   ....[5]....
        /*009c*/ 	.word	0x000017f0


	//   ....[6]....
        /*00a0*/ 	.word	0x00001810


	//   ....[7]....
        /*00a4*/ 	.word	0x00001820


	//   ....[8]....
        /*00a8*/ 	.word	0x00001850


	//   ....[9]....
        /*00ac*/ 	.word	0x00001860


	//   ....[10]....
        /*00b0*/ 	.word	0x00001890


	//   ....[11]....
        /*00b4*/ 	.word	0x000018a0


	//   ....[12]....
        /*00b8*/ 	.word	0x000018d0


	//   ....[13]....
        /*00bc*/ 	.word	0x000018e0


	//   ....[14]....
        /*00c0*/ 	.word	0x00001920


	//   ....[15]....
        /*00c4*/ 	.word	0x00002970


	//----- nvinfo : EIATTR_SYSCALL_OFFSETS
	.align		4
.L_2557:
        /*00c8*/ 	.byte	0x04, 0x46
        /*00ca*/ 	.short	(.L_2559 - .L_2558)


	//   ....[0]....
.L_2558:
        /*00cc*/ 	.word	0x000004b0


	//----- nvinfo : EIATTR_EXIT_INSTR_OFFSETS
	.align		4
.L_2559:
        /*00d0*/ 	.byte	0x04, 0x1c
        /*00d2*/ 	.short	(.L_2561 - .L_2560)


	//   ....[0]....
.L_2560:
        /*00d4*/ 	.word	0x00000200


	//   ....[1]....
        /*00d8*/ 	.word	0x00000360


	//   ....[2]....
        /*00dc*/ 	.word	0x00002840


	//   ....[3]....
        /*00e0*/ 	.word	0x00002950


	//----- nvinfo : EIATTR_CTAIDZ_USED
	.align		4
.L_2561:
        /*00e4*/ 	.byte	0x01, 0x04
	.zero		2


	//----- nvinfo : EIATTR_MAX_THREADS
	.align		4
        /*00e8*/ 	.byte	0x04, 0x05
        /*00ea*/ 	.short	(.L_2563 - .L_2562)
.L_2562:
        /*00ec*/ 	.word	0x00000100
        /*00f0*/ 	.word	0x00000001
        /*00f4*/ 	.word	0x00000001


	//----- nvinfo : EIATTR_CRS_STACK_SIZE
	.align		4
.L_2563:
        /*00f8*/ 	.byte	0x04, 0x1e
        /*00fa*/ 	.short	(.L_2565 - .L_2564)
.L_2564:
        /*00fc*/ 	.word	0x00000000
.L_2565:


//--------------------- .nv.info._ZN7cutlass13device_kernelIN5flash19FlashAttnFwdCombineIN4cute5tupleIJNS3_1CILi8EEENS5_ILi128EEEEEELi5ELi256ELi1ELb0ELb1EffNS_4arch4Sm90EEEEEvNT_6ParamsE --------------------------
	.section	.nv.info._ZN7cutlass13device_kernelIN5flash19FlashAttnFwdCombineIN4cute5tupleIJNS3_1CILi8EEENS5_ILi128EEEEEELi5ELi256ELi1ELb0ELb1EffNS_4arch4Sm90EEEEEvNT_6ParamsE,"",@"SHT_CUDA_INFO"
	.sectionflags	@""
	.align	4


	//----- nvinfo : EIATTR_CUDA_API_VERSION
	.align		4
        /*0000*/ 	.byte	0x04, 0x37
        /*0002*/ 	.short	(.L_2567 - .L_2566)
.L_2566:
        /*0004*/ 	.word	0x00000082


	//----- nvinfo : EIATTR_SW2861232_WAR
	.align		4
.L_2567:
        /*0008*/ 	.byte	0x01, 0x35
	.zero		2


	//----- nvinfo : EIATTR_PARAM_CBANK
	.align		4
        /*000c*/ 	.byte	0x04, 0x0a
        /*000e*/ 	.short	(.L_2569 - .L_2568)
	.align		4
.L_2568:
        /*0010*/ 	.word	index@(.nv.constant0._ZN7cutlass13device_kernelIN5flash19FlashAttnFwdCombineIN4cute5tupleIJNS3_1CILi8EEENS5_ILi128EEEEEELi5ELi256ELi1ELb0ELb1EffNS_4arch4Sm90EEEEEvNT_6ParamsE)
        /*0014*/ 	.short	0x0160
        /*0016*/ 	.short	0x00e8


	//----- nvinfo : EIATTR_CBANK_PARAM_SIZE
	.align		4
.L_2569:
        /*0018*/ 	.byte	0x03, 0x19
        /*001a*/ 	.short	0x00e8


	//----- nvinfo : EIATTR_KPARAM_INFO
	.align		4
        /*001c*/ 	.byte	0x04, 0x17
        /*001e*/ 	.short	(.L_2571 - .L_2570)
.L_2570:
        /*0020*/ 	.word	0x00000000
        /*0024*/ 	.short	0x0000
        /*0026*/ 	.short	0x0000
        /*0028*/ 	.byte	0x00, 0xf0, 0xa1, 0x03


	//----- nvinfo : EIATTR_MAXREG_COUNT
	.align		4
.L_2571:
        /*002c*/ 	.byte	0x03, 0x1b
        /*002e*/ 	.short	0x0080


	//----- nvinfo : EIATTR_NUM_BARRIERS
	.align		4
        /*0030*/ 	.byte	0x02, 0x4c
        /*0032*/ 	.byte	0x01
	.zero		1


	//----- nvinfo : EIATTR_EXTERNS
	.align		4
        /*0034*/ 	.byte	0x04, 0x0f
        /*0036*/ 	.short	(.L_2573 - .L_2572)


	//   ....[0]....
	.align		4
.L_2572:
        /*0038*/ 	.word	index@(__assertfail)


	//----- nvinfo : EIATTR_MERCURY_ISA_VERSION
	.align		4
.L_2573:
        /*003c*/ 	.byte	0x03, 0x5f
        /*003e*/ 	.short	0x0000


	//----- nvinfo : EIATTR_COOP_GROUP_MASK_REGIDS
	.align		4
        /*0040*/ 	.byte	0x04, 0x29
        /*0042*/ 	.short	(.L_2575 - .L_2574)


	//   ....[0]....
.L_2574:
        /*0044*/ 	.word	0xffffffff


	//   ....[1]....
        /*0048*/ 	.word	0xffffffff


	//   ....[2]....
        /*004c*/ 	.word	0xffffffff


	//   ....[3]....
        /*0050*/ 	.word	0xffffffff


	//   ....[4]....
        /*0054*/ 	.word	0xffffffff


	//   ....[5]....
        /*0058*/ 	.word	0xffffffff


	//   ....[6]....
        /*005c*/ 	.word	0xffffffff


	//   ....[7]....
        /*0060*/ 	.word	0xffffffff


	//   ....[8]....
        /*0064*/ 	.word	0xffffffff


	//   ....[9]....
        /*0068*/ 	.word	0xffffffff


	//   ....[10]....
        /*006c*/ 	.word	0xffffffff


	//   ....[11]....
        /*0070*/ 	.word	0xffffffff


	//   ....[12]....
        /*0074*/ 	.word	0xffffffff


	//   ....[13]....
        /*0078*/ 	.word	0xffffffff


	//   ....[14]....
        /*007c*/ 	.word	0xffffffff


	//   ....[15]....
        /*0080*/ 	.word	0xffffffff


	//----- nvinfo : EIATTR_COOP_GROUP_INSTR_OFFSETS
	.align		4
.L_2575:
        /*0084*/ 	.byte	0x04, 0x28
        /*0086*/ 	.short	(.L_2577 - .L_2576)


	//   ....[0]....
.L_2576:
        /*0088*/ 	.word	0x00001470


	//   ....[1]....
        /*008c*/ 	.word	0x000014b0


	//   ....[2]....
        /*0090*/ 	.word	0x000014d0


	//   ....[3]....
        /*0094*/ 	.word	0x000014f0


	//   ....[4]....
        /*0098*/ 	.word	0x00001510


	//   ....[5]....
        /*009c*/ 	.word	0x000015b0


	//   ....[6]....
        /*00a0*/ 	.word	0x000015d0


	//   ....[7]....
        /*00a4*/ 	.word	0x000015e0


	//   ....[8]....
        /*00a8*/ 	.word	0x00001610


	//   ....[9]....
        /*00ac*/ 	.word	0x00001620


	//   ....[10]....
        /*00b0*/ 	.word	0x00001650


	//   ....[11]....
        /*00b4*/ 	.word	0x00001660


	//   ....[12]....
        /*00b8*/ 	.word	0x00001690


	//   ....[13]....
        /*00bc*/ 	.word	0x000016a0


	//   ....[14]....
        /*00c0*/ 	.word	0x000016e0


	//   ....[15]....
        /*00c4*/ 	.word	0x00002710


	//----- nvinfo : EIATTR_SYSCALL_OFFSETS
	.align		4
.L_2577:
        /*00c8*/ 	.byte	0x04, 0x46
        /*00ca*/ 	.short	(.L_2579 - .L_2578)


	//   ....[0]....
.L_2578:
        /*00cc*/ 	.word	0x000004b0


	//----- nvinfo : EIATTR_EXIT_INSTR_OFFSETS
	.align		4
.L_2579:
        /*00d0*/ 	.byte	0x04, 0x1c
        /*00d2*/ 	.short	(.L_2581 - .L_2580)


	//   ....[0]....
.L_2580:
        /*00d4*/ 	.word	0x00000200


	//   ....[1]....
        /*00d8*/ 	.word	0x00000360


	//   ....[2]....
        /*00dc*/ 	.word	0x000025e0


	//   ....[3]....
        /*00e0*/ 	.word	0x000026f0


	//----- nvinfo : EIATTR_CTAIDZ_USED
	.align		4
.L_2581:
        /*00e4*/ 	.byte	0x01, 0x04
	.zero		2


	//----- nvinfo : EIATTR_MAX_THREADS
	.align		4
        /*00e8*/ 	.byte	0x04, 0x05
        /*00ea*/ 	.short	(.L_2583 - .L_2582)
.L_2582:
        /*00ec*/ 	.word	0x00000100
        /*00f0*/ 	.word	0x00000001
        /*00f4*/ 	.word	0x00000001


	//----- nvinfo : EIATTR_CRS_STACK_SIZE
	.align		4
.L_2583:
        /*00f8*/ 	.byte	0x04, 0x1e
        /*00fa*/ 	.short	(.L_2585 - .L_2584)
.L_2584:
        /*00fc*/ 	.word	0x00000000
.L_2585:


//--------------------- .nv.info._ZN7cutlass13device_kernelIN5flash19FlashAttnFwdCombineIN4cute5tupleIJNS3_1CILi8EEENS5_ILi128EEEEEELi8ELi256ELi1ELb0ELb0EffNS_4arch4Sm80EEEEEvNT_6ParamsE --------------------------
	.section	.nv.info._ZN7cutlass13device_kernelIN5flash19FlashAttnFwdCombineIN4cute5tupleIJNS3_1CILi8EEENS5_ILi128EEEEEELi8ELi256ELi1ELb0ELb0EffNS_4arch4Sm80EEEEEvNT_6ParamsE,"",@"SHT_CUDA_INFO"
	.sectionflags	@""
	.align	4


	//----- nvinfo : EIATTR_CUDA_API_VERSION
	.align		4
        /*0000*/ 	.byte	0x04, 0x37
        /*0002*/ 	.short	(.L_2587 - .L_2586)
.L_2586:
        /*0004*/ 	.word	0x00000082


	//----- nvinfo : EIATTR_SW2861232_WAR
	.align		4
.L_2587:
        /*0008*/ 	.byte	0x01, 0x35
	.zero		2


	//----- nvinfo : EIATTR_PARAM_CBANK
	.align		4
        /*000c*/ 	.byte	0x04, 0x0a
        /*000e*/ 	.short	(.L_2589 - .L_2588)
	.align		4
.L_2588:
        /*0010*/ 	.word	index@(.nv.constant0._ZN7cutlass13device_kernelIN5flash19FlashAttnFwdCombineIN4cute5tupleIJNS3_1CILi8EEENS5_ILi128EEEEEELi8ELi256ELi1ELb0ELb0EffNS_4arch4Sm80EEEEEvNT_6ParamsE)
        /*0014*/ 	.short	0x0160
        /*0016*/ 	.short	0x00e8


	//----- nvinfo : EIATTR_CBANK_PARAM_SIZE
	.align		4
.L_2589:
        /*0018*/ 	.byte	0x03, 0x19
        /*001a*/ 	.short	0x00e8


	//----- nvinfo : EIATTR_KPARAM_INFO
	.align		4
        /*001c*/ 	.byte	0x04, 0x17
        /*001e*/ 	.short	(.L_2591 - .L_2590)
.L_2590:
        /*0020*/ 	.word	0x00000000
        /*0024*/ 	.short	0x0000
        /*0026*/ 	.short	0x0000
        /*0028*/ 	.byte	0x00, 0xf0, 0xa1, 0x03


	//----- nvinfo : EIATTR_MAXREG_COUNT
	.align		4
.L_2591:
        /*002c*/ 	.byte	0x03, 0x1b
        /*002e*/ 	.short	0x0080


	//----- nvinfo : EIATTR_NUM_BARRIERS
	.align		4
        /*0030*/ 	.byte	0x02, 0x4c
        /*0032*/ 	.byte	0x01
	.zero		1


	//----- nvinfo : EIATTR_EXTERNS
	.align		4
        /*0034*/ 	.byte	0x04, 0x0f
        /*0036*/ 	.short	(.L_2593 - .L_2592)


	//   ....[0]....
	.align		4
.L_2592:
        /*0038*/ 	.word	index@(__assertfail)


	//----- nvinfo : EIATTR_MERCURY_ISA_VERSION
	.align		4
.L_2593:
        /*003c*/ 	.byte	0x03, 0x5f
        /*003e*/ 	.short	0x0000


	//----- nvinfo : EIATTR_COOP_GROUP_MASK_REGIDS
	.align		4
        /*0040*/ 	.byte	0x04, 0x29
        /*0042*/ 	.short	(.L_2595 - .L_2594)


	//   ....[0]....
.L_2594:
        /*0044*/ 	.word	0xffffffff


	//   ....[1]....
        /*0048*/ 	.word	0xffffffff


	//   ....[2]....
        /*004c*/ 	.word	0xffffffff


	//   ....[3]....
        /*0050*/ 	.word	0xffffffff


	//   ....[4]....
        /*0054*/ 	.word	0xffffffff


	//   ....[5]....
        /*0058*/ 	.word	0xffffffff


	//   ....[6]....
        /*005c*/ 	.word	0xffffffff


	//   ....[7]....
        /*0060*/ 	.word	0xffffffff


	//   ....[8]....
        /*0064*/ 	.word	0xffffffff


	//   ....[9]....
        /*0068*/ 	.word	0xffffffff


	//   ....[10]....
        /*006c*/ 	.word	0xffffffff


	//   ....[11]....
        /*0070*/ 	.word	0xffffffff


	//   ....[12]....
        /*0074*/ 	.word	0xffffffff


	//   ....[13]....
        /*0078*/ 	.word	0xffffffff


	//   ....[14]....
        /*007c*/ 	.word	0xffffffff


	//   ....[15]....
        /*0080*/ 	.word	0xffffffff


	//----- nvinfo : EIATTR_COOP_GROUP_INSTR_OFFSETS
	.align		4
.L_2595:
        /*0084*/ 	.byte	0x04, 0x28
        /*0086*/ 	.short	(.L_2597 - .L_2596)


	//   ....[0]....
.L_2596:
        /*0088*/ 	.word	0x00001530


	//   ....[1]....
        /*008c*/ 	.word	0x00001580


	//   ....[2]....
        /*0090*/ 	.word	0x000015b0


	//   ....[3]....
        /*0094*/ 	.word	0x000015d0


	//   ....[4]....
        /*0098*/ 	.word	0x000015f0


	//   ....[5]....
        /*009c*/ 	.word	0x00001910


	//   ....[6]....
        /*00a0*/ 	.word	0x00001930


	//   ....[7]....
        /*00a4*/ 	.word	0x00001940


	//   ....[8]....
        /*00a8*/ 	.word	0x00001980


	//   ....[9]....
        /*00ac*/ 	.word	0x00001990


	//   ....[10]....
        /*00b0*/ 	.word	0x000019c0


	//   ....[11]....
        /*00b4*/ 	.word	0x000019d0


	//   ....[12]....
        /*00b8*/ 	.word	0x00001a10


	//   ....[13]....
        /*00bc*/ 	.word	0x00001a20


	//   ....[14]....
        /*00c0*/ 	.word	0x00001a50


	//   ....[15]....
        /*00c4*/ 	.word	0x00002c10


	//----- nvinfo : EIATTR_SYSCALL_OFFSETS
	.align		4
.L_2597:
        /*00c8*/ 	.byte	0x04, 0x46
        /*00ca*/ 	.short	(.L_2599 - .L_2598)


	//   ....[0]....
.L_2598:
        /*00cc*/ 	.word	0x00000390


	//----- nvinfo : EIATTR_EXIT_INSTR_OFFSETS
	.align		4
.L_2599:
        /*00d0*/ 	.byte	0x04, 0x1c
        /*00d2*/ 	.short	(.L_2601 - .L_2600)


	//   ....[0]....
.L_2600:
        /*00d4*/ 	.word	0x00000220


	//   ....[1]....
        /*00d8*/ 	.word	0x00002aa0


	//   ....[2]....
        /*00dc*/ 	.word	0x00002bf0


	//----- nvinfo : EIATTR_CTAIDZ_USED
	.align		4
.L_2601:
        /*00e0*/ 	.byte	0x01, 0x04
	.zero		2


	//----- nvinfo : EIATTR_MAX_THREADS
	.align		4
        /*00e4*/ 	.byte	0x04, 0x05
        /*00e6*/ 	.short	(.L_2603 - .L_2602)
.L_2602:
        /*00e8*/ 	.word	0x00000100
        /*00ec*/ 	.word	0x00000001
        /*00f0*/ 	.word	0x00000001


	//----- nvinfo : EIATTR_CRS_STACK_SIZE
	.align		4
.L_2603:
        /*00f4*/ 	.byte	0x04, 0x1e
        /*00f6*/ 	.short	(.L_2605 - .L_2604)
.L_2604:
        /*00f8*/ 	.word	0x00000000
.L_2605:


//--------------------- .nv.info._ZN7cutlass13device_kernelIN5flash19FlashAttnFwdCombineIN4cute5tupleIJNS3_1CILi8EEENS5_ILi128EEEEEELi7ELi256ELi1ELb0ELb0EffNS_4arch4Sm80EEEEEvNT_6ParamsE --------------------------
	.section	.nv.info._ZN7cutlass13device_kernelIN5flash19FlashAttnFwdCombineIN4cute5tupleIJNS3_1CILi8EEENS5_ILi128EEEEEELi7ELi256ELi1ELb0ELb0EffNS_4arch4Sm80EEEEEvNT_6ParamsE,"",@"SHT_CUDA_INFO"
	.sectionflags	@""
	.align	4


	//----- nvinfo : EIATTR_CUDA_API_VERSION
	.align		4
        /*0000*/ 	.byte	0x04, 0x37
        /*0002*/ 	.short	(.L_2607 - .L_2606)
.L_2606:
        /*0004*/ 	.word	0x00000082


	//----- nvinfo : EIATTR_SW2861232_WAR
	.align		4
.L_2607:
        /*0008*/ 	.byte	0x01, 0x35
	.zero		2


	//----- nvinfo : EIATTR_PARAM_CBANK
	.align		4
        /*000c*/ 	.byte	0x04, 0x0a
        /*000e*/ 	.short	(.L_2609 - .L_2608)
	.align		4
.L_2608:
        /*0010*/ 	.word	index@(.nv.constant0._ZN7cutlass13device_kernelIN5flash19FlashAttnFwdCombineIN4cute5tupleIJNS3_1CILi8EEENS5_ILi128EEEEEELi7ELi256ELi1ELb0ELb0EffNS_4arch4Sm80EEEEEvNT_6ParamsE)
        /*0014*/ 	.short	0x0160
        /*0016*/ 	.short	0x00e8


	//----- nvinfo : EIATTR_CBANK_PARAM_SIZE
	.align		4
.L_2609:
        /*0018*/ 	.byte	0x03, 0x19
        /*001a*/ 	.short	0x00e8


	//----- nvinfo : EIATTR_KPARAM_INFO
	.align		4
        /*001c*/ 	.byte	0x04, 0x17
        /*001e*/ 	.short	(.L_2611 - .L_2610)
.L_2610:
        /*0020*/ 	.word	0x00000000
        /*0024*/ 	.short	0x0000
        /*0026*/ 	.short	0x0000
        /*0028*/ 	.byte	0x00, 0xf0, 0xa1, 0x03


	//----- nvinfo : EIATTR_MAXREG_COUNT
	.align		4
.L_2611:
        /*002c*/ 	.byte	0x03, 0x1b
        /*002e*/ 	.short	0x0080


	//----- nvinfo : EIATTR_NUM_BARRIERS
	.align		4
        /*0030*/ 	.byte	0x02, 0x4c
        /*0032*/ 	.byte	0x01
	.zero		1


	//----- nvinfo : EIATTR_EXTERNS
	.align		4
        /*0034*/ 	.byte	0x04, 0x0f
        /*0036*/ 	.short	(.L_2613 - .L_2612)


	//   ....[0]....
	.align		4
.L_2612:
        /*0038*/ 	.word	index@(__assertfail)


	//----- nvinfo : EIATTR_MERCURY_ISA_VERSION
	.align		4
.L_2613:
        /*003c*/ 	.byte	0x03, 0x5f
        /*003e*/ 	.short	0x0000


	//----- nvinfo : EIATTR_COOP_GROUP_MASK_REGIDS
	.align		4
        /*0040*/ 	.byte	0x04, 0x29
        /*0042*/ 	.short	(.L_2615 - .L_2614)


	//   ....[0]....
.L_2614:
        /*0044*/ 	.word	0xffffffff


	//   ....[1]....
        /*0048*/ 	.word	0xffffffff


	//   ....[2]....
        /*004c*/ 	.word	0xffffffff


	//   ....[3]....
        /*0050*/ 	.word	0xffffffff


	//   ....[4]....
        /*0054*/ 	.word	0xffffffff


	//   ....[5]....
        /*0058*/ 	.word	0xffffffff


	//   ....[6]....
        /*005c*/ 	.word	0xffffffff


	//   ....[7]....
        /*0060*/ 	.word	0xffffffff


	//   ....[8]....
        /*0064*/ 	.word	0xffffffff


	//   ....[9]....
        /*0068*/ 	.word	0xffffffff


	//   ....[10]....
        /*006c*/ 	.word	0xffffffff


	//   ....[11]....
        /*0070*/ 	.word	0xffffffff


	//   ....[12]....
        /*0074*/ 	.word	0xffffffff


	//   ....[13]....
        /*0078*/ 	.word	0xffffffff


	//   ....[14]....
        /*007c*/ 	.word	0xffffffff


	//   ....[15]....
        /*0080*/ 	.word	0xffffffff


	//----- nvinfo : EIATTR_COOP_GROUP_INSTR_OFFSETS
	.align		4
.L_2615:
        /*0084*/ 	.byte	0x04, 0x28
        /*0086*/ 	.short	(.L_2617 - .L_2616)


	//   ....[0]....
.L_2616:
        /*0088*/ 	.word	0x00001050


	//   ....[1]....
        /*008c*/ 	.word	0x000010a0


	//   ....[2]....
        /*0090*/ 	.word	0x000010d0


	//   ....[3]....
        /*0094*/ 	.word	0x000010f0


	//   ....[4]....
        /*0098*/ 	.word	0x00001110


	//   ....[5]....
        /*009c*/ 	.word	0x000012b0


	//   ....[6]....
        /*00a0*/ 	.word	0x000012d0


	//   ....[7]....
        /*00a4*/ 	.word	0x000012e0


	//   ....[8]....
        /*00a8*/ 	.word	0x00001320


	//   ....[9]....
        /*00ac*/ 	.word	0x00001330


	//   ....[10]....
        /*00b0*/ 	.word	0x00001360


	//   ....[11]....
        /*00b4*/ 	.word	0x00001370


	//   ....[12]....
        /*00b8*/ 	.word	0x000013a0


	//   ....[13]....
        /*00bc*/ 	.word	0x000013c0


	//   ....[14]....
        /*00c0*/ 	.word	0x000013f0


	//   ....[15]....
        /*00c4*/ 	.word	0x00002530


	//----- nvinfo : EIATTR_SYSCALL_OFFSETS
	.align		4
.L_2617:
        /*00c8*/ 	.byte	0x04, 0x46
        /*00ca*/ 	.short	(.L_2619 - .L_2618)


	//   ....[0]....
.L_2618:
        /*00cc*/ 	.word	0x00000390


	//----- nvinfo : EIATTR_EXIT_INSTR_OFFSETS
	.align		4
.L_2619:
        /*00d0*/ 	.byte	0x04, 0x1c
        /*00d2*/ 	.short	(.L_2621 - .L_2620)


	//   ....[0]....
.L_2620:
        /*00d4*/ 	.word	0x00000220


	//   ....[1]....
        /*00d8*/ 	.word	0x000023c0


	//   ....[2]....
        /*00dc*/ 	.word	0x00002510


	//----- nvinfo : EIATTR_CTAIDZ_USED
	.align		4
.L_2621:
        /*00e0*/ 	.byte	0x01, 0x04
	.zero		2


	//----- nvinfo : EIATTR_MAX_THREADS
	.align		4
        /*00e4*/ 	.byte	0x04, 0x05
        /*00e6*/ 	.short	(.L_2623 - .L_2622)
.L_2622:
        /*00e8*/ 	.word	0x00000100
        /*00ec*/ 	.word	0x00000001
        /*00f0*/ 	.word	0x00000001


	//----- nvinfo : EIATTR_CRS_STACK_SIZE
	.align		4
.L_2623:
        /*00f4*/ 	.byte	0x04, 0x1e
        /*00f6*/ 	.short	(.L_2625 - .L_2624)
.L_2624:
        /*00f8*/ 	.word	0x00000000
.L_2625:


//--------------------- .nv.info._ZN7cutlass13device_kernelIN5flash19FlashAttnFwdCombineIN4cute5tupleIJNS3_1CILi8EEENS5_ILi128EEEEEELi6ELi256ELi1ELb0ELb0EffNS_4arch4Sm80EEEEEvNT_6ParamsE --------------------------
	.section	.nv.info._ZN7cutlass13device_kernelIN5flash19FlashAttnFwdCombineIN4cute5tupleIJNS3_1CILi8EEENS5_ILi128EEEEEELi6ELi256ELi1ELb0ELb0EffNS_4arch4Sm80EEEEEvNT_6ParamsE,"",@"SHT_CUDA_INFO"
	.sectionflags	@""
	.align	4


	//----- nvinfo : EIATTR_CUDA_API_VERSION
	.align		4
        /*0000*/ 	.byte	0x04, 0x37
        /*0002*/ 	.short	(.L_2627 - .L_2626)
.L_2626:
        /*0004*/ 	.word	0x00000082


	//----- nvinfo : EIATTR_SW2861232_WAR
	.align		4
.L_2627:
        /*0008*/ 	.byte	0x01, 0x35
	.zero		2


	//----- nvinfo : EIATTR_PARAM_CBANK
	.align		4
        /*000c*/ 	.byte	0x04, 0x0a
        /*000e*/ 	.short	(.L_2629 - .L_2628)
	.align		4
.L_2628:
        /*0010*/ 	.word	index@(.nv.constant0._ZN7cutlass13device_kernelIN5flash19FlashAttnFwdCombineIN4cute5tupleIJNS3_1CILi8EEENS5_ILi128EEEEEELi6ELi256ELi1ELb0ELb0EffNS_4arch4Sm80EEEEEvNT_6ParamsE)
        /*0014*/ 	.short	0x0160
        /*0016*/ 	.short	0x00e8


	//----- nvinfo : EIATTR_CBANK_PARAM_SIZE
	.align		4
.L_2629:
        /*0018*/ 	.byte	0x03, 0x19
        /*001a*/ 	.short	0x00e8


	//----- nvinfo : EIATTR_KPARAM_INFO
	.align		4
        /*001c*/ 	.byte	0x04, 0x17
        /*001e*/ 	.short	(.L_2631 - .L_2630)
.L_2630:
        /*0020*/ 	.word	0x00000000
        /*0024*/ 	.short	0x0000
        /*0026*/ 	.short	0x0000
        /*0028*/ 	.byte	0x00, 0xf0, 0xa1, 0x03


	//----- nvinfo : EIATTR_MAXREG_COUNT
	.align		4
.L_2631:
        /*002c*/ 	.byte	0x03, 0x1b
        /*002e*/ 	.short	0x0080


	//----- nvinfo : EIATTR_NUM_BARRIERS
	.align		4
        /*0030*/ 	.byte	0x02, 0x4c
        /*0032*/ 	.byte	0x01
	.zero		1


	//----- nvinfo : EIATTR_EXTERNS
	.align		4
        /*0034*/ 	.byte	0x04, 0x0f
        /*0036*/ 	.short	(.L_2633 - .L_2632)


	//   ....[0]....
	.align		4
.L_2632:
        /*0038*/ 	.word	index@(__assertfail)


	//----- nvinfo : EIATTR_MERCURY_ISA_VERSION
	.align		4
.L_2633:
        /*003c*/ 	.byte	0x03, 0x5f
        /*003e*/ 	.short	0x0000


	//----- nvinfo : EIATTR_COOP_GROUP_MASK_REGIDS
	.align		4
        /*0040*/ 	.byte	0x04, 0x29
        /*0042*/ 	.short	(.L_2635 - .L_2634)


	//   ....[0]....
.L_2634:
        /*0044*/ 	.word	0xffffffff


	//   ....[1]....
        /*0048*/ 	.word	0xffffffff


	//   ....[2]....
        /*004c*/ 	.word	0xffffffff


	//   ....[3]....
        /*0050*/ 	.word	0xffffffff


	//   ....[4]....
        /*0054*/ 	.word	0xffffffff


	//   ....[5]....
        /*0058*/ 	.word	0xffffffff


	//   ....[6]....
        /*005c*/ 	.word	0xffffffff


	//   ....[7]....
        /*0060*/ 	.word	0xffffffff


	//   ....[8]....
        /*0064*/ 	.word	0xffffffff


	//   ....[9]....
        /*0068*/ 	.word	0xffffffff


	//   ....[10]....
        /*006c*/ 	.word	0xffffffff


	//   ....[11]....
        /*0070*/ 	.word	0xffffffff


	//   ....[12]....
        /*0074*/ 	.word	0xffffffff


	//   ....[13]....
        /*0078*/ 	.word	0xffffffff


	//   ....[14]....
        /*007c*/ 	.word	0xffffffff


	//   ....[15]....
        /*0080*/ 	.word	0xffffffff


	//----- nvinfo : EIATTR_COOP_GROUP_INSTR_OFFSETS
	.align		4
.L_2635:
        /*0084*/ 	.byte	0x04, 0x28
        /*0086*/ 	.short	(.L_2637 - .L_2636)


	//   ....[0]....
.L_2636:
        /*0088*/ 	.word	0x00000d30


	//   ....[1]....
        /*008c*/ 	.word	0x00000d70


	//   ....[2]....
        /*0090*/ 	.word	0x00000d90


	//   ....[3]....
        /*0094*/ 	.word	0x00000db0


	//   ....[4]....
        /*0098*/ 	.word	0x00000dd0


	//   ....[5]....
        /*009c*/ 	.word	0x00000ea0


	//   ....[6]....
        /*00a0*/ 	.word	0x00000ee0


	//   ....[7]....
        /*00a4*/ 	.word	0x00000f10


	//   ....[8]....
        /*00a8*/ 	.word	0x00000f30


	//   ....[9]....
        /*00ac*/ 	.word	0x00000f60


	//   ....[10]....
        /*00b0*/ 	.word	0x00000f80


	//   ....[11]....
        /*00b4*/ 	.word	0x00000fa0


	//   ....[12]....
        /*00b8*/ 	.word	0x00000fc0


	//   ....[13]....
        /*00bc*/ 	.word	0x00000fe0


	//   ....[14]....
        /*00c0*/ 	.word	0x00001000


	//   ....[15]....
        /*00c4*/ 	.word	0x00002110


	//----- nvinfo : EIATTR_SYSCALL_OFFSETS
	.align		4
.L_2637:
        /*00c8*/ 	.byte	0x04, 0x46
        /*00ca*/ 	.short	(.L_2639 - .L_2638)


	//   ....[0]....
.L_2638:
        /*00cc*/ 	.word	0x00000390


	//----- nvinfo : EIATTR_EXIT_INSTR_OFFSETS
	.align		4
.L_2639:
        /*00d0*/ 	.byte	0x04, 0x1c
        /*00d2*/ 	.short	(.L_2641 - .L_2640)


	//   ....[0]....
.L_2640:
        /*00d4*/ 	.word	0x00000220


	//   ....[1]....
        /*00d8*/ 	.word	0x00001fa0


	//   ....[2]....
        /*00dc*/ 	.word	0x000020f0


	//----- nvinfo : EIATTR_CTAIDZ_USED
	.align		4
.L_2641:
        /*00e0*/ 	.byte	0x01, 0x04
	.zero		2


	//----- nvinfo : EIATTR_MAX_THREADS
	.align		4
        /*00e4*/ 	.byte	0x04, 0x05
        /*00e6*/ 	.short	(.L_2643 - .L_2642)
.L_2642:
        /*00e8*/ 	.word	0x00000100
        /*00ec*/ 	.word	0x00000001
        /*00f0*/ 	.word	0x00000001


	//----- nvinfo : EIATTR_CRS_STACK_SIZE
	.align		4
.L_2643:
        /*00f4*/ 	.byte	0x04, 0x1e
        /*00f6*/ 	.short	(.L_2645 - .L_2644)
.L_2644:
        /*00f8*/ 	.word	0x00000000
.L_2645:


//--------------------- .nv.info._ZN7cutlass13device_kernelIN5flash19FlashAttnFwdCombineIN4cute5tupleIJNS3_1CILi8EEENS5_ILi128EEEEEELi5ELi256ELi1ELb0ELb0EffNS_4arch4Sm80EEEEEvNT_6ParamsE --------------------------
	.section	.nv.info._ZN7cutlass13device_kernelIN5flash19FlashAttnFwdCombineIN4cute5tupleIJNS3_1CILi8EEENS5_ILi128EEEEEELi5ELi256ELi1ELb0ELb0EffNS_4arch4Sm80EEEEEvNT_6ParamsE,"",@"SHT_CUDA_INFO"
	.sectionflags	@""
	.align	4


	//----- nvinfo : EIATTR_CUDA_API_VERSION
	.align		4
        /*0000*/ 	.byte	0x04, 0x37
        /*0002*/ 	.short	(.L_2647 - .L_2646)
.L_2646:
        /*0004*/ 	.word	0x00000082


	//----- nvinfo : EIATTR_SW2861232_WAR
	.align		4
.L_2647:
        /*0008*/ 	.byte	0x01, 0x35
	.zero		2


	//----- nvinfo : EIATTR_PARAM_CBANK
	.align		4
        /*000c*/ 	.byte	0x04, 0x0a
        /*000e*/ 	.short	(.L_2649 - .L_2648)
	.align		4
.L_2648:
        /*0010*/ 	.word	index@(.nv.constant0._ZN7cutlass13device_kernelIN5flash19FlashAttnFwdCombineIN4cute5tupleIJNS3_1CILi8EEENS5_ILi128EEEEEELi5ELi256ELi1ELb0ELb0EffNS_4arch4Sm80EEEEEvNT_6ParamsE)
        /*0014*/ 	.short	0x0160
        /*0016*/ 	.short	0x00e8


	//----- nvinfo : EIATTR_CBANK_PARAM_SIZE
	.align		4
.L_2649:
        /*0018*/ 	.byte	0x03, 0x19
        /*001a*/ 	.short	0x00e8


	//----- nvinfo : EIATTR_KPARAM_INFO
	.align		4
        /*001c*/ 	.byte	0x04, 0x17
        /*001e*/ 	.short	(.L_2651 - .L_2650)
.L_2650:
        /*0020*/ 	.word	0x00000000
        /*0024*/ 	.short	0x0000
        /*0026*/ 	.short	0x0000
        /*0028*/ 	.byte	0x00, 0xf0, 0xa1, 0x03


	//----- nvinfo : EIATTR_MAXREG_COUNT
	.align		4
.L_2651:
        /*002c*/ 	.byte	0x03, 0x1b
        /*002e*/ 	.short	0x0080


	//----- nvinfo : EIATTR_NUM_BARRIERS
	.align		4
        /*0030*/ 	.byte	0x02, 0x4c
        /*0032*/ 	.byte	0x01
	.zero		1


	//----- nvinfo : EIATTR_EXTERNS
	.align		4
        /*0034*/ 	.byte	0x04, 0x0f
        /*0036*/ 	.short	(.L_2653 - .L_2652)


	//   ....[0]....
	.align		4
.L_2652:
        /*0038*/ 	.word	index@(__assertfail)


	//----- nvinfo : EIATTR_MERCURY_ISA_VERSION
	.align		4
.L_2653:
        /*003c*/ 	.byte	0x03, 0x5f
        /*003e*/ 	.short	0x0000


	//----- nvinfo : EIATTR_COOP_GROUP_MASK_REGIDS
	.align		4
        /*0040*/ 	.byte	0x04, 0x29
        /*0042*/ 	.short	(.L_2655 - .L_2654)


	//   ....[0]....
.L_2654:
        /*0044*/ 	.word	0xffffffff


	//   ....[1]....
        /*0048*/ 	.word	0xffffffff


	//   ....[2]....
        /*004c*/ 	.word	0xffffffff


	//   ....[3]....
        /*0050*/ 	.word	0xffffffff


	//   ....[4]....
        /*0054*/ 	.word	0xffffffff


	//   ....[5]....
        /*0058*/ 	.word	0xffffffff


	//   ....[6]....
        /*005c*/ 	.word	0xffffffff


	//   ....[7]....
        /*0060*/ 	.word	0xffffffff


	//   ....[8]....
        /*0064*/ 	.word	0xffffffff


	//   ....[9]....
        /*0068*/ 	.word	0xffffffff


	//   ....[10]....
        /*006c*/ 	.word	0xffffffff


	//   ....[11]....
        /*0070*/ 	.word	0xffffffff


	//   ....[12]....
        /*0074*/ 	.word	0xffffffff


	//   ....[13]....
        /*0078*/ 	.word	0xffffffff


	//   ....[14]....
        /*007c*/ 	.word	0xffffffff


	//   ....[15]....
        /*0080*/ 	.word	0xffffffff


	//----- nvinfo : EIATTR_COOP_GROUP_INSTR_OFFSETS
	.align		4
.L_2655:
        /*0084*/ 	.byte	0x04, 0x28
        /*0086*/ 	.short	(.L_2657 - .L_2656)


	//   ....[0]....
.L_2656:
        /*0088*/ 	.word	0x00000b50


	//   ....[1]....
        /*008c*/ 	.word	0x00000b90


	//   ....[2]....
        /*0090*/ 	.word	0x00000bb0


	//   ....[3]....
        /*0094*/ 	.word	0x00000bd0


	//   ....[4]....
        /*0098*/ 	.word	0x00000bf0


	//   ....[5]....
        /*009c*/ 	.word	0x00000c70


	//   ....[6]....
        /*00a0*/ 	.word	0x00000cb0


	//   ....[7]....
        /*00a4*/ 	.word	0x00000cc0


	//   ....[8]....
        /*00a8*/ 	.word	0x00000d00


	//   ....[9]....
        /*00ac*/ 	.word	0x00000d10


	//   ....[10]....
        /*00b0*/ 	.word	0x00000d40


	//   ....[11]....
        /*00b4*/ 	.word	0x00000d50


	//   ....[12]....
        /*00b8*/ 	.word	0x00000d80


	//   ....[13]....
        /*00bc*/ 	.word	0x00000d90


	//   ....[14]....
        /*00c0*/ 	.word	0x00000dc0


	//   ....[15]....
        /*00c4*/ 	.word	0x00001eb0


	//----- nvinfo : EIATTR_SYSCALL_OFFSETS
	.align		4
.L_2657:
        /*00c8*/ 	.byte	0x04, 0x46
        /*00ca*/ 	.short	(.L_2659 - .L_2658)


	//   ....[0]....
.L_2658:
        /*00cc*/ 	.word	0x00000390


	//----- nvinfo : EIATTR_EXIT_INSTR_OFFSETS
	.align		4
.L_2659:
        /*00d0*/ 	.byte	0x04, 0x1c
        /*00d2*/ 	.short	(.L_2661 - .L_2660)


	//   ....[0]....
.L_2660:
        /*00d4*/ 	.word	0x00000220


	//   ....[1]....
        /*00d8*/ 	.word	0x00001d40


	//   ....[2]....
        /*00dc*/ 	.word	0x00001e90


	//----- nvinfo : EIATTR_CTAIDZ_USED
	.align		4
.L_2661:
        /*00e0*/ 	.byte	0x01, 0x04
	.zero		2


	//----- nvinfo : EIATTR_MAX_THREADS
	.align		4
        /*00e4*/ 	.byte	0x04, 0x05
        /*00e6*/ 	.short	(.L_2663 - .L_2662)
.L_2662:
        /*00e8*/ 	.word	0x00000100
        /*00ec*/ 	.word	0x00000001
        /*00f0*/ 	.word	0x00000001


	//----- nvinfo : EIATTR_CRS_STACK_SIZE
	.align		4
.L_2663:
        /*00f4*/ 	.byte	0x04, 0x1e
        /*00f6*/ 	.short	(.L_2665 - .L_2664)
.L_2664:
        /*00f8*/ 	.word	0x00000000
.L_2665:


//--------------------- .nv.info._ZN7cutlass13device_kernelIN5flash19FlashAttnFwdCombineIN4cute5tupleIJNS3_1CILi8EEENS5_ILi128EEEEEELi8ELi256ELi1ELb0ELb1EffNS_4arch4Sm80EEEEEvNT_6ParamsE --------------------------
	.section	.nv.info._ZN7cutlass13device_kernelIN5flash19FlashAttnFwdCombineIN4cute5tupleIJNS3_1CILi8EEENS5_ILi128EEEEEELi8ELi256ELi1ELb0ELb1EffNS_4arch4Sm80EEEEEvNT_6ParamsE,"",@"SHT_CUDA_INFO"
	.sectionflags	@""
	.align	4


	//----- nvinfo : EIATTR_CUDA_API_VERSION
	.align		4
        /*0000*/ 	.byte	0x04, 0x37
        /*0002*/ 	.short	(.L_2667 - .L_2666)
.L_2666:
        /*0004*/ 	.word	0x00000082


	//----- nvinfo : EIATTR_SW2861232_WAR
	.align		4
.L_2667:
        /*0008*/ 	.byte	0x01, 0x35
	.zero		2


	//----- nvinfo : EIATTR_PARAM_CBANK
	.align		4
        /*000c*/ 	.byte	0x04, 0x0a
        /*000e*/ 	.short	(.L_2669 - .L_2668)
	.align		4
.L_2668:
        /*0010*/ 	.word	index@(.nv.constant0._ZN7cutlass13device_kernelIN5flash19FlashAttnFwdCombineIN4cute5tupleIJNS3_1CILi8EEENS5_ILi128EEEEEELi8ELi256ELi1ELb0ELb1EffNS_4arch4Sm80EEEEEvNT_6ParamsE)
        /*0014*/ 	.short	0x0160
        /*0016*/ 	.short	0x00e8


	//----- nvinfo : EIATTR_CBANK_PARAM_SIZE
	.align		4
.L_2669:
        /*0018*/ 	.byte	0x03, 0x19
        /*001a*/ 	.short	0x00e8


	//----- nvinfo : EIATTR_KPARAM_INFO
	.align		4
        /*001c*/ 	.byte	0x04, 0x17
        /*001e*/ 	.short	(.L_2671 - .L_2670)
.L_2670:
        /*0020*/ 	.word	0x00000000
        /*0024*/ 	.short	0x0000
        /*0026*/ 	.short	0x0000
        /*0028*/ 	.byte	0x00, 0xf0, 0xa1, 0x03


	//----- nvinfo : EIATTR_MAXREG_COUNT
	.align		4
.L_2671:
        /*002c*/ 	.byte	0x03, 0x1b
        /*002e*/ 	.short	0x0080


	//----- nvinfo : EIATTR_NUM_BARRIERS
	.align		4
        /*0030*/ 	.byte	0x02, 0x4c
        /*0032*/ 	.byte	0x01
	.zero		1


	//----- nvinfo : EIATTR_EXTERNS
	.align		4
        /*0034*/ 	.byte	0x04, 0x0f
        /*0036*/ 	.short	(.L_2673 - .L_2672)


	//   ....[0]....
	.align		4
.L_2672:
        /*0038*/ 	.word	index@(__assertfail)


	//----- nvinfo : EIATTR_MERCURY_ISA_VERSION
	.align		4
.L_2673:
        /*003c*/ 	.byte	0x03, 0x5f
        /*003e*/ 	.short	0x0000


	//----- nvinfo : EIATTR_COOP_GROUP_MASK_REGIDS
	.align		4
        /*0040*/ 	.byte	0x04, 0x29
        /*0042*/ 	.short	(.L_2675 - .L_2674)


	//   ....[0]....
.L_2674:
        /*0044*/ 	.word	0xffffffff


	//   ....[1]....
        /*0048*/ 	.word	0xffffffff


	//   ....[2]....
        /*004c*/ 	.word	0xffffffff


	//   ....[3]....
        /*0050*/ 	.word	0xffffffff


	//   ....[4]....
        /*0054*/ 	.word	0xffffffff


	//   ....[5]....
        /*0058*/ 	.word	0xffffffff


	//   ....[6]....
        /*005c*/ 	.word	0xffffffff


	//   ....[7]....
        /*0060*/ 	.word	0xffffffff


	//   ....[8]....
        /*0064*/ 	.word	0xffffffff


	//   ....[9]....
        /*0068*/ 	.word	0xffffffff


	//   ....[10]....
        /*006c*/ 	.word	0xffffffff


	//   ....[11]....
        /*0070*/ 	.word	0xffffffff


	//   ....[12]....
        /*0074*/ 	.word	0xffffffff


	//   ....[13]....
        /*0078*/ 	.word	0xffffffff


	//   ....[14]....
        /*007c*/ 	.word	0xffffffff


	//   ....[15]....
        /*0080*/ 	.word	0xffffffff


	//----- nvinfo : EIATTR_COOP_GROUP_INSTR_OFFSETS
	.align		4
.L_2675:
        /*0084*/ 	.byte	0x04, 0x28
        /*0086*/ 	.short	(.L_2677 - .L_2676)


	//   ....[0]....
.L_2676:
        /*0088*/ 	.word	0x00001dd0


	//   ....[1]....
        /*008c*/ 	.word	0x00001e20


	//   ....[2]....
        /*0090*/ 	.word	0x00001e50


	//   ....[3]....
        /*0094*/ 	.word	0x00001e70


	//   ....[4]....
        /*0098*/ 	.word	0x00001e90


	//   ....[5]....
        /*009c*/ 	.word	0x000021b0


	//   ....[6]....
        /*00a0*/ 	.word	0x000021d0


	//   ....[7]....
        /*00a4*/ 	.word	0x000021e0


	//   ....[8]....
        /*00a8*/ 	.word	0x00002220


	//   ....[9]....
        /*00ac*/ 	.word	0x00002230


	//   ....[10]....
        /*00b0*/ 	.word	0x00002260


	//   ....[11]....
        /*00b4*/ 	.word	0x00002270


	//   ....[12]....
        /*00b8*/ 	.word	0x000022b0


	//   ....[13]....
        /*00bc*/ 	.word	0x000022c0


	//   ....[14]....
        /*00c0*/ 	.word	0x000022f0


	//   ....[15]....
        /*00c4*/ 	.word	0x000033d0


	//----- nvinfo : EIATTR_SYSCALL_OFFSETS
	.align		4
.L_2677:
        /*00c8*/ 	.byte	0x04, 0x46
        /*00ca*/ 	.short	(.L_2679 - .L_2678)


	//   ....[0]....
.L_2678:
        /*00cc*/ 	.word	0x000004b0


	//----- nvinfo : EIATTR_EXIT_INSTR_OFFSETS
	.align		4
.L_2679:
        /*00d0*/ 	.byte	0x04, 0x1c
        /*00d2*/ 	.short	(.L_2681 - .L_2680)


	//   ....[0]....
.L_2680:
        /*00d4*/ 	.word	0x00000200


	//   ....[1]....
        /*00d8*/ 	.word	0x00000360


	//   ....[2]....
        /*00dc*/ 	.word	0x000032a0


	//   ....[3]....
        /*00e0*/ 	.word	0x000033b0


	//----- nvinfo : EIATTR_CTAIDZ_USED
	.align		4
.L_2681:
        /*00e4*/ 	.byte	0x01, 0x04
	.zero		2


	//----- nvinfo : EIATTR_MAX_THREADS
	.align		4
        /*00e8*/ 	.byte	0x04, 0x05
        /*00ea*/ 	.short	(.L_2683 - .L_2682)
.L_2682:
        /*00ec*/ 	.word	0x00000100
        /*00f0*/ 	.word	0x00000001
        /*00f4*/ 	.word	0x00000001


	//----- nvinfo : EIATTR_CRS_STACK_SIZE
	.align		4
.L_2683:
        /*00f8*/ 	.byte	0x04, 0x1e
        /*00fa*/ 	.short	(.L_2685 - .L_2684)
.L_2684:
        /*00fc*/ 	.word	0x00000000
.L_2685:


//--------------------- .nv.info._ZN7cutlass13device_kernelIN5flash19FlashAttnFwdCombineIN4cute5tupleIJNS3_1CILi8EEENS5_ILi128EEEEEELi7ELi256ELi1ELb0ELb1EffNS_4arch4Sm80EEEEEvNT_6ParamsE --------------------------
	.section	.nv.info._ZN7cutlass13device_kernelIN5flash19FlashAttnFwdCombineIN4cute5tupleIJNS3_1CILi8EEENS5_ILi128EEEEEELi7ELi256ELi1ELb0ELb1EffNS_4arch4Sm80EEEEEvNT_6ParamsE,"",@"SHT_CUDA_INFO"
	.sectionflags	@""
	.align	4


	//----- nvinfo : EIATTR_CUDA_API_VERSION
	.align		4
        /*0000*/ 	.byte	0x04, 0x37
        /*0002*/ 	.short	(.L_2687 - .L_2686)
.L_2686:
        /*0004*/ 	.word	0x00000082


	//----- nvinfo : EIATTR_SW2861232_WAR
	.align		4
.L_2687:
        /*0008*/ 	.byte	0x01, 0x35
	.zero		2


	//----- nvinfo : EIATTR_PARAM_CBANK
	.align		4
        /*000c*/ 	.byte	0x04, 0x0a
        /*000e*/ 	.short	(.L_2689 - .L_2688)
	.align		4
.L_2688:
        /*0010*/ 	.word	index@(.nv.constant0._ZN7cutlass13device_kernelIN5flash19FlashAttnFwdCombineIN4cute5tupleIJNS3_1CILi8EEENS5_ILi128EEEEEELi7ELi256ELi1ELb0ELb1EffNS_4arch4Sm80EEEEEvNT_6ParamsE)
        /*0014*/ 	.short	0x0160
        /*0016*/ 	.short	0x00e8


	//----- nvinfo : EIATTR_CBANK_PARAM_SIZE
	.align		4
.L_2689:
        /*0018*/ 	.byte	0x03, 0x19
        /*001a*/ 	.short	0x00e8


	//----- nvinfo : EIATTR_KPARAM_INFO
	.align		4
        /*001c*/ 	.byte	0x04, 0x17
        /*001e*/ 	.short	(.L_2691 - .L_2690)
.L_2690:
        /*0020*/ 	.word	0x00000000
        /*0024*/ 	.short	0x0000
        /*0026*/ 	.short	0x0000
        /*0028*/ 	.byte	0x00, 0xf0, 0xa1, 0x03


	//----- nvinfo : EIATTR_MAXREG_COUNT
	.align		4
.L_2691:
        /*002c*/ 	.byte	0x03, 0x1b
        /*002e*/ 	.short	0x0080


	//----- nvinfo : EIATTR_NUM_BARRIERS
	.align		4
        /*0030*/ 	.byte	0x02, 0x4c
        /*0032*/ 	.byte	0x01
	.zero		1


	//----- nvinfo : EIATTR_EXTERNS
	.align		4
        /*0034*/ 	.byte	0x04, 0x0f
        /*0036*/ 	.short	(.L_2693 - .L_2692)


	//   ....[0]....
	.align		4
.L_2692:
        /*0038*/ 	.word	index@(__assertfail)


	//----- nvinfo : EIATTR_MERCURY_ISA_VERSION
	.align		4
.L_2693:
        /*003c*/ 	.byte	0x03, 0x5f
        /*003e*/ 	.short	0x0000


	//----- nvinfo : EIATTR_COOP_GROUP_MASK_REGIDS
	.align		4
        /*0040*/ 	.byte	0x04, 0x29
        /*0042*/ 	.short	(.L_2695 - .L_2694)


	//   ....[0]....
.L_2694:
        /*0044*/ 	.word	0xffffffff


	//   ....[1]....
        /*0048*/ 	.word	0xffffffff


	//   ....[2]....
        /*004c*/ 	.word	0xffffffff


	//   ....[3]....
        /*0050*/ 	.word	0xffffffff


	//   ....[4]....
        /*0054*/ 	.word	0xffffffff


	//   ....[5]....
        /*0058*/ 	.word	0xffffffff


	//   ....[6]....
        /*005c*/ 	.word	0xffffffff


	//   ....[7]....
        /*0060*/ 	.word	0xffffffff


	//   ....[8]....
        /*0064*/ 	.word	0xffffffff


	//   ....[9]....
        /*0068*/ 	.word	0xffffffff


	//   ....[10]....
        /*006c*/ 	.word	0xffffffff


	//   ....[11]....
        /*0070*/ 	.word	0xffffffff


	//   ....[12]....
        /*0074*/ 	.word	0xffffffff


	//   ....[13]....
        /*0078*/ 	.word	0xffffffff


	//   ....[14]....
        /*007c*/ 	.word	0xffffffff


	//   ....[15]....
        /*0080*/ 	.word	0xffffffff


	//----- nvinfo : EIATTR_COOP_GROUP_INSTR_OFFSETS
	.align		4
.L_2695:
        /*0084*/ 	.byte	0x04, 0x28
        /*0086*/ 	.short	(.L_2697 - .L_2696)


	//   ....[0]....
.L_2696:
        /*0088*/ 	.word	0x00001970


	//   ....[1]....
        /*008c*/ 	.word	0x000019c0


	//   ....[2]....
        /*0090*/ 	.word	0x000019f0


	//   ....[3]....
        /*0094*/ 	.word	0x00001a10


	//   ....[4]....
        /*0098*/ 	.word	0x00001a30


	//   ....[5]....
        /*009c*/ 	.word	0x00001bd0


	//   ....[6]....
        /*00a0*/ 	.word	0x00001bf0


	//   ....[7]....
        /*00a4*/ 	.word	0x00001c00


	//   ....[8]....
        /*00a8*/ 	.word	0x00001c30


	//   ....[9]....
        /*00ac*/ 	.word	0x00001c40


	//   ....[10]....
        /*00b0*/ 	.word	0x00001c70


	//   ....[11]....
        /*00b4*/ 	.word	0x00001c80


	//   ....[12]....
        /*00b8*/ 	.word	0x00001cb0


	//   ....[13]....
        /*00bc*/ 	.word	0x00001cc0


	//   ....[14]....
        /*00c0*/ 	.word	0x00001d00


	//   ....[15]....
        /*00c4*/ 	.word	0x00002d90


	//----- nvinfo : EIATTR_SYSCALL_OFFSETS
	.align		4
.L_2697:
        /*00c8*/ 	.byte	0x04, 0x46
        /*00ca*/ 	.short	(.L_2699 - .L_2698)


	//   ....[0]....
.L_2698:
        /*00cc*/ 	.word	0x000004b0


	//----- nvinfo : EIATTR_EXIT_INSTR_OFFSETS
	.align		4
.L_2699:
        /*00d0*/ 	.byte	0x04, 0x1c
        /*00d2*/ 	.short	(.L_2701 - .L_2700)


	//   ....[0]....
.L_2700:
        /*00d4*/ 	.word	0x00000200


	//   ....[1]....
        /*00d8*/ 	.word	0x00000360


	//   ....[2]....
        /*00dc*/ 	.word	0x00002c60


	//   ....[3]....
        /*00e0*/ 	.word	0x00002d70


	//----- nvinfo : EIATTR_CTAIDZ_USED
	.align		4
.L_2701:
        /*00e4*/ 	.byte	0x01, 0x04
	.zero		2


	//----- nvinfo : EIATTR_MAX_THREADS
	.align		4
        /*00e8*/ 	.byte	0x04, 0x05
        /*00ea*/ 	.short	(.L_2703 - .L_2702)
.L_2702:
        /*00ec*/ 	.word	0x00000100
        /*00f0*/ 	.word	0x00000001
        /*00f4*/ 	.word	0x00000001


	//----- nvinfo : EIATTR_CRS_STACK_SIZE
	.align		4
.L_2703:
        /*00f8*/ 	.byte	0x04, 0x1e
        /*00fa*/ 	.short	(.L_2705 - .L_2704)
.L_2704:
        /*00fc*/ 	.word	0x00000000
.L_2705:


//--------------------- .nv.info._ZN7cutlass13device_kernelIN5flash19FlashAttnFwdCombineIN4cute5tupleIJNS3_1CILi8EEENS5_ILi128EEEEEELi6ELi256ELi1ELb0ELb1EffNS_4arch4Sm80EEEEEvNT_6ParamsE --------------------------
	.section	.nv.info._ZN7cutlass13device_kernelIN5flash19FlashAttnFwdCombineIN4cute5tupleIJNS3_1CILi8EEENS5_ILi128EEEEEELi6ELi256ELi1ELb0ELb1EffNS_4arch4Sm80EEEEEvNT_6ParamsE,"",@"SHT_CUDA_INFO"
	.sectionflags	@""
	.align	4


	//----- nvinfo : EIATTR_CUDA_API_VERSION
	.align		4
        /*0000*/ 	.byte	0x04, 0x37
        /*0002*/ 	.short	(.L_2707 - .L_2706)
.L_2706:
        /*0004*/ 	.word	0x00000082


	//----- nvinfo : EIATTR_SW2861232_WAR
	.align		4
.L_2707:
        /*0008*/ 	.byte	0x01, 0x35
	.zero		2


	//----- nvinfo : EIATTR_PARAM_CBANK
	.align		4
        /*000c*/ 	.byte	0x04, 0x0a
        /*000e*/ 	.short	(.L_2709 - .L_2708)
	.align		4
.L_2708:
        /*0010*/ 	.word	index@(.nv.constant0._ZN7cutlass13device_kernelIN5flash19FlashAttnFwdCombineIN4cute5tupleIJNS3_1CILi8EEENS5_ILi128EEEEEELi6ELi256ELi1ELb0ELb1EffNS_4arch4Sm80EEEEEvNT_6ParamsE)
        /*0014*/ 	.short	0x0160
        /*0016*/ 	.short	0x00e8


	//----- nvinfo : EIATTR_CBANK_PARAM_SIZE
	.align		4
.L_2709:
        /*0018*/ 	.byte	0x03, 0x19
        /*001a*/ 	.short	0x00e8


	//----- nvinfo : EIATTR_KPARAM_INFO
	.align		4
        /*001c*/ 	.byte	0x04, 0x17
        /*001e*/ 	.short	(.L_2711 - .L_2710)
.L_2710:
        /*0020*/ 	.word	0x00000000
        /*0024*/ 	.short	0x0000
        /*0026*/ 	.short	0x0000
        /*0028*/ 	.byte	0x00, 0xf0, 0xa1, 0x03


	//----- nvinfo : EIATTR_MAXREG_COUNT
	.align		4
.L_2711:
        /*002c*/ 	.byte	0x03, 0x1b
        /*002e*/ 	.short	0x0080


	//----- nvinfo : EIATTR_NUM_BARRIERS
	.align		4
        /*0030*/ 	.byte	0x02, 0x4c
        /*0032*/ 	.byte	0x01
	.zero		1


	//----- nvinfo : EIATTR_EXTERNS
	.align		4
        /*0034*/ 	.byte	0x04, 0x0f
        /*0036*/ 	.short	(.L_2713 - .L_2712)


	//   ....[0]....
	.align		4
.L_2712:
        /*0038*/ 	.word	index@(__assertfail)


	//----- nvinfo : EIATTR_MERCURY_ISA_VERSION
	.align		4
.L_2713:
        /*003c*/ 	.byte	0x03, 0x5f
        /*003e*/ 	.short	0x0000


	//----- nvinfo : EIATTR_COOP_GROUP_MASK_REGIDS
	.align		4
        /*0040*/ 	.byte	0x04, 0x29
        /*0042*/ 	.short	(.L_2715 - .L_2714)


	//   ....[0]....
.L_2714:
        /*0044*/ 	.word	0xffffffff


	//   ....[1]....
        /*0048*/ 	.word	0xffffffff


	//   ....[2]....
        /*004c*/ 	.word	0xffffffff


	//   ....[3]....
        /*0050*/ 	.word	0xffffffff


	//   ....[4]....
        /*0054*/ 	.word	0xffffffff


	//   ....[5]....
        /*0058*/ 	.word	0xffffffff


	//   ....[6]....
        /*005c*/ 	.word	0xffffffff


	//   ....[7]....
        /*0060*/ 	.word	0xffffffff


	//   ....[8]....
        /*0064*/ 	.word	0xffffffff


	//   ....[9]....
        /*0068*/ 	.word	0xffffffff


	//   ....[10]....
        /*006c*/ 	.word	0xffffffff


	//   ....[11]....
        /*0070*/ 	.word	0xffffffff


	//   ....[12]....
        /*0074*/ 	.word	0xffffffff


	//   ....[13]....
        /*0078*/ 	.word	0xffffffff


	//   ....[14]....
        /*007c*/ 	.word	0xffffffff


	//   ....[15]....
        /*0080*/ 	.word	0xffffffff


	//----- nvinfo : EIATTR_COOP_GROUP_INSTR_OFFSETS
	.align		4
.L_2715:
        /*0084*/ 	.byte	0x04, 0x28
        /*0086*/ 	.short	(.L_2717 - .L_2716)


	//   ....[0]....
.L_2716:
        /*0088*/ 	.word	0x00001650


	//   ....[1]....
        /*008c*/ 	.word	0x00001690


	//   ....[2]....
        /*0090*/ 	.word	0x000016b0


	//   ....[3]....
        /*0094*/ 	.word	0x000016d0


	//   ....[4]....
        /*0098*/ 	.word	0x000016f0


	//   ....[5]....
        /*009c*/ 	.word	0x000017f0


	//   ....[6]....
        /*00a0*/ 	.word	0x00001810


	//   ....[7]....
        /*00a4*/ 	.word	0x00001820


	//   ....[8]....
        /*00a8*/ 	.word	0x00001850


	//   ....[9]....
        /*00ac*/ 	.word	0x00001860


	//   ....[10]....
        /*00b0*/ 	.word	0x00001890


	//   ....[11]....
        /*00b4*/ 	.word	0x000018a0


	//   ....[12]....
        /*00b8*/ 	.word	0x000018d0


	//   ....[13]....
        /*00bc*/ 	.word	0x000018e0


	//   ....[14]....
        /*00c0*/ 	.word	0x00001920


	//   ....[15]....
        /*00c4*/ 	.word	0x00002970


	//----- nvinfo : EIATTR_SYSCALL_OFFSETS
	.align		4
.L_2717:
        /*00c8*/ 	.byte	0x04, 0x46
        /*00ca*/ 	.short	(.L_2719 - .L_2718)


	//   ....[0]....
.L_2718:
        /*00cc*/ 	.word	0x000004b0


	//----- nvinfo : EIATTR_EXIT_INSTR_OFFSETS
	.align		4
.L_2719:
        /*00d0*/ 	.byte	0x04, 0x1c
        /*00d2*/ 	.short	(.L_2721 - .L_2720)


	//   ....[0]....
.L_2720:
        /*00d4*/ 	.word	0x00000200


	//   ....[1]....
        /*00d8*/ 	.word	0x00000360


	//   ....[2]....
        /*00dc*/ 	.word	0x00002840


	//   ....[3]....
        /*00e0*/ 	.word	0x00002950


	//----- nvinfo : EIATTR_CTAIDZ_USED
	.align		4
.L_2721:
        /*00e4*/ 	.byte	0x01, 0x04
	.zero		2


	//----- nvinfo : EIATTR_MAX_THREADS
	.align		4
        /*00e8*/ 	.byte	0x04, 0x05
        /*00ea*/ 	.short	(.L_2723 - .L_2722)
.L_2722:
        /*00ec*/ 	.word	0x00000100
        /*00f0*/ 	.word	0x00000001
        /*00f4*/ 	.word	0x00000001


	//----- nvinfo : EIATTR_CRS_STACK_SIZE
	.align		4
.L_2723:
        /*00f8*/ 	.byte	0x04, 0x1e
        /*00fa*/ 	.short	(.L_2725 - .L_2724)
.L_2724:
        /*00fc*/ 	.word	0x00000000
.L_2725:


//--------------------- .nv.info._ZN7cutlass13device_kernelIN5flash19FlashAttnFwdCombineIN4cute5tupleIJNS3_1CILi8EEENS5_ILi128EEEEEELi5ELi256ELi1ELb0ELb1EffNS_4arch4Sm80EEEEEvNT_6ParamsE --------------------------
	.section	.nv.info._ZN7cutlass13device_kernelIN5flash19FlashAttnFwdCombineIN4cute5tupleIJNS3_1CILi8EEENS5_ILi128EEEEEELi5ELi256ELi1ELb0ELb1EffNS_4arch4Sm80EEEEEvNT_6ParamsE,"",@"SHT_CUDA_INFO"
	.sectionflags	@""
	.align	4


	//----- nvinfo : EIATTR_CUDA_API_VERSION
	.align		4
        /*0000*/ 	.byte	0x04, 0x37
        /*0002*/ 	.short	(.L_2727 - .L_2726)
.L_2726:
        /*0004*/ 	.word	0x00000082


	//----- nvinfo : EIATTR_SW2861232_WAR
	.align		4
.L_2727:
        /*0008*/ 	.byte	0x01, 0x35
	.zero		2


	//----- nvinfo : EIATTR_PARAM_CBANK
	.align		4
        /*000c*/ 	.byte	0x04, 0x0a
        /*000e*/ 	.short	(.L_2729 - .L_2728)
	.align		4
.L_2728:
        /*0010*/ 	.word	index@(.nv.constant0._ZN7cutlass13device_kernelIN5flash19FlashAttnFwdCombineIN4cute5tupleIJNS3_1CILi8EEENS5_ILi128EEEEEELi5ELi256ELi1ELb0ELb1EffNS_4arch4Sm80EEEEEvNT_6ParamsE)
        /*0014*/ 	.short	0x0160
        /*0016*/ 	.short	0x00e8


	//----- nvinfo : EIATTR_CBANK_PARAM_SIZE
	.align		4
.L_2729:
        /*0018*/ 	.byte	0x03, 0x19
        /*001a*/ 	.short	0x00e8


	//----- nvinfo : EIATTR_KPARAM_INFO
	.align		4
        /*001c*/ 	.byte	0x04, 0x17
        /*001e*/ 	.short	(.L_2731 - .L_2730)
.L_2730:
        /*0020*/ 	.word	0x00000000
        /*0024*/ 	.short	0x0000
        /*0026*/ 	.short	0x0000
        /*0028*/ 	.byte	0x00, 0xf0, 0xa1, 0x03


	//----- nvinfo : EIATTR_MAXREG_COUNT
	.align		4
.L_2731:
        /*002c*/ 	.byte	0x03, 0x1b
        /*002e*/ 	.short	0x0080


	//----- nvinfo : EIATTR_NUM_BARRIERS
	.align		4
        /*0030*/ 	.byte	0x02, 0x4c
        /*0032*/ 	.byte	0x01
	.zero		1


	//----- nvinfo : EIATTR_EXTERNS
	.align		4
        /*0034*/ 	.byte	0x04, 0x0f
        /*0036*/ 	.short	(.L_2733 - .L_2732)


	//   ....[0]....
	.align		4
.L_2732:
        /*0038*/ 	.word	index@(__assertfail)


	//----- nvinfo : EIATTR_MERCURY_ISA_VERSION
	.align		4
.L_2733:
        /*003c*/ 	.byte	0x03, 0x5f
        /*003e*/ 	.short	0x0000


	//----- nvinfo : EIATTR_COOP_GROUP_MASK_REGIDS
	.align		4
        /*0040*/ 	.byte	0x04, 0x29
        /*0042*/ 	.short	(.L_2735 - .L_2734)


	//   ....[0]....
.L_2734:
        /*0044*/ 	.word	0xffffffff


	//   ....[1]....
        /*0048*/ 	.word	0xffffffff


	//   ....[2]....
        /*004c*/ 	.word	0xffffffff


	//   ....[3]....
        /*0050*/ 	.word	0xffffffff


	//   ....[4]....
        /*0054*/ 	.word	0xffffffff


	//   ....[5]....
        /*0058*/ 	.word	0xffffffff


	//   ....[6]....
        /*005c*/ 	.word	0xffffffff


	//   ....[7]....
        /*0060*/ 	.word	0xffffffff


	//   ....[8]....
        /*0064*/ 	.word	0xffffffff


	//   ....[9]....
        /*0068*/ 	.word	0xffffffff


	//   ....[10]....
        /*006c*/ 	.word	0xffffffff


	//   ....[11]....
        /*0070*/ 	.word	0xffffffff


	//   ....[12]....
        /*0074*/ 	.word	0xffffffff


	//   ....[13]....
        /*0078*/ 	.word	0xffffffff


	//   ....[14]....
        /*007c*/ 	.word	0xffffffff


	//   ....[15]....
        /*0080*/ 	.word	0xffffffff


	//----- nvinfo : EIATTR_COOP_GROUP_INSTR_OFFSETS
	.align		4
.L_2735:
        /*0084*/ 	.byte	0x04, 0x28
        /*0086*/ 	.short	(.L_2737 - .L_2736)


	//   ....[0]....
.L_2736:
        /*0088*/ 	.word	0x00001470


	//   ....[1]....
        /*008c*/ 	.word	0x000014b0


	//   ....[2]....
        /*0090*/ 	.word	0x000014d0


	//   ....[3]....
        /*0094*/ 	.word	0x000014f0


	//   ....[4]....
        /*0098*/ 	.word	0x00001510


	//   ....[5]....
        /*009c*/ 	.word	0x000015b0


	//   ....[6]....
        /*00a0*/ 	.word	0x000015d0


	//   ....[7]....
        /*00a4*/ 	.word	0x000015e0


	//   ....[8]....
        /*00a8*/ 	.word	0x00001610


	//   ....[9]....
        /*00ac*/ 	.word	0x00001620


	//   ....[10]....
        /*00b0*/ 	.word	0x00001650


	//   ....[11]....
        /*00b4*/ 	.word	0x00001660


	//   ....[12]....
        /*00b8*/ 	.word	0x00001690


	//   ....[13]....
        /*00bc*/ 	.word	0x000016a0


	//   ....[14]....
        /*00c0*/ 	.word	0x000016e0


	//   ....[15]....
        /*00c4*/ 	.word	0x00002710


	//----- nvinfo : EIATTR_SYSCALL_OFFSETS
	.align		4
.L_2737:
        /*00c8*/ 	.byte	0x04, 0x46
        /*00ca*/ 	.short	(.L_2739 - .L_2738)


	//   ....[0]....
.L_2738:
        /*00cc*/ 	.word	0x000004b0


	//----- nvinfo : EIATTR_EXIT_INSTR_OFFSETS
	.align		4
.L_2739:
        /*00d0*/ 	.byte	0x04, 0x1c
        /*00d2*/ 	.short	(.L_2741 - .L_2740)


	//   ....[0]....
.L_2740:
        /*00d4*/ 	.word	0x00000200


	//   ....[1]....
        /*00d8*/ 	.word	0x00000360


	//   ....[2]....
        /*00dc*/ 	.word	0x000025e0


	//   ....[3]....
        /*00e0*/ 	.word	0x000026f0


	//----- nvinfo : EIATTR_CTAIDZ_USED
	.align		4
.L_2741:
        /*00e4*/ 	.byte	0x01, 0x04
	.zero		2


	//----- nvinfo : EIATTR_MAX_THREADS
	.align		4
        /*00e8*/ 	.byte	0x04, 0x05
        /*00ea*/ 	.short	(.L_2743 - .L_2742)
.L_2742:
        /*00ec*/ 	.word	0x00000100
        /*00f0*/ 	.word	0x00000001
        /*00f4*/ 	.word	0x00000001


	//----- nvinfo : EIATTR_CRS_STACK_SIZE
	.align		4
.L_2743:
        /*00f8*/ 	.byte	0x04, 0x1e
        /*00fa*/ 	.short	(.L_2745 - .L_2744)
.L_2744:
        /*00fc*/ 	.word	0x00000000
.L_2745:


//--------------------- .nv.info._ZN7cutlass13device_kernelIN5flash19FlashAttnFwdCombineIN4cute5tupleIJNS3_1CILi16EEENS5_ILi64EEEEEELi8ELi256ELi1ELb0ELb0EffNS_4arch4Sm90EEEEEvNT_6ParamsE --------------------------
	.section	.nv.info._ZN7cutlass13device_kernelIN5flash19FlashAttnFwdCombineIN4cute5tupleIJNS3_1CILi16EEENS5_ILi64EEEEEELi8ELi256ELi1ELb0ELb0EffNS_4arch4Sm90EEEEEvNT_6ParamsE,"",@"SHT_CUDA_INFO"
	.sectionflags	@""
	.align	4


	//----- nvinfo : EIATTR_CUDA_API_VERSION
	.align		4
        /*0000*/ 	.byte	0x04, 0x37
        /*0002*/ 	.short	(.L_2747 - .L_2746)
.L_2746:
        /*0004*/ 	.word	0x00000082


	//----- nvinfo : EIATTR_SW2861232_WAR
	.align		4
.L_2747:
        /*0008*/ 	.byte	0x01, 0x35
	.zero		2


	//----- nvinfo : EIATTR_PARAM_CBANK
	.align		4
        /*000c*/ 	.byte	0x04, 0x0a
        /*000e*/ 	.short	(.L_2749 - .L_2748)
	.align		4
.L_2748:
        /*0010*/ 	.word	index@(.nv.constant0._ZN7cutlass13device_kernelIN5flash19FlashAttnFwdCombineIN4cute5tupleIJNS3_1CILi16EEENS5_ILi64EEEEEELi8ELi256ELi1ELb0ELb0EffNS_4arch4Sm90EEEEEvNT_6ParamsE)
        /*0014*/ 	.short	0x0160
        /*0016*/ 	.short	0x00e8


	//----- nvinfo : EIATTR_CBANK_PARAM_SIZE
	.align		4
.L_2749:
        /*0018*/ 	.byte	0x03, 0x19
        /*001a*/ 	.short	0x00e8


	//----- nvinfo : EIATTR_KPARAM_INFO
	.align		4
        /*001c*/ 	.byte	0x04, 0x17
        /*001e*/ 	.short	(.L_2751 - .L_2750)
.L_2750:
        /*0020*/ 	.word	0x00000000
        /*0024*/ 	.short	0x0000
        /*0026*/ 	.short	0x0000
        /*0028*/ 	.byte	0x00, 0xf0, 0xa1, 0x03


	//----- nvinfo : EIATTR_MAXREG_COUNT
	.align		4
.L_2751:
        /*002c*/ 	.byte	0x03, 0x1b
        /*002e*/ 	.short	0x0080


	//----- nvinfo : EIATTR_NUM_BARRIERS
	.align		4
        /*0030*/ 	.byte	0x02, 0x4c
        /*0032*/ 	.byte	0x01
	.zero		1


	//----- nvinfo : EIATTR_EXTERNS
	.align		4
        /*0034*/ 	.byte	0x04, 0x0f
        /*0036*/ 	.short	(.L_2753 - .L_2752)


	//   ....[0]....
	.align		4
.L_2752:
        /*0038*/ 	.word	index@(__assertfail)


	//----- nvinfo : EIATTR_MERCURY_ISA_VERSION
	.align		4
.L_2753:
        /*003c*/ 	.byte	0x03, 0x5f
        /*003e*/ 	.short	0x0000


	//----- nvinfo : EIATTR_COOP_GROUP_MASK_REGIDS
	.align		4
        /*0040*/ 	.byte	0x04, 0x29
        /*0042*/ 	.short	(.L_2755 - .L_2754)


	//   ....[0]....
.L_2754:
        /*0044*/ 	.word	0xffffffff


	//   ....[1]....
        /*0048*/ 	.word	0xffffffff


	//   ....[2]....
        /*004c*/ 	.word	0xffffffff


	//   ....[3]....
        /*0050*/ 	.word	0xffffffff


	//   ....[4]....
        /*0054*/ 	.word	0xffffffff


	//   ....[5]....
        /*0058*/ 	.word	0xffffffff


	//   ....[6]....
        /*005c*/ 	.word	0xffffffff


	//   ....[7]....
        /*0060*/ 	.word	0xffffffff


	//   ....[8]....
        /*0064*/ 	.word	0xffffffff


	//   ....[9]....
        /*0068*/ 	.word	0xffffffff


	//   ....[10]....
        /*006c*/ 	.word	0xffffffff


	//   ....[11]....
        /*0070*/ 	.word	0xffffffff


	//   ....[12]....
        /*0074*/ 	.word	0xffffffff


	//----- nvinfo : EIATTR_COOP_GROUP_INSTR_OFFSETS
	.align		4
.L_2755:
        /*0078*/ 	.byte	0x04, 0x28
        /*007a*/ 	.short	(.L_2757 - .L_2756)


	//   ....[0]....
.L_2756:
        /*007c*/ 	.word	0x00001bf0


	//   ....[1]....
        /*0080*/ 	.word	0x00001c40


	//   ....[2]....
        /*0084*/ 	.word	0x00001c70


	//   ....[3]....
        /*0088*/ 	.word	0x00001c90


	//   ....[4]....
        /*008c*/ 	.word	0x000022b0


	//   ....[5]....
        /*0090*/ 	.word	0x000022d0


	//   ....[6]....
        /*0094*/ 	.word	0x000022e0


	//   ....[7]....
        /*0098*/ 	.word	0x00002320


	//   ....[8]....
        /*009c*/ 	.word	0x00002330


	//   ....[9]....
        /*00a0*/ 	.word	0x00002360


	//   ....[10]....
        /*00a4*/ 	.word	0x00002380


	//   ....[11]....
        /*00a8*/ 	.word	0x000023b0


	//   ....[12]....
        /*00ac*/ 	.word	0x00003650


	//----- nvinfo : EIATTR_SYSCALL_OFFSETS
	.align		4
.L_2757:
        /*00b0*/ 	.byte	0x04, 0x46
        /*00b2*/ 	.short	(.L_2759 - .L_2758)


	//   ....[0]....
.L_2758:
        /*00b4*/ 	.word	0x00000390


	//----- nvinfo : EIATTR_EXIT_INSTR_OFFSETS
	.align		4
.L_2759:
        /*00b8*/ 	.byte	0x04, 0x1c
        /*00ba*/ 	.short	(.L_2761 - .L_2760)


	//   ....[0]....
.L_2760:
        /*00bc*/ 	.word	0x00000220


	//   ....[1]....
        /*00c0*/ 	.word	0x000034e0


	//   ....[2]....
        /*00c4*/ 	.word	0x00003630


	//----- nvinfo : EIATTR_CTAIDZ_USED
	.align		4
.L_2761:
        /*00c8*/ 	.byte	0x01, 0x04
	.zero		2


	//----- nvinfo : EIATTR_MAX_THREADS
	.align		4
        /*00cc*/ 	.byte	0x04, 0x05
        /*00ce*/ 	.short	(.L_2763 - .L_2762)
.L_2762:
        /*00d0*/ 	.word	0x00000100
        /*00d4*/ 	.word	0x00000001
        /*00d8*/ 	.word	0x00000001


	//----- nvinfo : EIATTR_CRS_STACK_SIZE
	.align		4
.L_2763:
        /*00dc*/ 	.byte	0x04, 0x1e
        /*00de*/ 	.short	(.L_2765 - .L_2764)
.L_2764:
        /*00e0*/ 	.word	0x00000000
.L_2765:


//--------------------- .nv.info._ZN7cutlass13device_kernelIN5flash19FlashAttnFwdCombineIN4cute5tupleIJNS3_1CILi16EEENS5_ILi64EEEEEELi7ELi256ELi1ELb0ELb0EffNS_4arch4Sm90EEEEEvNT_6ParamsE --------------------------
	.section	.nv.info._ZN7cutlass13device_kernelIN5flash19FlashAttnFwdCombineIN4cute5tupleIJNS3_1CILi16EEENS5_ILi64EEEEEELi7ELi256ELi1ELb0ELb0EffNS_4arch4Sm90EEEEEvNT_6ParamsE,"",@"SHT_CUDA_INFO"
	.sectionflags	@""
	.align	4


	//----- nvinfo : EIATTR_CUDA_API_VERSION
	.align		4
        /*0000*/ 	.byte	0x04, 0x37
        /*0002*/ 	.short	(.L_2767 - .L_2766)
.L_2766:
        /*0004*/ 	.word	0x00000082


	//----- nvinfo : EIATTR_SW2861232_WAR
	.align		4
.L_2767:
        /*0008*/ 	.byte	0x01, 0x35
	.zero		2


	//----- nvinfo : EIATTR_PARAM_CBANK
	.align		4
        /*000c*/ 	.byte	0x04, 0x0a
        /*000e*/ 	.short	(.L_2769 - .L_2768)
	.align		4
.L_2768:
        /*0010*/ 	.word	index@(.nv.constant0._ZN7cutlass13device_kernelIN5flash19FlashAttnFwdCombineIN4cute5tupleIJNS3_1CILi16EEENS5_ILi64EEEEEELi7ELi256ELi1ELb0ELb0EffNS_4arch4Sm90EEEEEvNT_6ParamsE)
        /*0014*/ 	.short	0x0160
        /*0016*/ 	.short	0x00e8


	//----- nvinfo : EIATTR_CBANK_PARAM_SIZE
	.align		4
.L_2769:
        /*0018*/ 	.byte	0x03, 0x19
        /*001a*/ 	.short	0x00e8


	//----- nvinfo : EIATTR_KPARAM_INFO
	.align		4
        /*001c*/ 	.byte	0x04, 0x17
        /*001e*/ 	.short	(.L_2771 - .L_2770)
.L_2770:
        /*0020*/ 	.word	0x00000000
        /*0024*/ 	.short	0x0000
        /*0026*/ 	.short	0x0000
        /*0028*/ 	.byte	0x00, 0xf0, 0xa1, 0x03


	//----- nvinfo : EIATTR_MAXREG_COUNT
	.align		4
.L_2771:
        /*002c*/ 	.byte	0x03, 0x1b
        /*002e*/ 	.short	0x0080


	//----- nvinfo : EIATTR_NUM_BARRIERS
	.align		4
        /*0030*/ 	.byte	0x02, 0x4c
        /*0032*/ 	.byte	0x01
	.zero		1


	//----- nvinfo : EIATTR_EXTERNS
	.align		4
        /*0034*/ 	.byte	0x04, 0x0f
        /*0036*/ 	.short	(.L_2773 - .L_2772)


	//   ....[0]....
	.align		4
.L_2772:
        /*0038*/ 	.word	index@(__assertfail)


	//----- nvinfo : EIATTR_MERCURY_ISA_VERSION
	.align		4
.L_2773:
        /*003c*/ 	.byte	0x03, 0x5f
        /*003e*/ 	.short	0x0000


	//----- nvinfo : EIATTR_COOP_GROUP_MASK_REGIDS
	.align		4
        /*0040*/ 	.byte	0x04, 0x29
        /*0042*/ 	.short	(.L_2775 - .L_2774)


	//   ....[0]....
.L_2774:
        /*0044*/ 	.word	0xffffffff


	//   ....[1]....
        /*0048*/ 	.word	0xffffffff


	//   ....[2]....
        /*004c*/ 	.word	0xffffffff


	//   ....[3]....
        /*0050*/ 	.word	0xffffffff


	//   ....[4]....
        /*0054*/ 	.word	0xffffffff


	//   ....[5]....
        /*0058*/ 	.word	0xffffffff


	//   ....[6]....
        /*005c*/ 	.word	0xffffffff


	//   ....[7]....
        /*0060*/ 	.word	0xffffffff


	//   ....[8]....
        /*0064*/ 	.word	0xffffffff


	//   ....[9]....
        /*0068*/ 	.word	0xffffffff


	//   ....[10]....
        /*006c*/ 	.word	0xffffffff


	//   ....[11]....
        /*0070*/ 	.word	0xffffffff


	//   ....[12]....
        /*0074*/ 	.word	0xffffffff


	//----- nvinfo : EIATTR_COOP_GROUP_INSTR_OFFSETS
	.align		4
.L_2775:
        /*0078*/ 	.byte	0x04, 0x28
        /*007a*/ 	.short	(.L_2777 - .L_2776)


	//   ....[0]....
.L_2776:
        /*007c*/ 	.word	0x00001330


	//   ....[1]....
        /*0080*/ 	.word	0x00001380


	//   ....[2]....
        /*0084*/ 	.word	0x000013b0


	//   ....[3]....
        /*0088*/ 	.word	0x000013d0


	//   ....[4]....
        /*008c*/ 	.word	0x00001670


	//   ....[5]....
        /*0090*/ 	.word	0x00001700


	//   ....[6]....
        /*0094*/ 	.word	0x00001720


	//   ....[7]....
        /*0098*/ 	.word	0x00001740


	//   ....[8]....
        /*009c*/ 	.word	0x00001760


	//   ....[9]....
        /*00a0*/ 	.word	0x00001790


	//   ....[10]....
        /*00a4*/ 	.word	0x000017a0


	//   ....[11]....
        /*00a8*/ 	.word	0x000017f0


	//   ....[12]....
        /*00ac*/ 	.word	0x000029b0


	//----- nvinfo : EIATTR_SYSCALL_OFFSETS
	.align		4
.L_2777:
        /*00b0*/ 	.byte	0x04, 0x46
        /*00b2*/ 	.short	(.L_2779 - .L_2778)


	//   ....[0]....
.L_2778:
        /*00b4*/ 	.word	0x00000390


	//----- nvinfo : EIATTR_EXIT_INSTR_OFFSETS
	.align		4
.L_2779:
        /*00b8*/ 	.byte	0x04, 0x1c
        /*00ba*/ 	.short	(.L_2781 - .L_2780)


	//   ....[0]....
.L_2780:
        /*00bc*/ 	.word	0x00000220


	//   ....[1]....
        /*00c0*/ 	.word	0x00002840


	//   ....[2]....
        /*00c4*/ 	.word	0x00002990


	//----- nvinfo : EIATTR_CTAIDZ_USED
	.align		4
.L_2781:
        /*00c8*/ 	.byte	0x01, 0x04
	.zero		2


	//----- nvinfo : EIATTR_MAX_THREADS
	.align		4
        /*00cc*/ 	.byte	0x04, 0x05
        /*00ce*/ 	.short	(.L_2783 - .L_2782)
.L_2782:
        /*00d0*/ 	.word	0x00000100
        /*00d4*/ 	.word	0x00000001
        /*00d8*/ 	.word	0x00000001


	//----- nvinfo : EIATTR_CRS_STACK_SIZE
	.align		4
.L_2783:
        /*00dc*/ 	.byte	0x04, 0x1e
        /*00de*/ 	.short	(.L_2785 - .L_2784)
.L_2784:
        /*00e0*/ 	.word	0x00000000
.L_2785:


//--------------------- .nv.info._ZN7cutlass13device_kernelIN5flash19FlashAttnFwdCombineIN4cute5tupleIJNS3_1CILi16EEENS5_ILi64EEEEEELi6ELi256ELi1ELb0ELb0EffNS_4arch4Sm90EEEEEvNT_6ParamsE --------------------------
	.section	.nv.info._ZN7cutlass13device_kernelIN5flash19FlashAttnFwdCombineIN4cute5tupleIJNS3_1CILi16EEENS5_ILi64EEEEEELi6ELi256ELi1ELb0ELb0EffNS_4arch4Sm90EEEEEvNT_6ParamsE,"",@"SHT_CUDA_INFO"
	.sectionflags	@""
	.align	4


	//----- nvinfo : EIATTR_CUDA_API_VERSION
	.align		4
        /*0000*/ 	.byte	0x04, 0x37
        /*0002*/ 	.short	(.L_2787 - .L_2786)
.L_2786:
        /*0004*/ 	.word	0x00000082


	//----- nvinfo : EIATTR_SW2861232_WAR
	.align		4
.L_2787:
        /*0008*/ 	.byte	0x01, 0x35
	.zero		2


	//----- nvinfo : EIATTR_PARAM_CBANK
	.align		4
        /*000c*/ 	.byte	0x04, 0x0a
        /*000e*/ 	.short	(.L_2789 - .L_2788)
	.align		4
.L_2788:
        /*0010*/ 	.word	index@(.nv.constant0._ZN7cutlass13device_kernelIN5flash19FlashAttnFwdCombineIN4cute5tupleIJNS3_1CILi16EEENS5_ILi64EEEEEELi6ELi256ELi1ELb0ELb0EffNS_4arch4Sm90EEEEEvNT_6ParamsE)
        /*0014*/ 	.short	0x0160
        /*0016*/ 	.short	0x00e8


	//----- nvinfo : EIATTR_CBANK_PARAM_SIZE
	.align		4
.L_2789:
        /*0018*/ 	.byte	0x03, 0x19
        /*001a*/ 	.short	0x00e8


	//----- nvinfo : EIATTR_KPARAM_INFO
	.align		4
        /*001c*/ 	.byte	0x04, 0x17
        /*001e*/ 	.short	(.L_2791 - .L_2790)
.L_2790:
        /*0020*/ 	.word	0x00000000
        /*0024*/ 	.short	0x0000
        /*0026*/ 	.short	0x0000
        /*0028*/ 	.byte	0x00, 0xf0, 0xa1, 0x03


	//----- nvinfo : EIATTR_MAXREG_COUNT
	.align		4
.L_2791:
        /*002c*/ 	.byte	0x03, 0x1b
        /*002e*/ 	.short	0x0080


	//----- nvinfo : EIATTR_NUM_BARRIERS
	.align		4
        /*0030*/ 	.byte	0x02, 0x4c
        /*0032*/ 	.byte	0x01
	.zero		1


	//----- nvinfo : EIATTR_EXTERNS
	.align		4
        /*0034*/ 	.byte	0x04, 0x0f
        /*0036*/ 	.short	(.L_2793 - .L_2792)


	//   ....[0]....
	.align		4
.L_2792:
        /*0038*/ 	.word	index@(__assertfail)


	//----- nvinfo : EIATTR_MERCURY_ISA_VERSION
	.align		4
.L_2793:
        /*003c*/ 	.byte	0x03, 0x5f
        /*003e*/ 	.short	0x0000


	//----- nvinfo : EIATTR_COOP_GROUP_MASK_REGIDS
	.align		4
        /*0040*/ 	.byte	0x04, 0x29
        /*0042*/ 	.short	(.L_2795 - .L_2794)


	//   ....[0]....
.L_2794:
        /*0044*/ 	.word	0xffffffff


	//   ....[1]....
        /*0048*/ 	.word	0xffffffff


	//   ....[2]....
        /*004c*/ 	.word	0xffffffff


	//   ....[3]....
        /*0050*/ 	.word	0xffffffff


	//   ....[4]....
        /*0054*/ 	.word	0xffffffff


	//   ....[5]....
        /*0058*/ 	.word	0xffffffff


	//   ....[6]....
        /*005c*/ 	.word	0xffffffff


	//   ....[7]....
        /*0060*/ 	.word	0xffffffff


	//   ....[8]....
        /*0064*/ 	.word	0xffffffff


	//   ....[9]....
        /*0068*/ 	.word	0xffffffff


	//   ....[10]....
        /*006c*/ 	.word	0xffffffff


	//   ....[11]....
        /*0070*/ 	.word	0xffffffff


	//   ....[12]....
        /*0074*/ 	.word	0xffffffff


	//----- nvinfo : EIATTR_COOP_GROUP_INSTR_OFFSETS
	.align		4
.L_2795:
        /*0078*/ 	.byte	0x04, 0x28
        /*007a*/ 	.short	(.L_2797 - .L_2796)


	//   ....[0]....
.L_2796:
        /*007c*/ 	.word	0x00000e80


	//   ....[1]....
        /*0080*/ 	.word	0x00000ee0


	//   ....[2]....
        /*0084*/ 	.word	0x00000f40


	//   ....[3]....
        /*0088*/ 	.word	0x00000f60


	//   ....[4]....
        /*008c*/ 	.word	0x000010a0


	//   ....[5]....
        /*0090*/ 	.word	0x00001120


	//   ....[6]....
        /*0094*/ 	.word	0x00001130


	//   ....[7]....
        /*0098*/ 	.word	0x00001160


	//   ....[8]....
        /*009c*/ 	.word	0x00001170


	//   ....[9]....
        /*00a0*/ 	.word	0x000011a0


	//   ....[10]....
        /*00a4*/ 	.word	0x000011b0


	//   ....[11]....
        /*00a8*/ 	.word	0x00001200


	//   ....[12]....
        /*00ac*/ 	.word	0x000022a0


	//----- nvinfo : EIATTR_SYSCALL_OFFSETS
	.align		4
.L_2797:
        /*00b0*/ 	.byte	0x04, 0x46
        /*00b2*/ 	.short	(.L_2799 - .L_2798)


	//   ....[0]....
.L_2798:
        /*00b4*/ 	.word	0x00000390


	//----- nvinfo : EIATTR_EXIT_INSTR_OFFSETS
	.align		4
.L_2799:
        /*00b8*/ 	.byte	0x04, 0x1c
        /*00ba*/ 	.short	(.L_2801 - .L_2800)


	//   ....[0]....
.L_2800:
        /*00bc*/ 	.word	0x00000220


	//   ....[1]....
        /*00c0*/ 	.word	0x00002130


	//   ....[2]....
        /*00c4*/ 	.word	0x00002280


	//----- nvinfo : EIATTR_CTAIDZ_USED
	.align		4
.L_2801:
        /*00c8*/ 	.byte	0x01, 0x04
	.zero		2


	//----- nvinfo : EIATTR_MAX_THREADS
	.align		4
        /*00cc*/ 	.byte	0x04, 0x05
        /*00ce*/ 	.short	(.L_2803 - .L_2802)
.L_2802:
        /*00d0*/ 	.word	0x00000100
        /*00d4*/ 	.word	0x00000001
        /*00d8*/ 	.word	0x00000001


	//----- nvinfo : EIATTR_CRS_STACK_SIZE
	.align		4
.L_2803:
        /*00dc*/ 	.byte	0x04, 0x1e
        /*00de*/ 	.short	(.L_2805 - .L_2804)
.L_2804:
        /*00e0*/ 	.word	0x00000000
.L_2805:


//--------------------- .nv.info._ZN7cutlass13device_kernelIN5flash19FlashAttnFwdCombineIN4cute5tupleIJNS3_1CILi16EEENS5_ILi64EEEEEELi5ELi256ELi1ELb0ELb0EffNS_4arch4Sm90EEEEEvNT_6ParamsE --------------------------
	.section	.nv.info._ZN7cutlass13device_kernelIN5flash19FlashAttnFwdCombineIN4cute5tupleIJNS3_1CILi16EEENS5_ILi64EEEEEELi5ELi256ELi1ELb0ELb0EffNS_4arch4Sm90EEEEEvNT_6ParamsE,"",@"SHT_CUDA_INFO"
	.sectionflags	@""
	.align	4


	//----- nvinfo : EIATTR_CUDA_API_VERSION
	.align		4
        /*0000*/ 	.byte	0x04, 0x37
        /*0002*/ 	.short	(.L_2807 - .L_2806)
.L_2806:
        /*0004*/ 	.word	0x00000082


	//----- nvinfo : EIATTR_SW2861232_WAR
	.align		4
.L_2807:
        /*0008*/ 	.byte	0x01, 0x35
	.zero		2


	//----- nvinfo : EIATTR_PARAM_CBANK
	.align		4
        /*000c*/ 	.byte	0x04, 0x0a
        /*000e*/ 	.short	(.L_2809 - .L_2808)
	.align		4
.L_2808:
        /*0010*/ 	.word	index@(.nv.constant0._ZN7cutlass13device_kernelIN5flash19FlashAttnFwdCombineIN4cute5tupleIJNS3_1CILi16EEENS5_ILi64EEEEEELi5ELi256ELi1ELb0ELb0EffNS_4arch4Sm90EEEEEvNT_6ParamsE)
        /*0014*/ 	.short	0x0160
        /*0016*/ 	.short	0x00e8


	//----- nvinfo : EIATTR_CBANK_PARAM_SIZE
	.align		4
.L_2809:
        /*0018*/ 	.byte	0x03, 0x19
        /*001a*/ 	.short	0x00e8


	//----- nvinfo : EIATTR_KPARAM_INFO
	.align		4
        /*001c*/ 	.byte	0x04, 0x17
        /*001e*/ 	.short	(.L_2811 - .L_2810)
.L_2810:
        /*0020*/ 	.word	0x00000000
        /*0024*/ 	.short	0x0000
        /*0026*/ 	.short	0x0000
        /*0028*/ 	.byte	0x00, 0xf0, 0xa1, 0x03


	//----- nvinfo : EIATTR_MAXREG_COUNT
	.align		4
.L_2811:
        /*002c*/ 	.byte	0x03, 0x1b
        /*002e*/ 	.short	0x0080


	//----- nvinfo : EIATTR_NUM_BARRIERS
	.align		4
        /*0030*/ 	.byte	0x02, 0x4c
        /*0032*/ 	.byte	0x01
	.zero		1


	//----- nvinfo : EIATTR_EXTERNS
	.align		4
        /*0034*/ 	.byte	0x04, 0x0f
        /*0036*/ 	.short	(.L_2813 - .L_2812)


	//   ....[0]....
	.align		4
.L_2812:
        /*0038*/ 	.word	index@(__assertfail)


	//----- nvinfo : EIATTR_MERCURY_ISA_VERSION
	.align		4
.L_2813:
        /*003c*/ 	.byte	0x03, 0x5f
        /*003e*/ 	.short	0x0000


	//----- nvinfo : EIATTR_COOP_GROUP_MASK_REGIDS
	.align		4
        /*0040*/ 	.byte	0x04, 0x29
        /*0042*/ 	.short	(.L_2815 - .L_2814)


	//   ....[0]....
.L_2814:
        /*0044*/ 	.word	0xffffffff


	//   ....[1]....
        /*0048*/ 	.word	0xffffffff


	//   ....[2]....
        /*004c*/ 	.word	0xffffffff


	//   ....[3]....
        /*0050*/ 	.word	0xffffffff


	//   ....[4]....
        /*0054*/ 	.word	0xffffffff


	//   ....[5]....
        /*0058*/ 	.word	0xffffffff


	//   ....[6]....
        /*005c*/ 	.word	0xffffffff


	//   ....[7]....
        /*0060*/ 	.word	0xffffffff


	//   ....[8]....
        /*0064*/ 	.word	0xffffffff


	//   ....[9]....
        /*0068*/ 	.word	0xffffffff


	//   ....[10]....
        /*006c*/ 	.word	0xffffffff


	//   ....[11]....
        /*0070*/ 	.word	0xffffffff


	//   ....[12]....
        /*0074*/ 	.word	0xffffffff


	//----- nvinfo : EIATTR_COOP_GROUP_INSTR_OFFSETS
	.align		4
.L_2815:
        /*0078*/ 	.byte	0x04, 0x28
        /*007a*/ 	.short	(.L_2817 - .L_2816)


	//   ....[0]....
.L_2816:
        /*007c*/ 	.word	0x00000c30


	//   ....[1]....
        /*0080*/ 	.word	0x00000c70


	//   ....[2]....
        /*0084*/ 	.word	0x00000c90


	//   ....[3]....
        /*0088*/ 	.word	0x00000cb0


	//   ....[4]....
        /*008c*/ 	.word	0x00000d80


	//   ....[5]....
        /*0090*/ 	.word	0x00000dc0


	//   ....[6]....
        /*0094*/ 	.word	0x00000df0


	//   ....[7]....
        /*0098*/ 	.word	0x00000e20


	//   ....[8]....
        /*009c*/ 	.word	0x00000e40


	//   ....[9]....
        /*00a0*/ 	.word	0x00000e60


	//   ....[10]....
        /*00a4*/ 	.word	0x00000e80


	//   ....[11]....
        /*00a8*/ 	.word	0x00000ea0


	//   ....[12]....
        /*00ac*/ 	.word	0x00001fb0


	//----- nvinfo : EIATTR_SYSCALL_OFFSETS
	.align		4
.L_2817:
        /*00b0*/ 	.byte	0x04, 0x46
        /*00b2*/ 	.short	(.L_2819 - .L_2818)


	//   ....[0]....
.L_2818:
        /*00b4*/ 	.word	0x00000390


	//----- nvinfo : EIATTR_EXIT_INSTR_OFFSETS
	.align		4
.L_2819:
        /*00b8*/ 	.byte	0x04, 0x1c
        /*00ba*/ 	.short	(.L_2821 - .L_2820)


	//   ....[0]....
.L_2820:
        /*00bc*/ 	.word	0x00000220


	//   ....[1]....
        /*00c0*/ 	.word	0x00001e40


	//   ....[2]....
        /*00c4*/ 	.word	0x00001f90


	//----- nvinfo : EIATTR_CTAIDZ_USED
	.align		4
.L_2821:
        /*00c8*/ 	.byte	0x01, 0x04
	.zero		2


	//----- nvinfo : EIATTR_MAX_THREADS
	.align		4
        /*00cc*/ 	.byte	0x04, 0x05
        /*00ce*/ 	.short	(.L_2823 - .L_2822)
.L_2822:
        /*00d0*/ 	.word	0x00000100
        /*00d4*/ 	.word	0x00000001
        /*00d8*/ 	.word	0x00000001


	//----- nvinfo : EIATTR_CRS_STACK_SIZE
	.align		4
.L_2823:
        /*00dc*/ 	.byte	0x04, 0x1e
        /*00de*/ 	.short	(.L_2825 - .L_2824)
.L_2824:
        /*00e0*/ 	.word	0x00000000
.L_2825:


//--------------------- .nv.info._ZN7cutlass13device_kernelIN5flash19FlashAttnFwdCombineIN4cute5tupleIJNS3_1CILi16EEENS5_ILi64EEEEEELi4ELi256ELi1ELb0ELb0EffNS_4arch4Sm90EEEEEvNT_6ParamsE --------------------------
	.section	.nv.info._ZN7cutlass13device_kernelIN5flash19FlashAttnFwdCombineIN4cute5tupleIJNS3_1CILi16EEENS5_ILi64EEEEEELi4ELi256ELi1ELb0ELb0EffNS_4arch4Sm90EEEEEvNT_6ParamsE,"",@"SHT_CUDA_INFO"
	.sectionflags	@""
	.align	4


	//----- nvinfo : EIATTR_CUDA_API_VERSION
	.align		4
        /*0000*/ 	.byte	0x04, 0x37
        /*0002*/ 	.short	(.L_2827 - .L_2826)
.L_2826:
        /*0004*/ 	.word	0x00000082


	//----- nvinfo : EIATTR_SW2861232_WAR
	.align		4
.L_2827:
        /*0008*/ 	.byte	0x01, 0x35
	.zero		2


	//----- nvinfo : EIATTR_PARAM_CBANK
	.align		4
        /*000c*/ 	.byte	0x04, 0x0a
        /*000e*/ 	.short	(.L_2829 - .L_2828)
	.align		4
.L_2828:
        /*0010*/ 	.word	index@(.nv.constant0._ZN7cutlass13device_kernelIN5flash19FlashAttnFwdCombineIN4cute5tupleIJNS3_1CILi16EEENS5_ILi64EEEEEELi4ELi256ELi1ELb0ELb0EffNS_4arch4Sm90EEEEEvNT_6ParamsE)
        /*0014*/ 	.short	0x0160
        /*0016*/ 	.short	0x00e8


	//----- nvinfo : EIATTR_CBANK_PARAM_SIZE
	.align		4
.L_2829:
        /*0018*/ 	.byte	0x03, 0x19
        /*001a*/ 	.short	0x00e8


	//----- nvinfo : EIATTR_KPARAM_INFO
	.align		4
        /*001c*/ 	.byte	0x04, 0x17
        /*001e*/ 	.short	(.L_2831 - .L_2830)
.L_2830:
        /*0020*/ 	.word	0x00000000
        /*0024*/ 	.short	0x0000
        /*0026*/ 	.short	0x0000
        /*0028*/ 	.byte	0x00, 0xf0, 0xa1, 0x03


	//----- nvinfo : EIATTR_MAXREG_COUNT
	.align		4
.L_2831:
        /*002c*/ 	.byte	0x03, 0x1b
        /*002e*/ 	.short	0x0080


	//----- nvinfo : EIATTR_NUM_BARRIERS
	.align		4
        /*0030*/ 	.byte	0x02, 0x4c
        /*0032*/ 	.byte	0x01
	.zero		1


	//----- nvinfo : EIATTR_EXTERNS
	.align		4
        /*0034*/ 	.byte	0x04, 0x0f
        /*0036*/ 	.short	(.L_2833 - .L_2832)


	//   ....[0]....
	.align		4
.L_2832:
        /*0038*/ 	.word	index@(__assertfail)


	//----- nvinfo : EIATTR_MERCURY_ISA_VERSION
	.align		4
.L_2833:
        /*003c*/ 	.byte	0x03, 0x5f
        /*003e*/ 	.short	0x0000


	//----- nvinfo : EIATTR_COOP_GROUP_MASK_REGIDS
	.align		4
        /*0040*/ 	.byte	0x04, 0x29
        /*0042*/ 	.short	(.L_2835 - .L_2834)


	//   ....[0]....
.L_2834:
        /*0044*/ 	.word	0xffffffff


	//   ....[1]....
        /*0048*/ 	.word	0xffffffff


	//   ....[2]....
        /*004c*/ 	.word	0xffffffff


	//   ....[3]....
        /*0050*/ 	.word	0xffffffff


	//   ....[4]....
        /*0054*/ 	.word	0xffffffff


	//   ....[5]....
        /*0058*/ 	.word	0xffffffff


	//   ....[6]....
        /*005c*/ 	.word	0xffffffff


	//   ....[7]....
        /*0060*/ 	.word	0xffffffff


	//   ....[8]....
        /*0064*/ 	.word	0xffffffff


	//   ....[9]....
        /*0068*/ 	.word	0xffffffff


	//   ....[10]....
        /*006c*/ 	.word	0xffffffff


	//   ....[11]....
        /*0070*/ 	.word	0xffffffff


	//   ....[12]....
        /*0074*/ 	.word	0xffffffff


	//----- nvinfo : EIATTR_COOP_GROUP_INSTR_OFFSETS
	.align		4
.L_2835:
        /*0078*/ 	.byte	0x04, 0x28
        /*007a*/ 	.short	(.L_2837 - .L_2836)


	//   ....[0]....
.L_2836:
        /*007c*/ 	.word	0x00000b10


	//   ....[1]....
        /*0080*/ 	.word	0x00000b50


	//   ....[2]....
        /*0084*/ 	.word	0x00000b70


	//   ....[3]....
        /*0088*/ 	.word	0x00000b90


	//   ....[4]....
        /*008c*/ 	.word	0x00000c20


	//   ....[5]....
        /*0090*/ 	.word	0x00000c60


	//   ....[6]....
        /*0094*/ 	.word	0x00000c70


	//   ....[7]....
        /*0098*/ 	.word	0x00000ca0


	//   ....[8]....
        /*009c*/ 	.word	0x00000cb0


	//   ....[9]....
        /*00a0*/ 	.word	0x00000ce0


	//   ....[10]....
        /*00a4*/ 	.word	0x00000cf0


	//   ....[11]....
        /*00a8*/ 	.word	0x00000d20


	//   ....[12]....
        /*00ac*/ 	.word	0x00001e10


	//----- nvinfo : EIATTR_SYSCALL_OFFSETS
	.align		4
.L_2837:
        /*00b0*/ 	.byte	0x04, 0x46
        /*00b2*/ 	.short	(.L_2839 - .L_2838)


	//   ....[0]....
.L_2838:
        /*00b4*/ 	.word	0x00000390


	//----- nvinfo : EIATTR_EXIT_INSTR_OFFSETS
	.align		4
.L_2839:
        /*00b8*/ 	.byte	0x04, 0x1c
        /*00ba*/ 	.short	(.L_2841 - .L_2840)


	//   ....[0]....
.L_2840:
        /*00bc*/ 	.word	0x00000220


	//   ....[1]....
        /*00c0*/ 	.word	0x00001ca0


	//   ....[2]....
        /*00c4*/ 	.word	0x00001df0


	//----- nvinfo : EIATTR_CTAIDZ_USED
	.align		4
.L_2841:
        /*00c8*/ 	.byte	0x01, 0x04
	.zero		2


	//----- nvinfo : EIATTR_MAX_THREADS
	.align		4
        /*00cc*/ 	.byte	0x04, 0x05
        /*00ce*/ 	.short	(.L_2843 - .L_2842)
.L_2842:
        /*00d0*/ 	.word	0x00000100
        /*00d4*/ 	.word	0x00000001
        /*00d8*/ 	.word	0x00000001


	//----- nvinfo : EIATTR_CRS_STACK_SIZE
	.align		4
.L_2843:
        /*00dc*/ 	.byte	0x04, 0x1e
        /*00de*/ 	.short	(.L_2845 - .L_2844)
.L_2844:
        /*00e0*/ 	.word	0x00000000
.L_2845:


//--------------------- .nv.info._ZN7cutlass13device_kernelIN5flash19FlashAttnFwdCombineIN4cute5tupleIJNS3_1CILi16EEENS5_ILi64EEEEEELi8ELi256ELi1ELb0ELb1EffNS_4arch4Sm90EEEEEvNT_6ParamsE --------------------------
	.section	.nv.info._ZN7cutlass13device_kernelIN5flash19FlashAttnFwdCombineIN4cute5tupleIJNS3_1CILi16EEENS5_ILi64EEEEEELi8ELi256ELi1ELb0ELb1EffNS_4arch4Sm90EEEEEvNT_6ParamsE,"",@"SHT_CUDA_INFO"
	.sectionflags	@""
	.align	4


	//----- nvinfo : EIATTR_CUDA_API_VERSION
	.align		4
        /*0000*/ 	.byte	0x04, 0x37
        /*0002*/ 	.short	(.L_2847 - .L_2846)
.L_2846:
        /*0004*/ 	.word	0x00000082


	//----- nvinfo : EIATTR_SW2861232_WAR
	.align		4
.L_2847:
        /*0008*/ 	.byte	0x01, 0x35
	.zero		2


	//----- nvinfo : EIATTR_PARAM_CBANK
	.align		4
        /*000c*/ 	.byte	0x04, 0x0a
        /*000e*/ 	.short	(.L_2849 - .L_2848)
	.align		4
.L_2848:
        /*0010*/ 	.word	index@(.nv.constant0._ZN7cutlass13device_kernelIN5flash19FlashAttnFwdCombineIN4cute5tupleIJNS3_1CILi16EEENS5_ILi64EEEEEELi8ELi256ELi1ELb0ELb1EffNS_4arch4Sm90EEEEEvNT_6ParamsE)
        /*0014*/ 	.short	0x0160
        /*0016*/ 	.short	0x00e8


	//----- nvinfo : EIATTR_CBANK_PARAM_SIZE
	.align		4
.L_2849:
        /*0018*/ 	.byte	0x03, 0x19
        /*001a*/ 	.short	0x00e8


	//----- nvinfo : EIATTR_KPARAM_INFO
	.align		4
        /*001c*/ 	.byte	0x04, 0x17
        /*001e*/ 	.short	(.L_2851 - .L_2850)
.L_2850:
        /*0020*/ 	.word	0x00000000
        /*0024*/ 	.short	0x0000
        /*0026*/ 	.short	0x0000
        /*0028*/ 	.byte	0x00, 0xf0, 0xa1, 0x03


	//----- nvinfo : EIATTR_MAXREG_COUNT
	.align		4
.L_2851:
        /*002c*/ 	.byte	0x03, 0x1b
        /*002e*/ 	.short	0x0080


	//----- nvinfo : EIATTR_NUM_BARRIERS
	.align		4
        /*0030*/ 	.byte	0x02, 0x4c
        /*0032*/ 	.byte	0x01
	.zero		1


	//----- nvinfo : EIATTR_EXTERNS
	.align		4
        /*0034*/ 	.byte	0x04, 0x0f
        /*0036*/ 	.short	(.L_2853 - .L_2852)


	//   ....[0]....
	.align		4
.L_2852:
        /*0038*/ 	.word	index@(__assertfail)


	//----- nvinfo : EIATTR_MERCURY_ISA_VERSION
	.align		4
.L_2853:
        /*003c*/ 	.byte	0x03, 0x5f
        /*003e*/ 	.short	0x0000


	//----- nvinfo : EIATTR_COOP_GROUP_MASK_REGIDS
	.align		4
        /*0040*/ 	.byte	0x04, 0x29
        /*0042*/ 	.short	(.L_2855 - .L_2854)


	//   ....[0]....
.L_2854:
        /*0044*/ 	.word	0xffffffff


	//   ....[1]....
        /*0048*/ 	.word	0xffffffff


	//   ....[2]....
        /*004c*/ 	.word	0xffffffff


	//   ....[3]....
        /*0050*/ 	.word	0xffffffff


	//   ....[4]....
        /*0054*/ 	.word	0xffffffff


	//   ....[5]....
        /*0058*/ 	.word	0xffffffff


	//   ....[6]....
        /*005c*/ 	.word	0xffffffff


	//   ....[7]....
        /*0060*/ 	.word	0xffffffff


	//   ....[8]....
        /*0064*/ 	.word	0xffffffff


	//   ....[9]....
        /*0068*/ 	.word	0xffffffff


	//   ....[10]....
        /*006c*/ 	.word	0xffffffff


	//   ....[11]....
        /*0070*/ 	.word	0xffffffff


	//   ....[12]....
        /*0074*/ 	.word	0xffffffff


	//----- nvinfo : EIATTR_COOP_GROUP_INSTR_OFFSETS
	.align		4
.L_2855:
        /*0078*/ 	.byte	0x04, 0x28
        /*007a*/ 	.short	(.L_2857 - .L_2856)


	//   ....[0]....
.L_2856:
        /*007c*/ 	.word	0x00002590


	//   ....[1]....
        /*0080*/ 	.word	0x000025e0


	//   ....[2]....
        /*0084*/ 	.word	0x00002610


	//   ....[3]....
        /*0088*/ 	.word	0x00002630


	//   ....[4]....
        /*008c*/ 	.word	0x00002c20


	//   ....[5]....
        /*0090*/ 	.word	0x00002c70


	//   ....[6]....
        /*0094*/ 	.word	0x00002c80


	//   ....[7]....
        /*0098*/ 	.word	0x00002cc0


	//   ....[8]....
        /*009c*/ 	.word	0x00002cd0


	//   ....[9]....
        /*00a0*/ 	.word	0x00002d00


	//   ....[10]....
        /*00a4*/ 	.word	0x00002d20


	//   ....[11]....
        /*00a8*/ 	.word	0x00002d50


	//   ....[12]....
        /*00ac*/ 	.word	0x00003f30


	//----- nvinfo : EIATTR_SYSCALL_OFFSETS
	.align		4
.L_2857:
        /*00b0*/ 	.byte	0x04, 0x46
        /*00b2*/ 	.short	(.L_2859 - .L_2858)


	//   ....[0]....
.L_2858:
        /*00b4*/ 	.word	0x000004b0


	//----- nvinfo : EIATTR_EXIT_INSTR_OFFSETS
	.align		4
.L_2859:
        /*00b8*/ 	.byte	0x04, 0x1c
        /*00ba*/ 	.short	(.L_2861 - .L_2860)


	//   ....[0]....
.L_2860:
        /*00bc*/ 	.word	0x00000200


	//   ....[1]....
        /*00c0*/ 	.word	0x00000360


	//   ....[2]....
        /*00c4*/ 	.word	0x00003e00


	//   ....[3]....
        /*00c8*/ 	.word	0x00003f10


	//----- nvinfo : EIATTR_CTAIDZ_USED
	.align		4
.L_2861:
        /*00cc*/ 	.byte	0x01, 0x04
	.zero		2


	//----- nvinfo : EIATTR_MAX_THREADS
	.align		4
        /*00d0*/ 	.byte	0x04, 0x05
        /*00d2*/ 	.short	(.L_2863 - .L_2862)
.L_2862:
        /*00d4*/ 	.word	0x00000100
        /*00d8*/ 	.word	0x00000001
        /*00dc*/ 	.word	0x00000001


	//----- nvinfo : EIATTR_CRS_STACK_SIZE
	.align		4
.L_2863:
        /*00e0*/ 	.byte	0x04, 0x1e
        /*00e2*/ 	.short	(.L_2865 - .L_2864)
.L_2864:
        /*00e4*/ 	.word	0x00000000
.L_2865:


//--------------------- .nv.info._ZN7cutlass13device_kernelIN5flash19FlashAttnFwdCombineIN4cute5tupleIJNS3_1CILi16EEENS5_ILi64EEEEEELi7ELi256ELi1ELb0ELb1EffNS_4arch4Sm90EEEEEvNT_6ParamsE --------------------------
	.section	.nv.info._ZN7cutlass13device_kernelIN5flash19FlashAttnFwdCombineIN4cute5tupleIJNS3_1CILi16EEENS5_ILi64EEEEEELi7ELi256ELi1ELb0ELb1EffNS_4arch4Sm90EEEEEvNT_6ParamsE,"",@"SHT_CUDA_INFO"
	.sectionflags	@""
	.align	4


	//----- nvinfo : EIATTR_CUDA_API_VERSION
	.align		4
        /*0000*/ 	.byte	0x04, 0x37
        /*0002*/ 	.short	(.L_2867 - .L_2866)
.L_2866:
        /*0004*/ 	.word	0x00000082


	//----- nvinfo : EIATTR_SW2861232_WAR
	.align		4
.L_2867:
        /*0008*/ 	.byte	0x01, 0x35
	.zero		2


	//----- nvinfo : EIATTR_PARAM_CBANK
	.align		4
        /*000c*/ 	.byte	0x04, 0x0a
        /*000e*/ 	.short	(.L_2869 - .L_2868)
	.align		4
.L_2868:
        /*0010*/ 	.word	index@(.nv.constant0._ZN7cutlass13device_kernelIN5flash19FlashAttnFwdCombineIN4cute5tupleIJNS3_1CILi16EEENS5_ILi64EEEEEELi7ELi256ELi1ELb0ELb1EffNS_4arch4Sm90EEEEEvNT_6ParamsE)
        /*0014*/ 	.short	0x0160
        /*0016*/ 	.short	0x00e8


	//----- nvinfo : EIATTR_CBANK_PARAM_SIZE
	.align		4
.L_2869:
        /*0018*/ 	.byte	0x03, 0x19
        /*001a*/ 	.short	0x00e8


	//----- nvinfo : EIATTR_KPARAM_INFO
	.align		4
        /*001c*/ 	.byte	0x04, 0x17
        /*001e*/ 	.short	(.L_2871 - .L_2870)
.L_2870:
        /*0020*/ 	.word	0x00000000
        /*0024*/ 	.short	0x0000
        /*0026*/ 	.short	0x0000
        /*0028*/ 	.byte	0x00, 0xf0, 0xa1, 0x03


	//----- nvinfo : EIATTR_MAXREG_COUNT
	.align		4
.L_2871:
        /*002c*/ 	.byte	0x03, 0x1b
        /*002e*/ 	.short	0x0080


	//----- nvinfo : EIATTR_NUM_BARRIERS
	.align		4
        /*0030*/ 	.byte	0x02, 0x4c
        /*0032*/ 	.byte	0x01
	.zero		1


	//----- nvinfo : EIATTR_EXTERNS
	.align		4
        /*0034*/ 	.byte	0x04, 0x0f
        /*0036*/ 	.short	(.L_2873 - .L_2872)


	//   ....[0]....
	.align		4
.L_2872:
        /*0038*/ 	.word	index@(__assertfail)


	//----- nvinfo : EIATTR_MERCURY_ISA_VERSION
	.align		4
.L_2873:
        /*003c*/ 	.byte	0x03, 0x5f
        /*003e*/ 	.short	0x0000


	//----- nvinfo : EIATTR_COOP_GROUP_MASK_REGIDS
	.align		4
        /*0040*/ 	.byte	0x04, 0x29
        /*0042*/ 	.short	(.L_2875 - .L_2874)


	//   ....[0]....
.L_2874:
        /*0044*/ 	.word	0xffffffff


	//   ....[1]....
        /*0048*/ 	.word	0xffffffff


	//   ....[2]....
        /*004c*/ 	.word	0xffffffff


	//   ....[3]....
        /*0050*/ 	.word	0xffffffff


	//   ....[4]....
        /*0054*/ 	.word	0xffffffff


	//   ....[5]....
        /*0058*/ 	.word	0xffffffff


	//   ....[6]....
        /*005c*/ 	.word	0xffffffff


	//   ....[7]....
        /*0060*/ 	.word	0xffffffff


	//   ....[8]....
        /*0064*/ 	.word	0xffffffff


	//   ....[9]....
        /*0068*/ 	.word	0xffffffff


	//   ....[10]....
        /*006c*/ 	.word	0xffffffff


	//   ....[11]....
        /*0070*/ 	.word	0xffffffff


	//   ....[12]....
        /*0074*/ 	.word	0xffffffff


	//----- nvinfo : EIATTR_COOP_GROUP_INSTR_OFFSETS
	.align		4
.L_2875:
        /*0078*/ 	.byte	0x04, 0x28
        /*007a*/ 	.short	(.L_2877 - .L_2876)


	//   ....[0]....
.L_2876:
        /*007c*/ 	.word	0x00001bf0


	//   ....[1]....
        /*0080*/ 	.word	0x00001c40


	//   ....[2]....
        /*0084*/ 	.word	0x00001c70


	//   ....[3]....
        /*0088*/ 	.word	0x00001c90


	//   ....[4]....
        /*008c*/ 	.word	0x00001f30


	//   ....[5]....
        /*0090*/ 	.word	0x00001fc0


	//   ....[6]....
        /*0094*/ 	.word	0x00001fe0


	//   ....[7]....
        /*0098*/ 	.word	0x00002000


	//   ....[8]....
        /*009c*/ 	.word	0x00002020


	//   ....[9]....
        /*00a0*/ 	.word	0x00002050


	//   ....[10]....
        /*00a4*/ 	.word	0x00002060


	//   ....[11]....
        /*00a8*/ 	.word	0x000020b0


	//   ....[12]....
        /*00ac*/ 	.word	0x00003190


	//----- nvinfo : EIATTR_SYSCALL_OFFSETS
	.align		4
.L_2877:
        /*00b0*/ 	.byte	0x04, 0x46
        /*00b2*/ 	.short	(.L_2879 - .L_2878)


	//   ....[0]....
.L_2878:
        /*00b4*/ 	.word	0x000004b0


	//----- nvinfo : EIATTR_EXIT_INSTR_OFFSETS
	.align		4
.L_2879:
        /*00b8*/ 	.byte	0x04, 0x1c
        /*00ba*/ 	.short	(.L_2881 - .L_2880)


	//   ....[0]....
.L_2880:
        /*00bc*/ 	.word	0x00000200


	//   ....[1]....
        /*00c0*/ 	.word	0x00000360


	//   ....[2]....
        /*00c4*/ 	.word	0x00003060


	//   ....[3]....
        /*00c8*/ 	.word	0x00003170


	//----- nvinfo : EIATTR_CTAIDZ_USED
	.align		4
.L_2881:
        /*00cc*/ 	.byte	0x01, 0x04
	.zero		2


	//----- nvinfo : EIATTR_MAX_THREADS
	.align		4
        /*00d0*/ 	.byte	0x04, 0x05
        /*00d2*/ 	.short	(.L_2883 - .L_2882)
.L_2882:
        /*00d4*/ 	.word	0x00000100
        /*00d8*/ 	.word	0x00000001
        /*00dc*/ 	.word	0x00000001


	//----- nvinfo : EIATTR_CRS_STACK_SIZE
	.align		4
.L_2883:
        /*00e0*/ 	.byte	0x04, 0x1e
        /*00e2*/ 	.short	(.L_2885 - .L_2884)
.L_2884:
        /*00e4*/ 	.word	0x00000000
.L_2885:


//--------------------- .nv.info._ZN7cutlass13device_kernelIN5flash19FlashAttnFwdCombineIN4cute5tupleIJNS3_1CILi16EEENS5_ILi64EEEEEELi6ELi256ELi1ELb0ELb1EffNS_4arch4Sm90EEEEEvNT_6ParamsE --------------------------
	.section	.nv.info._ZN7cutlass13device_kernelIN5flash19FlashAttnFwdCombineIN4cute5tupleIJNS3_1CILi16EEENS5_ILi64EEEEEELi6ELi256ELi1ELb0ELb1EffNS_4arch4Sm90EEEEEvNT_6ParamsE,"",@"SHT_CUDA_INFO"
	.sectionflags	@""
	.align	4


	//----- nvinfo : EIATTR_CUDA_API_VERSION
	.align		4
        /*0000*/ 	.byte	0x04, 0x37
        /*0002*/ 	.short	(.L_2887 - .L_2886)
.L_2886:
        /*0004*/ 	.word	0x00000082


	//----- nvinfo : EIATTR_SW2861232_WAR
	.align		4
.L_2887:
        /*0008*/ 	.byte	0x01, 0x35
	.zero		2


	//----- nvinfo : EIATTR_PARAM_CBANK
	.align		4
        /*000c*/ 	.byte	0x04, 0x0a
        /*000e*/ 	.short	(.L_2889 - .L_2888)
	.align		4
.L_2888:
        /*0010*/ 	.word	index@(.nv.constant0._ZN7cutlass13device_kernelIN5flash19FlashAttnFwdCombineIN4cute5tupleIJNS3_1CILi16EEENS5_ILi64EEEEEELi6ELi256ELi1ELb0ELb1EffNS_4arch4Sm90EEEEEvNT_6ParamsE)
        /*0014*/ 	.short	0x0160
        /*0016*/ 	.short	0x00e8


	//----- nvinfo : EIATTR_CBANK_PARAM_SIZE
	.align		4
.L_2889:
        /*0018*/ 	.byte	0x03, 0x19
        /*001a*/ 	.short	0x00e8


	//----- nvinfo : EIATTR_KPARAM_INFO
	.align		4
        /*001c*/ 	.byte	0x04, 0x17
        /*001e*/ 	.short	(.L_2891 - .L_2890)
.L_2890:
        /*0020*/ 	.word	0x00000000
        /*0024*/ 	.short	0x0000
        /*0026*/ 	.short	0x0000
        /*0028*/ 	.byte	0x00, 0xf0, 0xa1, 0x03


	//----- nvinfo : EIATTR_MAXREG_COUNT
	.align		4
.L_2891:
        /*002c*/ 	.byte	0x03, 0x1b
        /*002e*/ 	.short	0x0080


	//----- nvinfo : EIATTR_NUM_BARRIERS
	.align		4
        /*0030*/ 	.byte	0x02, 0x4c
        /*0032*/ 	.byte	0x01
	.zero		1


	//----- nvinfo : EIATTR_EXTERNS
	.align		4
        /*0034*/ 	.byte	0x04, 0x0f
        /*0036*/ 	.short	(.L_2893 - .L_2892)


	//   ....[0]....
	.align		4
.L_2892:
        /*0038*/ 	.word	index@(__assertfail)


	//----- nvinfo : EIATTR_MERCURY_ISA_VERSION
	.align		4
.L_2893:
        /*003c*/ 	.byte	0x03, 0x5f
        /*003e*/ 	.short	0x0000


	//----- nvinfo : EIATTR_COOP_GROUP_MASK_REGIDS
	.align		4
        /*0040*/ 	.byte	0x04, 0x29
        /*0042*/ 	.short	(.L_2895 - .L_2894)


	//   ....[0]....
.L_2894:
        /*0044*/ 	.word	0xffffffff


	//   ....[1]....
        /*0048*/ 	.word	0xffffffff


	//   ....[2]....
        /*004c*/ 	.word	0xffffffff


	//   ....[3]....
        /*0050*/ 	.word	0xffffffff


	//   ....[4]....
        /*0054*/ 	.word	0xffffffff


	//   ....[5]....
        /*0058*/ 	.word	0xffffffff


	//   ....[6]....
        /*005c*/ 	.word	0xffffffff


	//   ....[7]....
        /*0060*/ 	.word	0xffffffff


	//   ....[8]....
        /*0064*/ 	.word	0xffffffff


	//   ....[9]....
        /*0068*/ 	.word	0xffffffff


	//   ....[10]....
        /*006c*/ 	.word	0xffffffff


	//   ....[11]....
        /*0070*/ 	.word	0xffffffff


	//   ....[12]....
        /*0074*/ 	.word	0xffffffff


	//----- nvinfo : EIATTR_COOP_GROUP_INSTR_OFFSETS
	.align		4
.L_2895:
        /*0078*/ 	.byte	0x04, 0x28
        /*007a*/ 	.short	(.L_2897 - .L_2896)


	//   ....[0]....
.L_2896:
        /*007c*/ 	.word	0x000017a0


	//   ....[1]....
        /*0080*/ 	.word	0x000017f0


	//   ....[2]....
        /*0084*/ 	.word	0x00001820


	//   ....[3]....
        /*0088*/ 	.word	0x00001840


	//   ....[4]....
        /*008c*/ 	.word	0x00001980


	//   ....[5]....
        /*0090*/ 	.word	0x00001a00


	//   ....[6]....
        /*0094*/ 	.word	0x00001a10


	//   ....[7]....
        /*0098*/ 	.word	0x00001a40


	//   ....[8]....
        /*009c*/ 	.word	0x00001a50


	//   ....[9]....
        /*00a0*/ 	.word	0x00001a90


	//   ....[10]....
        /*00a4*/ 	.word	0x00001aa0


	//   ....[11]....
        /*00a8*/ 	.word	0x00001ad0


	//   ....[12]....
        /*00ac*/ 	.word	0x00002b60


	//----- nvinfo : EIATTR_SYSCALL_OFFSETS
	.align		4
.L_2897:
        /*00b0*/ 	.byte	0x04, 0x46
        /*00b2*/ 	.short	(.L_2899 - .L_2898)


	//   ....[0]....
.L_2898:
        /*00b4*/ 	.word	0x000004b0


	//----- nvinfo : EIATTR_EXIT_INSTR_OFFSETS
	.align		4
.L_2899:
        /*00b8*/ 	.byte	0x04, 0x1c
        /*00ba*/ 	.short	(.L_2901 - .L_2900)


	//   ....[0]....
.L_2900:
        /*00bc*/ 	.word	0x00000200


	//   ....[1]....
        /*00c0*/ 	.word	0x00000360


	//   ....[2]....
        /*00c4*/ 	.word	0x00002a30


	//   ....[3]....
        /*00c8*/ 	.word	0x00002b40


	//----- nvinfo : EIATTR_CTAIDZ_USED
	.align		4
.L_2901:
        /*00cc*/ 	.byte	0x01, 0x04
	.zero		2


	//----- nvinfo : EIATTR_MAX_THREADS
	.align		4
        /*00d0*/ 	.byte	0x04, 0x05
        /*00d2*/ 	.short	(.L_2903 - .L_2902)
.L_2902:
        /*00d4*/ 	.word	0x00000100
        /*00d8*/ 	.word	0x00000001
        /*00dc*/ 	.word	0x00000001


	//----- nvinfo : EIATTR_CRS_STACK_SIZE
	.align		4
.L_2903:
        /*00e0*/ 	.byte	0x04, 0x1e
        /*00e2*/ 	.short	(.L_2905 - .L_2904)
.L_2904:
        /*00e4*/ 	.word	0x00000000
.L_2905:


//--------------------- .nv.info._ZN7cutlass13device_kernelIN5flash19FlashAttnFwdCombineIN4cute5tupleIJNS3_1CILi16EEENS5_ILi64EEEEEELi5ELi256ELi1ELb0ELb1EffNS_4arch4Sm90EEEEEvNT_6ParamsE --------------------------
	.section	.nv.info._ZN7cutlass13device_kernelIN5flash19FlashAttnFwdCombineIN4cute5tupleIJNS3_1CILi16EEENS5_ILi64EEEEEELi5ELi256ELi1ELb0ELb1EffNS_4arch4Sm90EEEEEvNT_6ParamsE,"",@"SHT_CUDA_INFO"
	.sectionflags	@""
	.align	4


	//----- nvinfo : EIATTR_CUDA_API_VERSION
	.align		4
        /*0000*/ 	.byte	0x04, 0x37
        /*0002*/ 	.short	(.L_2907 - .L_2906)
.L_2906:
        /*0004*/ 	.word	0x00000082


	//----- nvinfo : EIATTR_SW2861232_WAR
	.align		4
.L_2907:
        /*0008*/ 	.byte	0x01, 0x35
	.zero		2


	//----- nvinfo : EIATTR_PARAM_CBANK
	.align		4
        /*000c*/ 	.byte	0x04, 0x0a
        /*000e*/ 	.short	(.L_2909 - .L_2908)
	.align		4
.L_2908:
        /*0010*/ 	.word	index@(.nv.constant0._ZN7cutlass13device_kernelIN5flash19FlashAttnFwdCombineIN4cute5tupleIJNS3_1CILi16EEENS5_ILi64EEEEEELi5ELi256ELi1ELb0ELb1EffNS_4arch4Sm90EEEEEvNT_6ParamsE)
        /*0014*/ 	.short	0x0160
        /*0016*/ 	.short	0x00e8


	//----- nvinfo : EIATTR_CBANK_PARAM_SIZE
	.align		4
.L_2909:
        /*0018*/ 	.byte	0x03, 0x19
        /*001a*/ 	.short	0x00e8


	//----- nvinfo : EIATTR_KPARAM_INFO
	.align		4
        /*001c*/ 	.byte	0x04, 0x17
        /*001e*/ 	.short	(.L_2911 - .L_2910)
.L_2910:
        /*0020*/ 	.word	0x00000000
        /*0024*/ 	.short	0x0000
        /*0026*/ 	.short	0x0000
        /*0028*/ 	.byte	0x00, 0xf0, 0xa1, 0x03


	//----- nvinfo : EIATTR_MAXREG_COUNT
	.align		4
.L_2911:
        /*002c*/ 	.byte	0x03, 0x1b
        /*002e*/ 	.short	0x0080


	//----- nvinfo : EIATTR_NUM_BARRIERS
	.align		4
        /*0030*/ 	.byte	0x02, 0x4c
        /*0032*/ 	.byte	0x01
	.zero		1


	//----- nvinfo : EIATTR_EXTERNS
	.align		4
        /*0034*/ 	.byte	0x04, 0x0f
        /*0036*/ 	.short	(.L_2913 - .L_2912)


	//   ....[0]....
	.align		4
.L_2912:
        /*0038*/ 	.word	index@(__assertfail)


	//----- nvinfo : EIATTR_MERCURY_ISA_VERSION
	.align		4
.L_2913:
        /*003c*/ 	.byte	0x03, 0x5f
        /*003e*/ 	.short	0x0000


	//----- nvinfo : EIATTR_COOP_GROUP_MASK_REGIDS
	.align		4
        /*0040*/ 	.byte	0x04, 0x29
        /*0042*/ 	.short	(.L_2915 - .L_2914)


	//   ....[0]....
.L_2914:
        /*0044*/ 	.word	0xffffffff


	//   ....[1]....
        /*0048*/ 	.word	0xffffffff


	//   ....[2]....
        /*004c*/ 	.word	0xffffffff


	//   ....[3]....
        /*0050*/ 	.word	0xffffffff


	//   ....[4]....
        /*0054*/ 	.word	0xffffffff


	//   ....[5]....
        /*0058*/ 	.word	0xffffffff


	//   ....[6]....
        /*005c*/ 	.word	0xffffffff


	//   ....[7]....
        /*0060*/ 	.word	0xffffffff


	//   ....[8]....
        /*0064*/ 	.word	0xffffffff


	//   ....[9]....
        /*0068*/ 	.word	0xffffffff


	//   ....[10]....
        /*006c*/ 	.word	0xffffffff


	//   ....[11]....
        /*0070*/ 	.word	0xffffffff


	//   ....[12]....
        /*0074*/ 	.word	0xffffffff


	//----- nvinfo : EIATTR_COOP_GROUP_INSTR_OFFSETS
	.align		4
.L_2915:
        /*0078*/ 	.byte	0x04, 0x28
        /*007a*/ 	.short	(.L_2917 - .L_2916)


	//   ....[0]....
.L_2916:
        /*007c*/ 	.word	0x00001560


	//   ....[1]....
        /*0080*/ 	.word	0x000015a0


	//   ....[2]....
        /*0084*/ 	.word	0x000015c0


	//   ....[3]....
        /*0088*/ 	.word	0x000015e0


	//   ....[4]....
        /*008c*/ 	.word	0x000016b0


	//   ....[5]....
        /*0090*/ 	.word	0x000016f0


	//   ....[6]....
        /*0094*/ 	.word	0x00001710


	//   ....[7]....
        /*0098*/ 	.word	0x00001730


	//   ....[8]....
        /*009c*/ 	.word	0x00001750


	//   ....[9]....
        /*00a0*/ 	.word	0x00001770


	//   ....[10]....
        /*00a4*/ 	.word	0x000017a0


	//   ....[11]....
        /*00a8*/ 	.word	0x000017c0


	//   ....[12]....
        /*00ac*/ 	.word	0x00002820


	//----- nvinfo : EIATTR_SYSCALL_OFFSETS
	.align		4
.L_2917:
        /*00b0*/ 	.byte	0x04, 0x46
        /*00b2*/ 	.short	(.L_2919 - .L_2918)


	//   ....[0]....
.L_2918:
        /*00b4*/ 	.word	0x000004b0


	//----- nvinfo : EIATTR_EXIT_INSTR_OFFSETS
	.align		4
.L_2919:
        /*00b8*/ 	.byte	0x04, 0x1c
        /*00ba*/ 	.short	(.L_2921 - .L_2920)


	//   ....[0]....
.L_2920:
        /*00bc*/ 	.word	0x00000200


	//   ....[1]....
        /*00c0*/ 	.word	0x00000360


	//   ....[2]....
        /*00c4*/ 	.word	0x000026f0


	//   ....[3]....
        /*00c8*/ 	.word	0x00002800


	//----- nvinfo : EIATTR_CTAIDZ_USED
	.align		4
.L_2921:
        /*00cc*/ 	.byte	0x01, 0x04
	.zero		2


	//----- nvinfo : EIATTR_MAX_THREADS
	.align		4
        /*00d0*/ 	.byte	0x04, 0x05
        /*00d2*/ 	.short	(.L_2923 - .L_2922)
.L_2922:
        /*00d4*/ 	.word	0x00000100
        /*00d8*/ 	.word	0x00000001
        /*00dc*/ 	.word	0x00000001


	//----- nvinfo : EIATTR_CRS_STACK_SIZE
	.align		4
.L_2923:
        /*00e0*/ 	.byte	0x04, 0x1e
        /*00e2*/ 	.short	(.L_2925 - .L_2924)
.L_2924:
        /*00e4*/ 	.word	0x00000000
.L_2925:


//--------------------- .nv.info._ZN7cutlass13device_kernelIN5flash19FlashAttnFwdCombineIN4cute5tupleIJNS3_1CILi16EEENS5_ILi64EEEEEELi4ELi256ELi1ELb0ELb1EffNS_4arch4Sm90EEEEEvNT_6ParamsE --------------------------
	.section	.nv.info._ZN7cutlass13device_kernelIN5flash19FlashAttnFwdCombineIN4cute5tupleIJNS3_1CILi16EEENS5_ILi64EEEEEELi4ELi256ELi1ELb0ELb1EffNS_4arch4Sm90EEEEEvNT_6ParamsE,"",@"SHT_CUDA_INFO"
	.sectionflags	@""
	.align	4


	//----- nvinfo : EIATTR_CUDA_API_VERSION
	.align		4
        /*0000*/ 	.byte	0x04, 0x37
        /*0002*/ 	.short	(.L_2927 - .L_2926)
.L_2926:
        /*0004*/ 	.word	0x00000082


	//----- nvinfo : EIATTR_SW2861232_WAR
	.align		4
.L_2927:
        /*0008*/ 	.byte	0x01, 0x35
	.zero		2


	//----- nvinfo : EIATTR_PARAM_CBANK
	.align		4
        /*000c*/ 	.byte	0x04, 0x0a
        /*000e*/ 	.short	(.L_2929 - .L_2928)
	.align		4
.L_2928:
        /*0010*/ 	.word	index@(.nv.constant0._ZN7cutlass13device_kernelIN5flash19FlashAttnFwdCombineIN4cute5tupleIJNS3_1CILi16EEENS5_ILi64EEEEEELi4ELi256ELi1ELb0ELb1EffNS_4arch4Sm90EEEEEvNT_6ParamsE)
        /*0014*/ 	.short	0x0160
        /*0016*/ 	.short	0x00e8


	//----- nvinfo : EIATTR_CBANK_PARAM_SIZE
	.align		4
.L_2929:
        /*0018*/ 	.byte	0x03, 0x19
        /*001a*/ 	.short	0x00e8


	//----- nvinfo : EIATTR_KPARAM_INFO
	.align		4
        /*001c*/ 	.byte	0x04, 0x17
        /*001e*/ 	.short	(.L_2931 - .L_2930)
.L_2930:
        /*0020*/ 	.word	0x00000000
        /*0024*/ 	.short	0x0000
        /*0026*/ 	.short	0x0000
        /*0028*/ 	.byte	0x00, 0xf0, 0xa1, 0x03


	//----- nvinfo : EIATTR_MAXREG_COUNT
	.align		4
.L_2931:
        /*002c*/ 	.byte	0x03, 0x1b
        /*002e*/ 	.short	0x0080


	//----- nvinfo : EIATTR_NUM_BARRIERS
	.align		4
        /*0030*/ 	.byte	0x02, 0x4c
        /*0032*/ 	.byte	0x01
	.zero		1


	//----- nvinfo : EIATTR_EXTERNS
	.align		4
        /*0034*/ 	.byte	0x04, 0x0f
        /*0036*/ 	.short	(.L_2933 - .L_2932)


	//   ....[0]....
	.align		4
.L_2932:
        /*0038*/ 	.word	index@(__assertfail)


	//----- nvinfo : EIATTR_MERCURY_ISA_VERSION
	.align		4
.L_2933:
        /*003c*/ 	.byte	0x03, 0x5f
        /*003e*/ 	.short	0x0000


	//----- nvinfo : EIATTR_COOP_GROUP_MASK_REGIDS
	.align		4
        /*0040*/ 	.byte	0x04, 0x29
        /*0042*/ 	.short	(.L_2935 - .L_2934)


	//   ....[0]....
.L_2934:
        /*0044*/ 	.word	0xffffffff


	//   ....[1]....
        /*0048*/ 	.word	0xffffffff


	//   ....[2]....
        /*004c*/ 	.word	0xffffffff


	//   ....[3]....
        /*0050*/ 	.word	0xffffffff


	//   ....[4]....
        /*0054*/ 	.word	0xffffffff


	//   ....[5]....
        /*0058*/ 	.word	0xffffffff


	//   ....[6]....
        /*005c*/ 	.word	0xffffffff


	//   ....[7]....
        /*0060*/ 	.word	0xffffffff


	//   ....[8]....
        /*0064*/ 	.word	0xffffffff


	//   ....[9]....
        /*0068*/ 	.word	0xffffffff


	//   ....[10]....
        /*006c*/ 	.word	0xffffffff


	//   ....[11]....
        /*0070*/ 	.word	0xffffffff


	//   ....[12]....
        /*0074*/ 	.word	0xffffffff


	//----- nvinfo : EIATTR_COOP_GROUP_INSTR_OFFSETS
	.align		4
.L_2935:
        /*0078*/ 	.byte	0x04, 0x28
        /*007a*/ 	.short	(.L_2937 - .L_2936)


	//   ....[0]....
.L_2936:
        /*007c*/ 	.word	0x00001440


	//   ....[1]....
        /*0080*/ 	.word	0x00001480


	//   ....[2]....
        /*0084*/ 	.word	0x000014a0


	//   ....[3]....
        /*0088*/ 	.word	0x000014c0


	//   ....[4]....
        /*008c*/ 	.word	0x00001550


	//   ....[5]....
        /*0090*/ 	.word	0x00001580


	//   ....[6]....
        /*0094*/ 	.word	0x00001590


	//   ....[7]....
        /*0098*/ 	.word	0x000015c0


	//   ....[8]....
        /*009c*/ 	.word	0x000015d0


	//   ....[9]....
        /*00a0*/ 	.word	0x00001600


	//   ....[10]....
        /*00a4*/ 	.word	0x00001610


	//   ....[11]....
        /*00a8*/ 	.word	0x00001670


	//   ....[12]....
        /*00ac*/ 	.word	0x00002680


	//----- nvinfo : EIATTR_SYSCALL_OFFSETS
	.align		4
.L_2937:
        /*00b0*/ 	.byte	0x04, 0x46
        /*00b2*/ 	.short	(.L_2939 - .L_2938)


	//   ....[0]....
.L_2938:
        /*00b4*/ 	.word	0x000004b0


	//----- nvinfo : EIATTR_EXIT_INSTR_OFFSETS
	.align		4
.L_2939:
        /*00b8*/ 	.byte	0x04, 0x1c
        /*00ba*/ 	.short	(.L_2941 - .L_2940)


	//   ....[0]....
.L_2940:
        /*00bc*/ 	.word	0x00000200


	//   ....[1]....
        /*00c0*/ 	.word	0x00000360


	//   ....[2]....
        /*00c4*/ 	.word	0x00002550


	//   ....[3]....
        /*00c8*/ 	.word	0x00002660


	//----- nvinfo : EIATTR_CTAIDZ_USED
	.align		4
.L_2941:
        /*00cc*/ 	.byte	0x01, 0x04
	.zero		2


	//----- nvinfo : EIATTR_MAX_THREADS
	.align		4
        /*00d0*/ 	.byte	0x04, 0x05
        /*00d2*/ 	.short	(.L_2943 - .L_2942)
.L_2942:
        /*00d4*/ 	.word	0x00000100
        /*00d8*/ 	.word	0x00000001
        /*00dc*/ 	.word	0x00000001


	//----- nvinfo : EIATTR_CRS_STACK_SIZE
	.align		4
.L_2943:
        /*00e0*/ 	.byte	0x04, 0x1e
        /*00e2*/ 	.short	(.L_2945 - .L_2944)
.L_2944:
        /*00e4*/ 	.word	0x00000000
.L_2945:


//--------------------- .nv.info._ZN7cutlass13device_kernelIN5flash19FlashAttnFwdCombineIN4cute5tupleIJNS3_1CILi16EEENS5_ILi64EEEEEELi8ELi256ELi1ELb0ELb0EffNS_4arch4Sm80EEEEEvNT_6ParamsE --------------------------
	.section	.nv.info._ZN7cutlass13device_kernelIN5flash19FlashAttnFwdCombineIN4cute5tupleIJNS3_1CILi16EEENS5_ILi64EEEEEELi8ELi256ELi1ELb0ELb0EffNS_4arch4Sm80EEEEEvNT_6ParamsE,"",@"SHT_CUDA_INFO"
	.sectionflags	@""
	.align	4


	//----- nvinfo : EIATTR_CUDA_API_VERSION
	.align		4
        /*0000*/ 	.byte	0x04, 0x37
        /*0002*/ 	.short	(.L_2947 - .L_2946)
.L_2946:
        /*0004*/ 	.word	0x00000082


	//----- nvinfo : EIATTR_SW2861232_WAR
	.align		4
.L_2947:
        /*0008*/ 	.byte	0x01, 0x35
	.zero		2


	//----- nvinfo : EIATTR_PARAM_CBANK
	.align		4
        /*000c*/ 	.byte	0x04, 0x0a
        /*000e*/ 	.short	(.L_2949 - .L_2948)
	.align		4
.L_2948:
        /*0010*/ 	.word	index@(.nv.constant0._ZN7cutlass13device_kernelIN5flash19FlashAttnFwdCombineIN4cute5tupleIJNS3_1CILi16EEENS5_ILi64EEEEEELi8ELi256ELi1ELb0ELb0EffNS_4arch4Sm80EEEEEvNT_6ParamsE)
        /*0014*/ 	.short	0x0160
        /*0016*/ 	.short	0x00e8


	//----- nvinfo : EIATTR_CBANK_PARAM_SIZE
	.align		4
.L_2949:
        /*0018*/ 	.byte	0x03, 0x19
        /*001a*/ 	.short	0x00e8


	//----- nvinfo : EIATTR_KPARAM_INFO
	.align		4
        /*001c*/ 	.byte	0x04, 0x17
        /*001e*/ 	.short	(.L_2951 - .L_2950)
.L_2950:
        /*0020*/ 	.word	0x00000000
        /*0024*/ 	.short	0x0000
        /*0026*/ 	.short	0x0000
        /*0028*/ 	.byte	0x00, 0xf0, 0xa1, 0x03


	//----- nvinfo : EIATTR_MAXREG_COUNT
	.align		4
.L_2951:
        /*002c*/ 	.byte	0x03, 0x1b
        /*002e*/ 	.short	0x0080


	//----- nvinfo : EIATTR_NUM_BARRIERS
	.align		4
        /*0030*/ 	.byte	0x02, 0x4c
        /*0032*/ 	.byte	0x01
	.zero		1


	//----- nvinfo : EIATTR_EXTERNS
	.align		4
        /*0034*/ 	.byte	0x04, 0x0f
        /*0036*/ 	.short	(.L_2953 - .L_2952)


	//   ....[0]....
	.align		4
.L_2952:
        /*0038*/ 	.word	index@(__assertfail)


	//----- nvinfo : EIATTR_MERCURY_ISA_VERSION
	.align		4
.L_2953:
        /*003c*/ 	.byte	0x03, 0x5f
        /*003e*/ 	.short	0x0000


	//----- nvinfo : EIATTR_COOP_GROUP_MASK_REGIDS
	.align		4
        /*0040*/ 	.byte	0x04, 0x29
        /*0042*/ 	.short	(.L_2955 - .L_2954)


	//   ....[0]....
.L_2954:
        /*0044*/ 	.word	0xffffffff


	//   ....[1]....
        /*0048*/ 	.word	0xffffffff


	//   ....[2]....
        /*004c*/ 	.word	0xffffffff


	//   ....[3]....
        /*0050*/ 	.word	0xffffffff


	//   ....[4]....
        /*0054*/ 	.word	0xffffffff


	//   ....[5]....
        /*0058*/ 	.word	0xffffffff


	//   ....[6]....
        /*005c*/ 	.word	0xffffffff


	//   ....[7]....
        /*0060*/ 	.word	0xffffffff


	//   ....[8]....
        /*0064*/ 	.word	0xffffffff


	//   ....[9]....
        /*0068*/ 	.word	0xffffffff


	//   ....[10]....
        /*006c*/ 	.word	0xffffffff


	//   ....[11]....
        /*0070*/ 	.word	0xffffffff


	//   ....[12]....
        /*0074*/ 	.word	0xffffffff


	//----- nvinfo : EIATTR_COOP_GROUP_INSTR_OFFSETS
	.align		4
.L_2955:
        /*0078*/ 	.byte	0x04, 0x28
        /*007a*/ 	.short	(.L_2957 - .L_2956)


	//   ....[0]....
.L_2956:
        /*007c*/ 	.word	0x00001bf0


	//   ....[1]....
        /*0080*/ 	.word	0x00001c40


	//   ....[2]....
        /*0084*/ 	.word	0x00001c70


	//   ....[3]....
        /*0088*/ 	.word	0x00001c90


	//   ....[4]....
        /*008c*/ 	.word	0x000022b0


	//   ....[5]....
        /*0090*/ 	.word	0x000022d0


	//   ....[6]....
        /*0094*/ 	.word	0x000022e0


	//   ....[7]....
        /*0098*/ 	.word	0x00002320


	//   ....[8]....
        /*009c*/ 	.word	0x00002330


	//   ....[9]....
        /*00a0*/ 	.word	0x00002360


	//   ....[10]....
        /*00a4*/ 	.word	0x00002380


	//   ....[11]....
        /*00a8*/ 	.word	0x000023b0


	//   ....[12]....
        /*00ac*/ 	.word	0x00003650


	//----- nvinfo : EIATTR_SYSCALL_OFFSETS
	.align		4
.L_2957:
        /*00b0*/ 	.byte	0x04, 0x46
        /*00b2*/ 	.short	(.L_2959 - .L_2958)


	//   ....[0]....
.L_2958:
        /*00b4*/ 	.word	0x00000390


	//----- nvinfo : EIATTR_EXIT_INSTR_OFFSETS
	.align		4
.L_2959:
        /*00b8*/ 	.byte	0x04, 0x1c
        /*00ba*/ 	.short	(.L_2961 - .L_2960)


	//   ....[0]....
.L_2960:
        /*00bc*/ 	.word	0x00000220


	//   ....[1]....
        /*00c0*/ 	.word	0x000034e0


	//   ....[2]....
        /*00c4*/ 	.word	0x00003630


	//----- nvinfo : EIATTR_CTAIDZ_USED
	.align		4
.L_2961:
        /*00c8*/ 	.byte	0x01, 0x04
	.zero		2


	//----- nvinfo : EIATTR_MAX_THREADS
	.align		4
        /*00cc*/ 	.byte	0x04, 0x05
        /*00ce*/ 	.short	(.L_2963 - .L_2962)
.L_2962:
        /*00d0*/ 	.word	0x00000100
        /*00d4*/ 	.word	0x00000001
        /*00d8*/ 	.word	0x00000001


	//----- nvinfo : EIATTR_CRS_STACK_SIZE
	.align		4
.L_2963:
        /*00dc*/ 	.byte	0x04, 0x1e
        /*00de*/ 	.short	(.L_2965 - .L_2964)
.L_2964:
        /*00e0*/ 	.word	0x00000000
.L_2965:


//--------------------- .nv.info._ZN7cutlass13device_kernelIN5flash19FlashAttnFwdCombineIN4cute5tupleIJNS3_1CILi16EEENS5_ILi64EEEEEELi7ELi256ELi1ELb0ELb0EffNS_4arch4Sm80EEEEEvNT_6ParamsE --------------------------
	.section	.nv.info._ZN7cutlass13device_kernelIN5flash19FlashAttnFwdCombineIN4cute5tupleIJNS3_1CILi16EEENS5_ILi64EEEEEELi7ELi256ELi1ELb0ELb0EffNS_4arch4Sm80EEEEEvNT_6ParamsE,"",@"SHT_CUDA_INFO"
	.sectionflags	@""
	.align	4


	//----- nvinfo : EIATTR_CUDA_API_VERSION
	.align		4
        /*0000*/ 	.byte	0x04, 0x37
        /*0002*/ 	.short	(.L_2967 - .L_2966)
.L_2966:
        /*0004*/ 	.word	0x00000082


	//----- nvinfo : EIATTR_SW2861232_WAR
	.align		4
.L_2967:
        /*0008*/ 	.byte	0x01, 0x35
	.zero		2


	//----- nvinfo : EIATTR_PARAM_CBANK
	.align		4
        /*000c*/ 	.byte	0x04, 0x0a
        /*000e*/ 	.short	(.L_2969 - .L_2968)
	.align		4
.L_2968:
        /*0010*/ 	.word	index@(.nv.constant0._ZN7cutlass13device_kernelIN5flash19FlashAttnFwdCombineIN4cute5tupleIJNS3_1CILi16EEENS5_ILi64EEEEEELi7ELi256ELi1ELb0ELb0EffNS_4arch4Sm80EEEEEvNT_6ParamsE)
        /*0014*/ 	.short	0x0160
        /*0016*/ 	.short	0x00e8


	//----- nvinfo : EIATTR_CBANK_PARAM_SIZE
	.align		4
.L_2969:
        /*0018*/ 	.byte	0x03, 0x19
        /*001a*/ 	.short	0x00e8


	//----- nvinfo : EIATTR_KPARAM_INFO
	.align		4
        /*001c*/ 	.byte	0x04, 0x17
        /*001e*/ 	.short	(.L_2971 - .L_2970)
.L_2970:
        /*0020*/ 	.word	0x00000000
        /*0024*/ 	.short	0x0000
        /*0026*/ 	.short	0x0000
        /*0028*/ 	.byte	0x00, 0xf0, 0xa1, 0x03


	//----- nvinfo : EIATTR_MAXREG_COUNT
	.align		4
.L_2971:
        /*002c*/ 	.byte	0x03, 0x1b
        /*002e*/ 	.short	0x0080


	//----- nvinfo : EIATTR_NUM_BARRIERS
	.align		4
        /*0030*/ 	.byte	0x02, 0x4c
        /*0032*/ 	.byte	0x01
	.zero		1


	//----- nvinfo : EIATTR_EXTERNS
	.align		4
        /*0034*/ 	.byte	0x04, 0x0f
        /*0036*/ 	.short	(.L_2973 - .L_2972)


	//   ....[0]....
	.align		4
.L_2972:
        /*0038*/ 	.word	index@(__assertfail)


	//----- nvinfo : EIATTR_MERCURY_ISA_VERSION
	.align		4
.L_2973:
        /*003c*/ 	.byte	0x03, 0x5f
        /*003e*/ 	.short	0x0000


	//----- nvinfo : EIATTR_COOP_GROUP_MASK_REGIDS
	.align		4
        /*0040*/ 	.byte	0x04, 0x29
        /*0042*/ 	.short	(.L_2975 - .L_2974)


	//   ....[0]....
.L_2974:
        /*0044*/ 	.word	0xffffffff


	//   ....[1]....
        /*0048*/ 	.word	0xffffffff


	//   ....[2]....
        /*004c*/ 	.word	0xffffffff


	//   ....[3]....
        /*0050*/ 	.word	0xffffffff


	//   ....[4]....
        /*0054*/ 	.word	0xffffffff


	//   ....[5]....
        /*0058*/ 	.word	0xffffffff


	//   ....[6]....
        /*005c*/ 	.word	0xffffffff


	//   ....[7]....
        /*0060*/ 	.word	0xffffffff


	//   ....[8]....
        /*0064*/ 	.word	0xffffffff


	//   ....[9]....
        /*0068*/ 	.word	0xffffffff


	//   ....[10]....
        /*006c*/ 	.word	0xffffffff


	//   ....[11]....
        /*0070*/ 	.word	0xffffffff


	//   ....[12]....
        /*0074*/ 	.word	0xffffffff


	//----- nvinfo : EIATTR_COOP_GROUP_INSTR_OFFSETS
	.align		4
.L_2975:
        /*0078*/ 	.byte	0x04, 0x28
        /*007a*/ 	.short	(.L_2977 - .L_2976)


	//   ....[0]....
.L_2976:
        /*007c*/ 	.word	0x00001330


	//   ....[1]....
        /*0080*/ 	.word	0x00001380


	//   ....[2]....
        /*0084*/ 	.word	0x000013b0


	//   ....[3]....
        /*0088*/ 	.word	0x000013d0


	//   ....[4]....
        /*008c*/ 	.word	0x00001670


	//   ....[5]....
        /*0090*/ 	.word	0x00001700


	//   ....[6]....
        /*0094*/ 	.word	0x00001720


	//   ....[7]....
        /*0098*/ 	.word	0x00001740


	//   ....[8]....
        /*009c*/ 	.word	0x00001760


	//   ....[9]....
        /*00a0*/ 	.word	0x00001790


	//   ....[10]....
        /*00a4*/ 	.word	0x000017a0


	//   ....[11]....
        /*00a8*/ 	.word	0x000017f0


	//   ....[12]....
        /*00ac*/ 	.word	0x000029b0


	//----- nvinfo : EIATTR_SYSCALL_OFFSETS
	.align		4
.L_2977:
        /*00b0*/ 	.byte	0x04, 0x46
        /*00b2*/ 	.short	(.L_2979 - .L_2978)


	//   ....[0]....
.L_2978:
        /*00b4*/ 	.word	0x00000390


	//----- nvinfo : EIATTR_EXIT_INSTR_OFFSETS
	.align		4
.L_2979:
        /*00b8*/ 	.byte	0x04, 0x1c
        /*00ba*/ 	.short	(.L_2981 - .L_2980)


	//   ....[0]....
.L_2980:
        /*00bc*/ 	.word	0x00000220


	//   ....[1]....
        /*00c0*/ 	.word	0x00002840


	//   ....[2]....
        /*00c4*/ 	.word	0x00002990


	//----- nvinfo : EIATTR_CTAIDZ_USED
	.align		4
.L_2981:
        /*00c8*/ 	.byte	0x01, 0x04
	.zero		2


	//----- nvinfo : EIATTR_MAX_THREADS
	.align		4
        /*00cc*/ 	.byte	0x04, 0x05
        /*00ce*/ 	.short	(.L_2983 - .L_2982)
.L_2982:
        /*00d0*/ 	.word	0x00000100
        /*00d4*/ 	.word	0x00000001
        /*00d8*/ 	.word	0x00000001


	//----- nvinfo : EIATTR_CRS_STACK_SIZE
	.align		4
.L_2983:
        /*00dc*/ 	.byte	0x04, 0x1e
        /*00de*/ 	.short	(.L_2985 - .L_2984)
.L_2984:
        /*00e0*/ 	.word	0x00000000
.L_2985:


//--------------------- .nv.info._ZN7cutlass13device_kernelIN5flash19FlashAttnFwdCombineIN4cute5tupleIJNS3_1CILi16EEENS5_ILi64EEEEEELi6ELi256ELi1ELb0ELb0EffNS_4arch4Sm80EEEEEvNT_6ParamsE --------------------------
	.section	.nv.info._ZN7cutlass13device_kernelIN5flash19FlashAttnFwdCombineIN4cute5tupleIJNS3_1CILi16EEENS5_ILi64EEEEEELi6ELi256ELi1ELb0ELb0EffNS_4arch4Sm80EEEEEvNT_6ParamsE,"",@"SHT_CUDA_INFO"
	.sectionflags	@""
	.align	4


	//----- nvinfo : EIATTR_CUDA_API_VERSION
	.align		4
        /*0000*/ 	.byte	0x04, 0x37
        /*0002*/ 	.short	(.L_2987 - .L_2986)
.L_2986:
        /*0004*/ 	.word	0x00000082


	//----- nvinfo : EIATTR_SW2861232_WAR
	.align		4
.L_2987:
        /*0008*/ 	.byte	0x01, 0x35
	.zero		2


	//----- nvinfo : EIATTR_PARAM_CBANK
	.align		4
        /*000c*/ 	.byte	0x04, 0x0a
        /*000e*/ 	.short	(.L_2989 - .L_2988)
	.align		4
.L_2988:
        /*0010*/ 	.word	index@(.nv.constant0._ZN7cutlass13device_kernelIN5flash19FlashAttnFwdCombineIN4cute5tupleIJNS3_1CILi16EEENS5_ILi64EEEEEELi6ELi256ELi1ELb0ELb0EffNS_4arch4Sm80EEEEEvNT_6ParamsE)
        /*0014*/ 	.short	0x0160
        /*0016*/ 	.short	0x00e8


	//----- nvinfo : EIATTR_CBANK_PARAM_SIZE
	.align		4
.L_2989:
        /*0018*/ 	.byte	0x03, 0x19
        /*001a*/ 	.short	0x00e8


	//----- nvinfo : EIATTR_KPARAM_INFO
	.align		4
        /*001c*/ 	.byte	0x04, 0x17
        /*001e*/ 	.short	(.L_2991 - .L_2990)
.L_2990:
        /*0020*/ 	.word	0x00000000
        /*0024*/ 	.short	0x0000
        /*0026*/ 	.short	0x0000
        /*0028*/ 	.byte	0x00, 0xf0, 0xa1, 0x03


	//----- nvinfo : EIATTR_MAXREG_COUNT
	.align		4
.L_2991:
        /*002c*/ 	.byte	0x03, 0x1b
        /*002e*/ 	.short	0x0080


	//----- nvinfo : EIATTR_NUM_BARRIERS
	.align		4
        /*0030*/ 	.byte	0x02, 0x4c
        /*0032*/ 	.byte	0x01
	.zero		1


	//----- nvinfo : EIATTR_EXTERNS
	.align		4
        /*0034*/ 	.byte	0x04, 0x0f
        /*0036*/ 	.short	(.L_2993 - .L_2992)


	//   ....[0]....
	.align		4
.L_2992:
        /*0038*/ 	.word	index@(__assertfail)


	//----- nvinfo : EIATTR_MERCURY_ISA_VERSION
	.align		4
.L_2993:
        /*003c*/ 	.byte	0x03, 0x5f
        /*003e*/ 	.short	0x0000


	//----- nvinfo : EIATTR_COOP_GROUP_MASK_REGIDS
	.align		4
        /*0040*/ 	.byte	0x04, 0x29
        /*0042*/ 	.short	(.L_2995 - .L_2994)


	//   ....[0]....
.L_2994:
        /*0044*/ 	.word	0xffffffff


	//   ....[1]....
        /*0048*/ 	.word	0xffffffff


	//   ....[2]....
        /*004c*/ 	.word	0xffffffff


	//   ....[3]....
        /*0050*/ 	.word	0xffffffff


	//   ....[4]....
        /*0054*/ 	.word	0xffffffff


	//   ....[5]....
        /*0058*/ 	.word	0xffffffff


	//   ....[6]....
        /*005c*/ 	.word	0xffffffff


	//   ....[7]....
        /*0060*/ 	.word	0xffffffff


	//   ....[8]....
        /*0064*/ 	.word	0xffffffff


	//   ....[9]....
        /*0068*/ 	.word	0xffffffff


	//   ....[10]....
        /*006c*/ 	.word	0xffffffff


	//   ....[11]....
        /*0070*/ 	.word	0xffffffff


	//   ....[12]....
        /*0074*/ 	.word	0xffffffff


	//----- nvinfo : EIATTR_COOP_GROUP_INSTR_OFFSETS
	.align		4
.L_2995:
        /*0078*/ 	.byte	0x04, 0x28
        /*007a*/ 	.short	(.L_2997 - .L_2996)


	//   ....[0]....
.L_2996:
        /*007c*/ 	.word	0x00000e80


	//   ....[1]....
        /*0080*/ 	.word	0x00000ee0


	//   ....[2]....
        /*0084*/ 	.word	0x00000f40


	//   ....[3]....
        /*0088*/ 	.word	0x00000f60


	//   ....[4]....
        /*008c*/ 	.word	0x000010a0


	//   ....[5]....
        /*0090*/ 	.word	0x00001120


	//   ....[6]....
        /*0094*/ 	.word	0x00001130


	//   ....[7]....
        /*0098*/ 	.word	0x00001160


	//   ....[8]....
        /*009c*/ 	.word	0x00001170


	//   ....[9]....
        /*00a0*/ 	.word	0x000011a0


	//   ....[10]....
        /*00a4*/ 	.word	0x000011b0


	//   ....[11]....
        /*00a8*/ 	.word	0x00001200


	//   ....[12]....
        /*00ac*/ 	.word	0x000022a0


	//----- nvinfo : EIATTR_SYSCALL_OFFSETS
	.align		4
.L_2997:
        /*00b0*/ 	.byte	0x04, 0x46
        /*00b2*/ 	.short	(.L_2999 - .L_2998)


	//   ....[0]....
.L_2998:
        /*00b4*/ 	.word	0x00000390


	//----- nvinfo : EIATTR_EXIT_INSTR_OFFSETS
	.align		4
.L_2999:
        /*00b8*/ 	.byte	0x04, 0x1c
        /*00ba*/ 	.short	(.L_3001 - .L_3000)


	//   ....[0]....
.L_3000:
        /*00bc*/ 	.word	0x00000220


	//   ....[1]....
        /*00c0*/ 	.word	0x00002130


	//   ....[2]....
        /*00c4*/ 	.word	0x00002280


	//----- nvinfo : EIATTR_CTAIDZ_USED
	.align		4
.L_3001:
        /*00c8*/ 	.byte	0x01, 0x04
	.zero		2


	//----- nvinfo : EIATTR_MAX_THREADS
	.align		4
        /*00cc*/ 	.byte	0x04, 0x05
        /*00ce*/ 	.short	(.L_3003 - .L_3002)
.L_3002:
        /*00d0*/ 	.word	0x00000100
        /*00d4*/ 	.word	0x00000001
        /*00d8*/ 	.word	0x00000001


	//----- nvinfo : EIATTR_CRS_STACK_SIZE
	.align		4
.L_3003:
        /*00dc*/ 	.byte	0x04, 0x1e
        /*00de*/ 	.short	(.L_3005 - .L_3004)
.L_3004:
        /*00e0*/ 	.word	0x00000000
.L_3005:


//--------------------- .nv.info._ZN7cutlass13device_kernelIN5flash19FlashAttnFwdCombineIN4cute5tupleIJNS3_1CILi16EEENS5_ILi64EEEEEELi5ELi256ELi1ELb0ELb0EffNS_4arch4Sm80EEEEEvNT_6ParamsE --------------------------
	.section	.nv.info._ZN7cutlass13device_kernelIN5flash19FlashAttnFwdCombineIN4cute5tupleIJNS3_1CILi16EEENS5_ILi64EEEEEELi5ELi256ELi1ELb0ELb0EffNS_4arch4Sm80EEEEEvNT_6ParamsE,"",@"SHT_CUDA_INFO"
	.sectionflags	@""
	.align	4


	//----- nvinfo : EIATTR_CUDA_API_VERSION
	.align		4
        /*0000*/ 	.byte	0x04, 0x37
        /*0002*/ 	.short	(.L_3007 - .L_3006)
.L_3006:
        /*0004*/ 	.word	0x00000082


	//----- nvinfo : EIATTR_SW2861232_WAR
	.align		4
.L_3007:
        /*0008*/ 	.byte	0x01, 0x35
	.zero		2


	//----- nvinfo : EIATTR_PARAM_CBANK
	.align		4
        /*000c*/ 	.byte	0x04, 0x0a
        /*000e*/ 	.short	(.L_3009 - .L_3008)
	.align		4
.L_3008:
        /*0010*/ 	.word	index@(.nv.constant0._ZN7cutlass13device_kernelIN5flash19FlashAttnFwdCombineIN4cute5tupleIJNS3_1CILi16EEENS5_ILi64EEEEEELi5ELi256ELi1ELb0ELb0EffNS_4arch4Sm80EEEEEvNT_6ParamsE)
        /*0014*/ 	.short	0x0160
        /*0016*/ 	.short	0x00e8


	//----- nvinfo : EIATTR_CBANK_PARAM_SIZE
	.align		4
.L_3009:
        /*0018*/ 	.byte	0x03, 0x19
        /*001a*/ 	.short	0x00e8


	//----- nvinfo : EIATTR_KPARAM_INFO
	.align		4
        /*001c*/ 	.byte	0x04, 0x17
        /*001e*/ 	.short	(.L_3011 - .L_3010)
.L_3010:
        /*0020*/ 	.word	0x00000000
        /*0024*/ 	.short	0x0000
        /*0026*/ 	.short	0x0000
        /*0028*/ 	.byte	0x00, 0xf0, 0xa1, 0x03


	//----- nvinfo : EIATTR_MAXREG_COUNT
	.align		4
.L_3011:
        /*002c*/ 	.byte	0x03, 0x1b
        /*002e*/ 	.short	0x0080


	//----- nvinfo : EIATTR_NUM_BARRIERS
	.align		4
        /*0030*/ 	.byte	0x02, 0x4c
        /*0032*/ 	.byte	0x01
	.zero		1


	//----- nvinfo : EIATTR_EXTERNS
	.align		4
        /*0034*/ 	.byte	0x04, 0x0f
        /*0036*/ 	.short	(.L_3013 - .L_3012)


	//   ....[0]....
	.align		4
.L_3012:
        /*0038*/ 	.word	index@(__assertfail)


	//----- nvinfo : EIATTR_MERCURY_ISA_VERSION
	.align		4
.L_3013:
        /*003c*/ 	.byte	0x03, 0x5f
        /*003e*/ 	.short	0x0000


	//----- nvinfo : EIATTR_COOP_GROUP_MASK_REGIDS
	.align		4
        /*0040*/ 	.byte	0x04, 0x29
        /*0042*/ 	.short	(.L_3015 - .L_3014)


	//   ....[0]....
.L_3014:
        /*0044*/ 	.word	0xffffffff


	//   ....[1]....
        /*0048*/ 	.word	0xffffffff


	//   ....[2]....
        /*004c*/ 	.word	0xffffffff


	//   ....[3]....
        /*0050*/ 	.word	0xffffffff


	//   ....[4]....
        /*0054*/ 	.word	0xffffffff


	//   ....[5]....
        /*0058*/ 	.word	0xffffffff


	//   ....[6]....
        /*005c*/ 	.word	0xffffffff


	//   ....[7]....
        /*0060*/ 	.word	0xffffffff


	//   ....[8]....
        /*0064*/ 	.word	0xffffffff


	//   ....[9]....
        /*0068*/ 	.word	0xffffffff


	//   ....[10]....
        /*006c*/ 	.word	0xffffffff


	//   ....[11]....
        /*0070*/ 	.word	0xffffffff


	//   ....[12]....
        /*0074*/ 	.word	0xffffffff


	//----- nvinfo : EIATTR_COOP_GROUP_INSTR_OFFSETS
	.align		4
.L_3015:
        /*0078*/ 	.byte	0x04, 0x28
        /*007a*/ 	.short	(.L_3017 - .L_3016)


	//   ....[0]....
.L_3016:
        /*007c*/ 	.word	0x00000c30


	//   ....[1]....
        /*0080*/ 	.word	0x00000c70


	//   ....[2]....
        /*0084*/ 	.word	0x00000c90


	//   ....[3]....
        /*0088*/ 	.word	0x00000cb0


	//   ....[4]....
        /*008c*/ 	.word	0x00000d80


	//   ....[5]....
        /*0090*/ 	.word	0x00000dc0


	//   ....[6]....
        /*0094*/ 	.word	0x00000df0


	//   ....[7]....
        /*0098*/ 	.word	0x00000e20


	//   ....[8]....
        /*009c*/ 	.word	0x00000e40


	//   ....[9]....
        /*00a0*/ 	.word	0x00000e60


	//   ....[10]....
        /*00a4*/ 	.word	0x00000e80


	//   ....[11]....
        /*00a8*/ 	.word	0x00000ea0


	//   ....[12]....
        /*00ac*/ 	.word	0x00001fb0


	//----- nvinfo : EIATTR_SYSCALL_OFFSETS
	.align		4
.L_3017:
        /*00b0*/ 	.byte	0x04, 0x46
        /*00b2*/ 	.short	(.L_3019 - .L_3018)


	//   ....[0]....
.L_3018:
        /*00b4*/ 	.word	0x00000390


	//----- nvinfo : EIATTR_EXIT_INSTR_OFFSETS
	.align		4
.L_3019:
        /*00b8*/ 	.byte	0x04, 0x1c
        /*00ba*/ 	.short	(.L_3021 - .L_3020)


	//   ....[0]....
.L_3020:
        /*00bc*/ 	.word	0x00000220


	//   ....[1]....
        /*00c0*/ 	.word	0x00001e40


	//   ....[2]....
        /*00c4*/ 	.word	0x00001f90


	//----- nvinfo : EIATTR_CTAIDZ_USED
	.align		4
.L_3021:
        /*00c8*/ 	.byte	0x01, 0x04
	.zero		2


	//----- nvinfo : EIATTR_MAX_THREADS
	.align		4
        /*00cc*/ 	.byte	0x04, 0x05
        /*00ce*/ 	.short	(.L_3023 - .L_3022)
.L_3022:
        /*00d0*/ 	.word	0x00000100
        /*00d4*/ 	.word	0x00000001
        /*00d8*/ 	.word	0x00000001


	//----- nvinfo : EIATTR_CRS_STACK_SIZE
	.align		4
.L_3023:
        /*00dc*/ 	.byte	0x04, 0x1e
        /*00de*/ 	.short	(.L_3025 - .L_3024)
.L_3024:
        /*00e0*/ 	.word	0x00000000
.L_3025:


//--------------------- .nv.info._ZN7cutlass13device_kernelIN5flash19FlashAttnFwdCombineIN4cute5tupleIJNS3_1CILi16EEENS5_ILi64EEEEEELi4ELi256ELi1ELb0ELb0EffNS_4arch4Sm80EEEEEvNT_6ParamsE --------------------------
	.section	.nv.info._ZN7cutlass13device_kernelIN5flash19FlashAttnFwdCombineIN4cute5tupleIJNS3_1CILi16EEENS5_ILi64EEEEEELi4ELi256ELi1ELb0ELb0EffNS_4arch4Sm80EEEEEvNT_6ParamsE,"",@"SHT_CUDA_INFO"
	.sectionflags	@""
	.align	4


	//----- nvinfo : EIATTR_CUDA_API_VERSION
	.align		4
        /*0000*/ 	.byte	0x04, 0x37
        /*0002*/ 	.short	(.L_3027 - .L_3026)
.L_3026:
        /*0004*/ 	.word	0x00000082


	//----- nvinfo : EIATTR_SW2861232_WAR
	.align		4
.L_3027:
        /*0008*/ 	.byte	0x01, 0x35
	.zero		2


	//----- nvinfo : EIATTR_PARAM_CBANK
	.align		4
        /*000c*/ 	.byte	0x04, 0x0a
        /*000e*/ 	.short	(.L_3029 - .L_3028)
	.align		4
.L_3028:
        /*0010*/ 	.word	index@(.nv.constant0._ZN7cutlass13device_kernelIN5flash19FlashAttnFwdCombineIN4cute5tupleIJNS3_1CILi16EEENS5_ILi64EEEEEELi4ELi256ELi1ELb0ELb0EffNS_4arch4Sm80EEEEEvNT_6ParamsE)
        /*0014*/ 	.short	0x0160
        /*0016*/ 	.short	0x00e8


	//----- nvinfo : EIATTR_CBANK_PARAM_SIZE
	.align		4
.L_3029:
        /*0018*/ 	.byte	0x03, 0x19
        /*001a*/ 	.short	0x00e8


	//----- nvinfo : EIATTR_KPARAM_INFO
	.align		4
        /*001c*/ 	.byte	0x04, 0x17
        /*001e*/ 	.short	(.L_3031 - .L_3030)
.L_3030:
        /*0020*/ 	.word	0x00000000
        /*0024*/ 	.short	0x0000
        /*0026*/ 	.short	0x0000
        /*0028*/ 	.byte	0x00, 0xf0, 0xa1, 0x03


	//----- nvinfo : EIATTR_MAXREG_COUNT
	.align		4
.L_3031:
        /*002c*/ 	.byte	0x03, 0x1b
        /*002e*/ 	.short	0x0080


	//----- nvinfo : EIATTR_NUM_BARRIERS
	.align		4
        /*0030*/ 	.byte	0x02, 0x4c
        /*0032*/ 	.byte	0x01
	.zero		1


	//----- nvinfo : EIATTR_EXTERNS
	.align		4
        /*0034*/ 	.byte	0x04, 0x0f
        /*0036*/ 	.short	(.L_3033 - .L_3032)


	//   ....[0]....
	.align		4
.L_3032:
        /*0038*/ 	.word	index@(__assertfail)


	//----- nvinfo : EIATTR_MERCURY_ISA_VERSION
	.align		4
.L_3033:
        /*003c*/ 	.byte	0x03, 0x5f
        /*003e*/ 	.short	0x0000


	//----- nvinfo : EIATTR_COOP_GROUP_MASK_REGIDS
	.align		4
        /*0040*/ 	.byte	0x04, 0x29
        /*0042*/ 	.short	(.L_3035 - .L_3034)


	//   ....[0]....
.L_3034:
        /*0044*/ 	.word	0xffffffff


	//   ....[1]....
        /*0048*/ 	.word	0xffffffff


	//   ....[2]....
        /*004c*/ 	.word	0xffffffff


	//   ....[3]....
        /*0050*/ 	.word	0xffffffff


	//   ....[4]....
        /*0054*/ 	.word	0xffffffff


	//   ....[5]....
        /*0058*/ 	.word	0xffffffff


	//   ....[6]....
        /*005c*/ 	.word	0xffffffff


	//   ....[7]....
        /*0060*/ 	.word	0xffffffff


	//   ....[8]....
        /*0064*/ 	.word	0xffffffff


	//   ....[9]....
        /*0068*/ 	.word	0xffffffff


	//   ....[10]....
        /*006c*/ 	.word	0xffffffff


	//   ....[11]....
        /*0070*/ 	.word	0xffffffff


	//   ....[12]....
        /*0074*/ 	.word	0xffffffff


	//----- nvinfo : EIATTR_COOP_GROUP_INSTR_OFFSETS
	.align		4
.L_3035:
        /*0078*/ 	.byte	0x04, 0x28
        /*007a*/ 	.short	(.L_3037 - .L_3036)


	//   ....[0]....
.L_3036:
        /*007c*/ 	.word	0x00000b10


	//   ....[1]....
        /*0080*/ 	.word	0x00000b50


	//   ....[2]....
        /*0084*/ 	.word	0x00000b70


	//   ....[3]....
        /*0088*/ 	.word	0x00000b90


	//   ....[4]....
        /*008c*/ 	.word	0x00000c20


	//   ....[5]....
        /*0090*/ 	.word	0x00000c60


	//   ....[6]....
        /*0094*/ 	.word	0x00000c70


	//   ....[7]....
        /*0098*/ 	.word	0x00000ca0


	//   ....[8]....
        /*009c*/ 	.word	0x00000cb0


	//   ....[9]....
        /*00a0*/ 	.word	0x00000ce0


	//   ....[10]....
        /*00a4*/ 	.word	0x00000cf0


	//   ....[11]....
        /*00a8*/ 	.word	0x00000d20


	//   ....[12]....
        /*00ac*/ 	.word	0x00001e10


	//----- nvinfo : EIATTR_SYSCALL_OFFSETS
	.align		4
.L_3037:
        /*00b0*/ 	.byte	0x04, 0x46
        /*00b2*/ 	.short	(.L_3039 - .L_3038)


	//   ....[0]....
.L_3038:
        /*00b4*/ 	.word	0x00000390


	//----- nvinfo : EIATTR_EXIT_INSTR_OFFSETS
	.align		4
.L_3039:
        /*00b8*/ 	.byte	0x04, 0x1c
        /*00ba*/ 	.short	(.L_3041 - .L_3040)


	//   ....[0]....
.L_3040:
        /*00bc*/ 	.word	0x00000220


	//   ....[1]....
        /*00c0*/ 	.word	0x00001ca0


	//   ....[2]....
        /*00c4*/ 	.word	0x00001df0


	//----- nvinfo : EIATTR_CTAIDZ_USED
	.align		4
.L_3041:
        /*00c8*/ 	.byte	0x01, 0x04
	.zero		2


	//----- nvinfo : EIATTR_MAX_THREADS
	.align		4
        /*00cc*/ 	.byte	0x04, 0x05
        /*00ce*/ 	.short	(.L_3043 - .L_3042)
.L_3042:
        /*00d0*/ 	.word	0x00000100
        /*00d4*/ 	.word	0x00000001
        /*00d8*/ 	.word	0x00000001


	//----- nvinfo : EIATTR_CRS_STACK_SIZE
	.align		4
.L_3043:
        /*00dc*/ 	.byte	0x04, 0x1e
        /*00de*/ 	.short	(.L_3045 - .L_3044)
.L_3044:
        /*00e0*/ 	.word	0x00000000
.L_3045:


//--------------------- .nv.info._ZN7cutlass13device_kernelIN5flash19FlashAttnFwdCombineIN4cute5tupleIJNS3_1CILi16EEENS5_ILi64EEEEEELi8ELi256ELi1ELb0ELb1EffNS_4arch4Sm80EEEEEvNT_6ParamsE --------------------------
	.section	.nv.info._ZN7cutlass13device_kernelIN5flash19FlashAttnFwdCombineIN4cute5tupleIJNS3_1CILi16EEENS5_ILi64EEEEEELi8ELi256ELi1ELb0ELb1EffNS_4arch4Sm80EEEEEvNT_6ParamsE,"",@"SHT_CUDA_INFO"
	.sectionflags	@""
	.align	4


	//----- nvinfo : EIATTR_CUDA_API_VERSION
	.align		4
        /*0000*/ 	.byte	0x04, 0x37
        /*0002*/ 	.short	(.L_3047 - .L_3046)
.L_3046:
        /*0004*/ 	.word	0x00000082


	//----- nvinfo : EIATTR_SW2861232_WAR
	.align		4
.L_3047:
        /*0008*/ 	.byte	0x01, 0x35
	.zero		2


	//----- nvinfo : EIATTR_PARAM_CBANK
	.align		4
        /*000c*/ 	.byte	0x04, 0x0a
        /*000e*/ 	.short	(.L_3049 - .L_3048)
	.align		4
.L_3048:
        /*0010*/ 	.word	index@(.nv.constant0._ZN7cutlass13device_kernelIN5flash19FlashAttnFwdCombineIN4cute5tupleIJNS3_1CILi16EEENS5_ILi64EEEEEELi8ELi256ELi1ELb0ELb1EffNS_4arch4Sm80EEEEEvNT_6ParamsE)
        /*0014*/ 	.short	0x0160
        /*0016*/ 	.short	0x00e8


	//----- nvinfo : EIATTR_CBANK_PARAM_SIZE
	.align		4
.L_3049:
        /*0018*/ 	.byte	0x03, 0x19
        /*001a*/ 	.short	0x00e8


	//----- nvinfo : EIATTR_KPARAM_INFO
	.align		4
        /*001c*/ 	.byte	0x04, 0x17
        /*001e*/ 	.short	(.L_3051 - .L_3050)
.L_3050:
        /*0020*/ 	.word	0x00000000
        /*0024*/ 	.short	0x0000
        /*0026*/ 	.short	0x0000
        /*0028*/ 	.byte	0x00, 0xf0, 0xa1, 0x03


	//----- nvinfo : EIATTR_MAXREG_COUNT
	.align		4
.L_3051:
        /*002c*/ 	.byte	0x03, 0x1b
        /*002e*/ 	.short	0x0080


	//----- nvinfo : EIATTR_NUM_BARRIERS
	.align		4
        /*0030*/ 	.byte	0x02, 0x4c
        /*0032*/ 	.byte	0x01
	.zero		1


	//----- nvinfo : EIATTR_EXTERNS
	.align		4
        /*0034*/ 	.byte	0x04, 0x0f
        /*0036*/ 	.short	(.L_3053 - .L_3052)


	//   ....[0]....
	.align		4
.L_3052:
        /*0038*/ 	.word	index@(__assertfail)


	//----- nvinfo : EIATTR_MERCURY_ISA_VERSION
	.align		4
.L_3053:
        /*003c*/ 	.byte	0x03, 0x5f
        /*003e*/ 	.short	0x0000


	//----- nvinfo : EIATTR_COOP_GROUP_MASK_REGIDS
	.align		4
        /*0040*/ 	.byte	0x04, 0x29
        /*0042*/ 	.short	(.L_3055 - .L_3054)


	//   ....[0]....
.L_3054:
        /*0044*/ 	.word	0xffffffff


	//   ....[1]....
        /*0048*/ 	.word	0xffffffff


	//   ....[2]....
        /*004c*/ 	.word	0xffffffff


	//   ....[3]....
        /*0050*/ 	.word	0xffffffff


	//   ....[4]....
        /*0054*/ 	.word	0xffffffff


	//   ....[5]....
        /*0058*/ 	.word	0xffffffff


	//   ....[6]....
        /*005c*/ 	.word	0xffffffff


	//   ....[7]....
        /*0060*/ 	.word	0xffffffff


	//   ....[8]....
        /*0064*/ 	.word	0xffffffff


	//   ....[9]....
        /*0068*/ 	.word	0xffffffff


	//   ....[10]....
        /*006c*/ 	.word	0xffffffff


	//   ....[11]....
        /*0070*/ 	.word	0xffffffff


	//   ....[12]....
        /*0074*/ 	.word	0xffffffff


	//----- nvinfo : EIATTR_COOP_GROUP_INSTR_OFFSETS
	.align		4
.L_3055:
        /*0078*/ 	.byte	0x04, 0x28
        /*007a*/ 	.short	(.L_3057 - .L_3056)


	//   ....[0]....
.L_3056:
        /*007c*/ 	.word	0x00002590


	//   ....[1]....
        /*0080*/ 	.word	0x000025e0


	//   ....[2]....
        /*0084*/ 	.word	0x00002610


	//   ....[3]....
        /*0088*/ 	.word	0x00002630


	//   ....[4]....
        /*008c*/ 	.word	0x00002c20


	//   ....[5]....
        /*0090*/ 	.word	0x00002c70


	//   ....[6]....
        /*0094*/ 	.word	0x00002c80


	//   ....[7]....
        /*0098*/ 	.word	0x00002cc0


	//   ....[8]....
        /*009c*/ 	.word	0x00002cd0


	//   ....[9]....
        /*00a0*/ 	.word	0x00002d00


	//   ....[10]....
        /*00a4*/ 	.word	0x00002d20


	//   ....[11]....
        /*00a8*/ 	.word	0x00002d50


	//   ....[12]....
        /*00ac*/ 	.word	0x00003f30


	//----- nvinfo : EIATTR_SYSCALL_OFFSETS
	.align		4
.L_3057:
        /*00b0*/ 	.byte	0x04, 0x46
        /*00b2*/ 	.short	(.L_3059 - .L_3058)


	//   ....[0]....
.L_3058:
        /*00b4*/ 	.word	0x000004b0


	//----- nvinfo : EIATTR_EXIT_INSTR_OFFSETS
	.align		4
.L_3059:
        /*00b8*/ 	.byte	0x04, 0x1c
        /*00ba*/ 	.short	(.L_3061 - .L_3060)


	//   ....[0]....
.L_3060:
        /*00bc*/ 	.word	0x00000200


	//   ....[1]....
        /*00c0*/ 	.word	0x00000360


	//   ....[2]....
        /*00c4*/ 	.word	0x00003e00


	//   ....[3]....
        /*00c8*/ 	.word	0x00003f10


	//----- nvinfo : EIATTR_CTAIDZ_USED
	.align		4
.L_3061:
        /*00cc*/ 	.byte	0x01, 0x04
	.zero		2


	//----- nvinfo : EIATTR_MAX_THREADS
	.align		4
        /*00d0*/ 	.byte	0x04, 0x05
        /*00d2*/ 	.short	(.L_3063 - .L_3062)
.L_3062:
        /*00d4*/ 	.word	0x00000100
        /*00d8*/ 	.word	0x00000001
        /*00dc*/ 	.word	0x00000001


	//----- nvinfo : EIATTR_CRS_STACK_SIZE
	.align		4
.L_3063:
        /*00e0*/ 	.byte	0x04, 0x1e
        /*00e2*/ 	.short	(.L_3065 - .L_3064)
.L_3064:
        /*00e4*/ 	.word	0x00000000
.L_3065:


//--------------------- .nv.info._ZN7cutlass13device_kernelIN5flash19FlashAttnFwdCombineIN4cute5tupleIJNS3_1CILi16EEENS5_ILi64EEEEEELi7ELi256ELi1ELb0ELb1EffNS_4arch4Sm80EEEEEvNT_6ParamsE --------------------------
	.section	.nv.info._ZN7cutlass13device_kernelIN5flash19FlashAttnFwdCombineIN4cute5tupleIJNS3_1CILi16EEENS5_ILi64EEEEEELi7ELi256ELi1ELb0ELb1EffNS_4arch4Sm80EEEEEvNT_6ParamsE,"",@"SHT_CUDA_INFO"
	.sectionflags	@""
	.align	4


	//----- nvinfo : EIATTR_CUDA_API_VERSION
	.align		4
        /*0000*/ 	.byte	0x04, 0x37
        /*0002*/ 	.short	(.L_3067 - .L_3066)
.L_3066:
        /*0004*/ 	.word	0x00000082


	//----- nvinfo : EIATTR_SW2861232_WAR
	.align		4
.L_3067:
        /*0008*/ 	.byte	0x01, 0x35
	.zero		2


	//----- nvinfo : EIATTR_PARAM_CBANK
	.align		4
        /*000c*/ 	.byte	0x04, 0x0a
        /*000e*/ 	.short	(.L_3069 - .L_3068)
	.align		4
.L_3068:
        /*0010*/ 	.word	index@(.nv.constant0._ZN7cutlass13device_kernelIN5flash19FlashAttnFwdCombineIN4cute5tupleIJNS3_1CILi16EEENS5_ILi64EEEEEELi7ELi256ELi1ELb0ELb1EffNS_4arch4Sm80EEEEEvNT_6ParamsE)
        /*0014*/ 	.short	0x0160
        /*0016*/ 	.short	0x00e8


	//----- nvinfo : EIATTR_CBANK_PARAM_SIZE
	.align		4
.L_3069:
        /*0018*/ 	.byte	0x03, 0x19
        /*001a*/ 	.short	0x00e8


	//----- nvinfo : EIATTR_KPARAM_INFO
	.align		4
        /*001c*/ 	.byte	0x04, 0x17
        /*001e*/ 	.short	(.L_3071 - .L_3070)
.L_3070:
        /*0020*/ 	.word	0x00000000
        /*0024*/ 	.short	0x0000
        /*0026*/ 	.short	0x0000
        /*0028*/ 	.byte	0x00, 0xf0, 0xa1, 0x03


	//----- nvinfo : EIATTR_MAXREG_COUNT
	.align		4
.L_3071:
        /*002c*/ 	.byte	0x03, 0x1b
        /*002e*/ 	.short	0x0080


	//----- nvinfo : EIATTR_NUM_BARRIERS
	.align		4
        /*0030*/ 	.byte	0x02, 0x4c
        /*0032*/ 	.byte	0x01
	.zero		1


	//----- nvinfo : EIATTR_EXTERNS
	.align		4
        /*0034*/ 	.byte	0x04, 0x0f
        /*0036*/ 	.short	(.L_3073 - .L_3072)


	//   ....[0]....
	.align		4
.L_3072:
        /*0038*/ 	.word	index@(__assertfail)


	//----- nvinfo : EIATTR_MERCURY_ISA_VERSION
	.align		4
.L_3073:
        /*003c*/ 	.byte	0x03, 0x5f
        /*003e*/ 	.short	0x0000


	//----- nvinfo : EIATTR_COOP_GROUP_MASK_REGIDS
	.align		4
        /*0040*/ 	.byte	0x04, 0x29
        /*0042*/ 	.short	(.L_3075 - .L_3074)


	//   ....[0]....
.L_3074:
        /*0044*/ 	.word	0xffffffff


	//   ....[1]....
        /*0048*/ 	.word	0xffffffff


	//   ....[2]....
        /*004c*/ 	.word	0xffffffff


	//   ....[3]....
        /*0050*/ 	.word	0xffffffff


	//   ....[4]....
        /*0054*/ 	.word	0xffffffff


	//   ....[5]....
        /*0058*/ 	.word	0xffffffff


	//   ....[6]....
        /*005c*/ 	.word	0xffffffff


	//   ....[7]....
        /*0060*/ 	.word	0xffffffff


	//   ....[8]....
        /*0064*/ 	.word	0xffffffff


	//   ....[9]....
        /*0068*/ 	.word	0xffffffff


	//   ....[10]....
        /*006c*/ 	.word	0xffffffff


	//   ....[11]....
        /*0070*/ 	.word	0xffffffff


	//   ....[12]....
        /*0074*/ 	.word	0xffffffff


	//----- nvinfo : EIATTR_COOP_GROUP_INSTR_OFFSETS
	.align		4
.L_3075:
        /*0078*/ 	.byte	0x04, 0x28
        /*007a*/ 	.short	(.L_3077 - .L_3076)


	//   ....[0]....
.L_3076:
        /*007c*/ 	.word	0x00001bf0


	//   ....[1]....
        /*0080*/ 	.word	0x00001c40


	//   ....[2]....
        /*0084*/ 	.word	0x00001c70


	//   ....[3]....
        /*0088*/ 	.word	0x00001c90


	//   ....[4]....
        /*008c*/ 	.word	0x00001f30


	//   ....[5]....
        /*0090*/ 	.word	0x00001fc0


	//   ....[6]....
        /*0094*/ 	.word	0x00001fe0


	//   ....[7]....
        /*0098*/ 	.word	0x00002000


	//   ....[8]....
        /*009c*/ 	.word	0x00002020


	//   ....[9]....
        /*00a0*/ 	.word	0x00002050


	//   ....[10]....
        /*00a4*/ 	.word	0x00002060


	//   ....[11]....
        /*00a8*/ 	.word	0x000020b0


	//   ....[12]....
        /*00ac*/ 	.word	0x00003190


	//----- nvinfo : EIATTR_SYSCALL_OFFSETS
	.align		4
.L_3077:
        /*00b0*/ 	.byte	0x04, 0x46
        /*00b2*/ 	.short	(.L_3079 - .L_3078)


	//   ....[0]....
.L_3078:
        /*00b4*/ 	.word	0x000004b0


	//----- nvinfo : EIATTR_EXIT_INSTR_OFFSETS
	.align		4
.L_3079:
        /*00b8*/ 	.byte	0x04, 0x1c
        /*00ba*/ 	.short	(.L_3081 - .L_3080)


	//   ....[0]....
.L_3080:
        /*00bc*/ 	.word	0x00000200


	//   ....[1]....
        /*00c0*/ 	.word	0x00000360


	//   ....[2]....
        /*00c4*/ 	.word	0x00003060


	//   ....[3]....
        /*00c8*/ 	.word	0x00003170


	//----- nvinfo : EIATTR_CTAIDZ_USED
	.align		4
.L_3081:
        /*00cc*/ 	.byte	0x01, 0x04
	.zero		2


	//----- nvinfo : EIATTR_MAX_THREADS
	.align		4
        /*00d0*/ 	.byte	0x04, 0x05
        /*00d2*/ 	.short	(.L_3083 - .L_3082)
.L_3082:
        /*00d4*/ 	.word	0x00000100
        /*00d8*/ 	.word	0x00000001
        /*00dc*/ 	.word	0x00000001


	//----- nvinfo : EIATTR_CRS_STACK_SIZE
	.align		4
.L_3083:
        /*00e0*/ 	.byte	0x04, 0x1e
        /*00e2*/ 	.short	(.L_3085 - .L_3084)
.L_3084:
        /*00e4*/ 	.word	0x00000000
.L_3085:


//--------------------- .nv.info._ZN7cutlass13device_kernelIN5flash19FlashAttnFwdCombineIN4cute5tupleIJNS3_1CILi16EEENS5_ILi64EEEEEELi6ELi256ELi1ELb0ELb1EffNS_4arch4Sm80EEEEEvNT_6ParamsE --------------------------
	.section	.nv.info._ZN7cutlass13device_kernelIN5flash19FlashAttnFwdCombineIN4cute5tupleIJNS3_1CILi16EEENS5_ILi64EEEEEELi6ELi256ELi1ELb0ELb1EffNS_4arch4Sm80EEEEEvNT_6ParamsE,"",@"SHT_CUDA_INFO"
	.sectionflags	@""
	.align	4


	//----- nvinfo : EIATTR_CUDA_API_VERSION
	.align		4
        /*0000*/ 	.byte	0x04, 0x37
        /*0002*/ 	.short	(.L_3087 - .L_3086)
.L_3086:
        /*0004*/ 	.word	0x00000082


	//----- nvinfo : EIATTR_SW2861232_WAR
	.align		4
.L_3087:
        /*0008*/ 	.byte	0x01, 0x35
	.zero		2


	//----- nvinfo : EIATTR_PARAM_CBANK
	.align		4
        /*000c*/ 	.byte	0x04, 0x0a
        /*000e*/ 	.short	(.L_3089 - .L_3088)
	.align		4
.L_3088:
        /*0010*/ 	.word	index@(.nv.constant0._ZN7cutlass13device_kernelIN5flash19FlashAttnFwdCombineIN4cute5tupleIJNS3_1CILi16EEENS5_ILi64EEEEEELi6ELi256ELi1ELb0ELb1EffNS_4arch4Sm80EEEEEvNT_6ParamsE)
        /*0014*/ 	.short	0x0160
        /*0016*/ 	.short	0x00e8


	//----- nvinfo : EIATTR_CBANK_PARAM_SIZE
	.align		4
.L_3089:
        /*0018*/ 	.byte	0x03, 0x19
        /*001a*/ 	.short	0x00e8


	//----- nvinfo : EIATTR_KPARAM_INFO
	.align		4
        /*001c*/ 	.byte	0x04, 0x17
        /*001e*/ 	.short	(.L_3091 - .L_3090)
.L_3090:
        /*0020*/ 	.word	0x00000000
        /*0024*/ 	.short	0x0000
        /*0026*/ 	.short	0x0000
        /*0028*/ 	.byte	0x00, 0xf0, 0xa1, 0x03


	//----- nvinfo : EIATTR_MAXREG_COUNT
	.align		4
.L_3091:
        /*002c*/ 	.byte	0x03, 0x1b
        /*002e*/ 	.short	0x0080


	//----- nvinfo : EIATTR_NUM_BARRIERS
	.align		4
        /*0030*/ 	.byte	0x02, 0x4c
        /*0032*/ 	.byte	0x01
	.zero		1


	//----- nvinfo : EIATTR_EXTERNS
	.align		4
        /*0034*/ 	.byte	0x04, 0x0f
        /*0036*/ 	.short	(.L_3093 - .L_3092)


	//   ....[0]....
	.align		4
.L_3092:
        /*0038*/ 	.word	index@(__assertfail)


	//----- nvinfo : EIATTR_MERCURY_ISA_VERSION
	.align		4
.L_3093:
        /*003c*/ 	.byte	0x03, 0x5f
        /*003e*/ 	.short	0x0000


	//----- nvinfo : EIATTR_COOP_GROUP_MASK_REGIDS
	.align		4
        /*0040*/ 	.byte	0x04, 0x29
        /*0042*/ 	.short	(.L_3095 - .L_3094)


	//   ....[0]....
.L_3094:
        /*0044*/ 	.word	0xffffffff


	//   ....[1]....
        /*0048*/ 	.word	0xffffffff


	//   ....[2]....
        /*004c*/ 	.word	0xffffffff


	//   ....[3]....
        /*0050*/ 	.word	0xffffffff


	//   ....[4]....
        /*0054*/ 	.word	0xffffffff


	//   ....[5]....
        /*0058*/ 	.word	0xffffffff


	//   ....[6]....
        /*005c*/ 	.word	0xffffffff


	//   ....[7]....
        /*0060*/ 	.word	0xffffffff


	//   ....[8]....
        /*0064*/ 	.word	0xffffffff


	//   ....[9]....
        /*0068*/ 	.word	0xffffffff


	//   ....[10]....
        /*006c*/ 	.word	0xffffffff


	//   ....[11]....
        /*0070*/ 	.word	0xffffffff


	//   ....[12]....
        /*0074*/ 	.word	0xffffffff


	//----- nvinfo : EIATTR_COOP_GROUP_INSTR_OFFSETS
	.align		4
.L_3095:
        /*0078*/ 	.byte	0x04, 0x28
        /*007a*/ 	.short	(.L_3097 - .L_3096)


	//   ....[0]....
.L_3096:
        /*007c*/ 	.word	0x000017a0


	//   ....[1]....
        /*0080*/ 	.word	0x000017f0


	//   ....[2]....
        /*0084*/ 	.word	0x00001820


	//   ....[3]....
        /*0088*/ 	.word	0x00001840


	//   ....[4]....
        /*008c*/ 	.word	0x00001980


	//   ....[5]....
        /*0090*/ 	.word	0x00001a00


	//   ....[6]....
        /*0094*/ 	.word	0x00001a10


	//   ....[7]....
        /*0098*/ 	.word	0x00001a40


	//   ....[8]....
        /*009c*/ 	.word	0x00001a50


	//   ....[9]....
        /*00a0*/ 	.word	0x00001a90


	//   ....[10]....
        /*00a4*/ 	.word	0x00001aa0


	//   ....[11]....
        /*00a8*/ 	.word	0x00001ad0


	//   ....[12]....
        /*00ac*/ 	.word	0x00002b60


	//----- nvinfo : EIATTR_SYSCALL_OFFSETS
	.align		4
.L_3097:
        /*00b0*/ 	.byte	0x04, 0x46
        /*00b2*/ 	.short	(.L_3099 - .L_3098)


	//   ....[0]....
.L_3098:
        /*00b4*/ 	.word	0x000004b0


	//----- nvinfo : EIATTR_EXIT_INSTR_OFFSETS
	.align		4
.L_3099:
        /*00b8*/ 	.byte	0x04, 0x1c
        /*00ba*/ 	.short	(.L_3101 - .L_3100)


	//   ....[0]....
.L_3100:
        /*00bc*/ 	.word	0x00000200


	//   ....[1]....
        /*00c0*/ 	.word	0x00000360


	//   ....[2]....
        /*00c4*/ 	.word	0x00002a30


	//   ....[3]....
        /*00c8*/ 	.word	0x00002b40


	//----- nvinfo : EIATTR_CTAIDZ_USED
	.align		4
.L_3101:
        /*00cc*/ 	.byte	0x01, 0x04
	.zero		2


	//----- nvinfo : EIATTR_MAX_THREADS
	.align		4
        /*00d0*/ 	.byte	0x04, 0x05
        /*00d2*/ 	.short	(.L_3103 - .L_3102)
.L_3102:
        /*00d4*/ 	.word	0x00000100
        /*00d8*/ 	.word	0x00000001
        /*00dc*/ 	.word	0x00000001


	//----- nvinfo : EIATTR_CRS_STACK_SIZE
	.align		4
.L_3103:
        /*00e0*/ 	.byte	0x04, 0x1e
        /*00e2*/ 	.short	(.L_3105 - .L_3104)
.L_3104:
        /*00e4*/ 	.word	0x00000000
.L_3105:


//--------------------- .nv.info._ZN7cutlass13device_kernelIN5flash19FlashAttnFwdCombineIN4cute5tupleIJNS3_1CILi16EEENS5_ILi64EEEEEELi5ELi256ELi1ELb0ELb1EffNS_4arch4Sm80EEEEEvNT_6ParamsE --------------------------
	.section	.nv.info._ZN7cutlass13device_kernelIN5flash19FlashAttnFwdCombineIN4cute5tupleIJNS3_1CILi16EEENS5_ILi64EEEEEELi5ELi256ELi1ELb0ELb1EffNS_4arch4Sm80EEEEEvNT_6ParamsE,"",@"SHT_CUDA_INFO"
	.sectionflags	@""
	.align	4


	//----- nvinfo : EIATTR_CUDA_API_VERSION
	.align		4
        /*0000*/ 	.byte	0x04, 0x37
        /*0002*/ 	.short	(.L_3107 - .L_3106)
.L_3106:
        /*0004*/ 	.word	0x00000082


	//----- nvinfo : EIATTR_SW2861232_WAR
	.align		4
.L_3107:
        /*0008*/ 	.byte	0x01, 0x35
	.zero		2


	//----- nvinfo : EIATTR_PARAM_CBANK
	.align		4
        /*000c*/ 	.byte	0x04, 0x0a
        /*000e*/ 	.short	(.L_3109 - .L_3108)
	.align		4
.L_3108:
        /*0010*/ 	.word	index@(.nv.constant0._ZN7cutlass13device_kernelIN5flash19FlashAttnFwdCombineIN4cute5tupleIJNS3_1CILi16EEENS5_ILi64EEEEEELi5ELi256ELi1ELb0ELb1EffNS_4arch4Sm80EEEEEvNT_6ParamsE)
        /*0014*/ 	.short	0x0160
        /*0016*/ 	.short	0x00e8


	//----- nvinfo : EIATTR_CBANK_PARAM_SIZE
	.align		4
.L_3109:
        /*0018*/ 	.byte	0x03, 0x19
        /*001a*/ 	.short	0x00e8


	//----- nvinfo : EIATTR_KPARAM_INFO
	.align		4
        /*001c*/ 	.byte	0x04, 0x17
        /*001e*/ 	.short	(.L_3111 - .L_3110)
.L_3110:
        /*0020*/ 	.word	0x00000000
        /*0024*/ 	.short	0x0000
        /*0026*/ 	.short	0x0000
        /*0028*/ 	.byte	0x00, 0xf0, 0xa1, 0x03


	//----- nvinfo : EIATTR_MAXREG_COUNT
	.align		4
.L_3111:
        /*002c*/ 	.byte	0x03, 0x1b
        /*002e*/ 	.short	0x0080


	//----- nvinfo : EIATTR_NUM_BARRIERS
	.align		4
        /*0030*/ 	.byte	0x02, 0x4c
        /*0032*/ 	.byte	0x01
	.zero		1


	//----- nvinfo : EIATTR_EXTERNS
	.align		4
        /*0034*/ 	.byte	0x04, 0x0f
        /*0036*/ 	.short	(.L_3113 - .L_3112)


	//   ....[0]....
	.align		4
.L_3112:
        /*0038*/ 	.word	index@(__assertfail)


	//----- nvinfo : EIATTR_MERCURY_ISA_VERSION
	.align		4
.L_3113:
        /*003c*/ 	.byte	0x03, 0x5f
        /*003e*/ 	.short	0x0000


	//----- nvinfo : EIATTR_COOP_GROUP_MASK_REGIDS
	.align		4
        /*0040*/ 	.byte	0x04, 0x29
        /*0042*/ 	.short	(.L_3115 - .L_3114)


	//   ....[0]....
.L_3114:
        /*0044*/ 	.word	0xffffffff


	//   ....[1]....
        /*0048*/ 	.word	0xffffffff


	//   ....[2]....
        /*004c*/ 	.word	0xffffffff


	//   ....[3]....
        /*0050*/ 	.word	0xffffffff


	//   ....[4]....
        /*0054*/ 	.word	0xffffffff


	//   ....[5]....
        /*0058*/ 	.word	0xffffffff


	//   ....[6]....
        /*005c*/ 	.word	0xffffffff


	//   ....[7]....
        /*0060*/ 	.word	0xffffffff


	//   ....[8]....
        /*0064*/ 	.word	0xffffffff


	//   ....[9]....
        /*0068*/ 	.word	0xffffffff


	//   ....[10]....
        /*006c*/ 	.word	0xffffffff


	//   ....[11]....
        /*0070*/ 	.word	0xffffffff


	//   ....[12]....
        /*0074*/ 	.word	0xffffffff


	//----- nvinfo : EIATTR_COOP_GROUP_INSTR_OFFSETS
	.align		4
.L_3115:
        /*0078*/ 	.byte	0x04, 0x28
        /*007a*/ 	.short	(.L_3117 - .L_3116)


	//   ....[0]....
.L_3116:
        /*007c*/ 	.word	0x00001560


	//   ....[1]....
        /*0080*/ 	.word	0x000015a0


	//   ....[2]....
        /*0084*/ 	.word	0x000015c0


	//   ....[3]....
        /*0088*/ 	.word	0x000015e0


	//   ....[4]....
        /*008c*/ 	.word	0x000016b0


	//   ....[5]....
        /*0090*/ 	.word	0x000016f0


	//   ....[6]....
        /*0094*/ 	.word	0x00001710


	//   ....[7]....
        /*0098*/ 	.word	0x00001730


	//   ....[8]....
        /*009c*/ 	.word	0x00001750


	//   ....[9]....
        /*00a0*/ 	.word	0x00001770


	//   ....[10]....
        /*00a4*/ 	.word	0x000017a0


	//   ....[11]....
        /*00a8*/ 	.word	0x000017c0


	//   ....[12]....
        /*00ac*/ 	.word	0x00002820


	//----- nvinfo : EIATTR_SYSCALL_OFFSETS
	.align		4
.L_3117:
        /*00b0*/ 	.byte	0x04, 0x46
        /*00b2*/ 	.short	(.L_3119 - .L_3118)


	//   ....[0]....
.L_3118:
        /*00b4*/ 	.word	0x000004b0


	//----- nvinfo : EIATTR_EXIT_INSTR_OFFSETS
	.align		4
.L_3119:
        /*00b8*/ 	.byte	0x04, 0x1c
        /*00ba*/ 	.short	(.L_3121 - .L_3120)


	//   ....[0]....
.L_3120:
        /*00bc*/ 	.word	0x00000200


	//   ....[1]....
        /*00c0*/ 	.word	0x00000360


	//   ....[2]....
        /*00c4*/ 	.word	0x000026f0


	//   ....[3]....
        /*00c8*/ 	.word	0x00002800


	//----- nvinfo : EIATTR_CTAIDZ_USED
	.align		4
.L_3121:
        /*00cc*/ 	.byte	0x01, 0x04
	.zero		2


	//----- nvinfo : EIATTR_MAX_THREADS
	.align		4
        /*00d0*/ 	.byte	0x04, 0x05
        /*00d2*/ 	.short	(.L_3123 - .L_3122)
.L_3122:
        /*00d4*/ 	.word	0x00000100
        /*00d8*/ 	.word	0x00000001
        /*00dc*/ 	.word	0x00000001


	//----- nvinfo : EIATTR_CRS_STACK_SIZE
	.align		4
.L_3123:
        /*00e0*/ 	.byte	0x04, 0x1e
        /*00e2*/ 	.short	(.L_3125 - .L_3124)
.L_3124:
        /*00e4*/ 	.word	0x00000000
.L_3125:


//--------------------- .nv.info._ZN7cutlass13device_kernelIN5flash19FlashAttnFwdCombineIN4cute5tupleIJNS3_1CILi16EEENS5_ILi64EEEEEELi4ELi256ELi1ELb0ELb1EffNS_4arch4Sm80EEEEEvNT_6ParamsE --------------------------
	.section	.nv.info._ZN7cutlass13device_kernelIN5flash19FlashAttnFwdCombineIN4cute5tupleIJNS3_1CILi16EEENS5_ILi64EEEEEELi4ELi256ELi1ELb0ELb1EffNS_4arch4Sm80EEEEEvNT_6ParamsE,"",@"SHT_CUDA_INFO"
	.sectionflags	@""
	.align	4


	//----- nvinfo : EIATTR_CUDA_API_VERSION
	.align		4
        /*0000*/ 	.byte	0x04, 0x37
        /*0002*/ 	.short	(.L_3127 - .L_3126)
.L_3126:
        /*0004*/ 	.word	0x00000082


	//----- nvinfo : EIATTR_SW2861232_WAR
	.align		4
.L_3127:
        /*0008*/ 	.byte	0x01, 0x35
	.zero		2


	//----- nvinfo : EIATTR_PARAM_CBANK
	.align		4
        /*000c*/ 	.byte	0x04, 0x0a
        /*000e*/ 	.short	(.L_3129 - .L_3128)
	.align		4
.L_3128:
        /*0010*/ 	.word	index@(.nv.constant0._ZN7cutlass13device_kernelIN5flash19FlashAttnFwdCombineIN4cute5tupleIJNS3_1CILi16EEENS5_ILi64EEEEEELi4ELi256ELi1ELb0ELb1EffNS_4arch4Sm80EEEEEvNT_6ParamsE)
        /*0014*/ 	.short	0x0160
        /*0016*/ 	.short	0x00e8


	//----- nvinfo : EIATTR_CBANK_PARAM_SIZE
	.align		4
.L_3129:
        /*0018*/ 	.byte	0x03, 0x19
        /*001a*/ 	.short	0x00e8


	//----- nvinfo : EIATTR_KPARAM_INFO
	.align		4
        /*001c*/ 	.byte	0x04, 0x17
        /*001e*/ 	.short	(.L_3131 - .L_3130)
.L_3130:
        /*0020*/ 	.word	0x00000000
        /*0024*/ 	.short	0x0000
        /*0026*/ 	.short	0x0000
        /*0028*/ 	.byte	0x00, 0xf0, 0xa1, 0x03


	//----- nvinfo : EIATTR_MAXREG_COUNT
	.align		4
.L_3131:
        /*002c*/ 	.byte	0x03, 0x1b
        /*002e*/ 	.short	0x0080


	//----- nvinfo : EIATTR_NUM_BARRIERS
	.align		4
        /*0030*/ 	.byte	0x02, 0x4c
        /*0032*/ 	.byte	0x01
	.zero		1


	//----- nvinfo : EIATTR_EXTERNS
	.align		4
        /*0034*/ 	.byte	0x04, 0x0f
        /*0036*/ 	.short	(.L_3133 - .L_3132)


	//   ....[0]....
	.align		4
.L_3132:
        /*0038*/ 	.word	index@(__assertfail)


	//----- nvinfo : EIATTR_MERCURY_ISA_VERSION
	.align		4
.L_3133:
        /*003c*/ 	.byte	0x03, 0x5f
        /*003e*/ 	.short	0x0000


	//----- nvinfo : EIATTR_COOP_GROUP_MASK_REGIDS
	.align		4
        /*0040*/ 	.byte	0x04, 0x29
        /*0042*/ 	.short	(.L_3135 - .L_3134)


	//   ....[0]....
.L_3134:
        /*0044*/ 	.word	0xffffffff


	//   ....[1]....
        /*0048*/ 	.word	0xffffffff


	//   ....[2]....
        /*004c*/ 	.word	0xffffffff


	//   ....[3]....
        /*0050*/ 	.word	0xffffffff


	//   ....[4]....
        /*0054*/ 	.word	0xffffffff


	//   ....[5]....
        /*0058*/ 	.word	0xffffffff


	//   ....[6]....
        /*005c*/ 	.word	0xffffffff


	//   ....[7]....
        /*0060*/ 	.word	0xffffffff


	//   ....[8]....
        /*0064*/ 	.word	0xffffffff


	//   ....[9]....
        /*0068*/ 	.word	0xffffffff


	//   ....[10]....
        /*006c*/ 	.word	0xffffffff


	//   ....[11]....
        /*0070*/ 	.word	0xffffffff


	//   ....[12]....
        /*0074*/ 	.word	0xffffffff


	//----- nvinfo : EIATTR_COOP_GROUP_INSTR_OFFSETS
	.align		4
.L_3135:
        /*0078*/ 	.byte	0x04, 0x28
        /*007a*/ 	.short	(.L_3137 - .L_3136)


	//   ....[0]....
.L_3136:
        /*007c*/ 	.word	0x00001440


	//   ....[1]....
        /*0080*/ 	.word	0x00001480


	//   ....[2]....
        /*0084*/ 	.word	0x000014a0


	//   ....[3]....
        /*0088*/ 	.word	0x000014c0


	//   ....[4]....
        /*008c*/ 	.word	0x00001550


	//   ....[5]....
        /*0090*/ 	.word	0x00001580


	//   ....[6]....
        /*0094*/ 	.word	0x00001590


	//   ....[7]....
        /*0098*/ 	.word	0x000015c0


	//   ....[8]....
        /*009c*/ 	.word	0x000015d0


	//   ....[9]....
        /*00a0*/ 	.word	0x00001600


	//   ....[10]....
        /*00a4*/ 	.word	0x00001610


	//   ....[11]....
        /*00a8*/ 	.word	0x00001670


	//   ....[12]....
        /*00ac*/ 	.word	0x00002680


	//----- nvinfo : EIATTR_SYSCALL_OFFSETS
	.align		4
.L_3137:
        /*00b0*/ 	.byte	0x04, 0x46
        /*00b2*/ 	.short	(.L_3139 - .L_3138)


	//   ....[0]....
.L_3138:
        /*00b4*/ 	.word	0x000004b0


	//----- nvinfo : EIATTR_EXIT_INSTR_OFFSETS
	.align		4
.L_3139:
        /*00b8*/ 	.byte	0x04, 0x1c
        /*00ba*/ 	.short	(.L_3141 - .L_3140)


	//   ....[0]....
.L_3140:
        /*00bc*/ 	.word	0x00000200


	//   ....[1]....
        /*00c0*/ 	.word	0x00000360


	//   ....[2]....
        /*00c4*/ 	.word	0x00002550


	//   ....[3]....
        /*00c8*/ 	.word	0x00002660


	//----- nvinfo : EIATTR_CTAIDZ_USED
	.align		4
.L_3141:
        /*00cc*/ 	.byte	0x01, 0x04
	.zero		2


	//----- nvinfo : EIATTR_MAX_THREADS
	.align		4
        /*00d0*/ 	.byte	0x04, 0x05
        /*00d2*/ 	.short	(.L_3143 - .L_3142)
.L_3142:
        /*00d4*/ 	.word	0x00000100
        /*00d8*/ 	.word	0x00000001
        /*00dc*/ 	.word	0x00000001


	//----- nvinfo : EIATTR_CRS_STACK_SIZE
	.align		4
.L_3143:
        /*00e0*/ 	.byte	0x04, 0x1e
        /*00e2*/ 	.short	(.L_3145 - .L_3144)
.L_3144:
        /*00e4*/ 	.word	0x00000000
.L_3145:


//--------------------- .nv.callgraph             --------------------------
	.section	.nv.callgraph,"",@"SHT_CUDA_CALLGRAPH"
	.align	4
	.sectionentsize	8
	.align		4
        /*0000*/ 	.word	0x00000000
	.align		4
        /*0004*/ 	.word	0xffffffff
	.align		4
        /*0008*/ 	.word	index@(_ZN7cutlass13device_kernelIN5flash19FlashAttnFwdCombineIN4cute5tupleIJNS3_1CILi8EEENS5_ILi128EEEEEELi8ELi256ELi1ELb0ELb0ENS_10bfloat16_tEfNS_4arch4Sm90EEEEEvNT_6ParamsE)
	.align		4
        /*000c*/ 	.word	index@(__assertfail)
	.align		4
        /*0010*/ 	.word	index@(_ZN7cutlass13device_kernelIN5flash19FlashAttnFwdCombineIN4cute5tupleIJNS3_1CILi8EEENS5_ILi128EEEEEELi7ELi256ELi1ELb0ELb0ENS_10bfloat16_tEfNS_4arch4Sm90EEEEEvNT_6ParamsE)
	.align		4
        /*0014*/ 	.word	index@(__assertfail)
	.align		4
        /*0018*/ 	.word	index@(_ZN7cutlass13device_kernelIN5flash19FlashAttnFwdCombineIN4cute5tupleIJNS3_1CILi8EEENS5_ILi128EEEEEELi6ELi256ELi1ELb0ELb0ENS_10bfloat16_tEfNS_4arch4Sm90EEEEEvNT_6ParamsE)
	.align		4
        /*001c*/ 	.word	index@(__assertfail)
	.align		4
        /*0020*/ 	.word	index@(_ZN7cutlass13device_kernelIN5flash19FlashAttnFwdCombineIN4cute5tupleIJNS3_1CILi8EEENS5_ILi128EEEEEELi5ELi256ELi1ELb0ELb0ENS_10bfloat16_tEfNS_4arch4Sm90EEEEEvNT_6ParamsE)
	.align		4
        /*0024*/ 	.word	index@(__assertfail)
	.align		4
        /*0028*/ 	.word	index@(_ZN7cutlass13device_kernelIN5flash19FlashAttnFwdCombineIN4cute5tupleIJNS3_1CILi8EEENS5_ILi128EEEEEELi8ELi256ELi1ELb0ELb1ENS_10bfloat16_tEfNS_4arch4Sm90EEEEEvNT_6ParamsE)
	.align		4
        /*002c*/ 	.word	index@(__assertfail)
	.align		4
        /*0030*/ 	.word	index@(_ZN7cutlass13device_kernelIN5flash19FlashAttnFwdCombineIN4cute5tupleIJNS3_1CILi8EEENS5_ILi128EEEEEELi7ELi256ELi1ELb0ELb1ENS_10bfloat16_tEfNS_4arch4Sm90EEEEEvNT_6ParamsE)
	.align		4
        /*0034*/ 	.word	index@(__assertfail)
	.align		4
        /*0038*/ 	.word	index@(_ZN7cutlass13device_kernelIN5flash19FlashAttnFwdCombineIN4cute5tupleIJNS3_1CILi8EEENS5_ILi128EEEEEELi6ELi256ELi1ELb0ELb1ENS_10bfloat16_tEfNS_4arch4Sm90EEEEEvNT_6ParamsE)
	.align		4
        /*003c*/ 	.word	index@(__assertfail)
	.align		4
        /*0040*/ 	.word	index@(_ZN7cutlass13device_kernelIN5flash19FlashAttnFwdCombineIN4cute5tupleIJNS3_1CILi8EEENS5_ILi128EEEEEELi5ELi256ELi1ELb0ELb1ENS_10bfloat16_tEfNS_4arch4Sm90EEEEEvNT_6ParamsE)
	.align		4
        /*0044*/ 	.word	index@(__assertfail)
	.align		4
        /*0048*/ 	.word	index@(_ZN7cutlass13device_kernelIN5flash19FlashAttnFwdCombineIN4cute5tupleIJNS3_1CILi8EEENS5_ILi128EEEEEELi8ELi256ELi1ELb0ELb0ENS_10bfloat16_tEfNS_4arch4Sm80EEEEEvNT_6ParamsE)
	.align		4
        /*004c*/ 	.word	index@(__assertfail)
	.align		4
        /*0050*/ 	.word	index@(_ZN7cutlass13device_kernelIN5flash19FlashAttnFwdCombineIN4cute5tupleIJNS3_1CILi8EEENS5_ILi128EEEEEELi7ELi256ELi1ELb0ELb0ENS_10bfloat16_tEfNS_4arch4Sm80EEEEEvNT_6ParamsE)
	.align		4
        /*0054*/ 	.word	index@(__assertfail)
	.align		4
        /*0058*/ 	.word	index@(_ZN7cutlass13device_kernelIN5flash19FlashAttnFwdCombineIN4cute5tupleIJNS3_1CILi8EEENS5_ILi128EEEEEELi6ELi256ELi1ELb0ELb0ENS_10bfloat16_tEfNS_4arch4Sm80EEEEEvNT_6ParamsE)
	.align		4
        /*005c*/ 	.word	index@(__assertfail)
	.align		4
        /*0060*/ 	.word	index@(_ZN7cutlass13device_kernelIN5flash19FlashAttnFwdCombineIN4cute5tupleIJNS3_1CILi8EEENS5_ILi128EEEEEELi5ELi256ELi1ELb0ELb0ENS_10bfloat16_tEfNS_4arch4Sm80EEEEEvNT_6ParamsE)
	.align		4
        /*0064*/ 	.word	index@(__assertfail)
	.align		4
        /*0068*/ 	.word	index@(_ZN7cutlass13device_kernelIN5flash19FlashAttnFwdCombineIN4cute5tupleIJNS3_1CILi8EEENS5_ILi128EEEEEELi8ELi256ELi1ELb0ELb1ENS_10bfloat16_tEfNS_4arch4Sm80EEEEEvNT_6ParamsE)
	.align		4
        /*006c*/ 	.word	index@(__assertfail)
	.align		4
        /*0070*/ 	.word	index@(_ZN7cutlass13device_kernelIN5flash19FlashAttnFwdCombineIN4cute5tupleIJNS3_1CILi8EEENS5_ILi128EEEEEELi7ELi256ELi1ELb0ELb1ENS_10bfloat16_tEfNS_4arch4Sm80EEEEEvNT_6ParamsE)
	.align		4
        /*0074*/ 	.word	index@(__assertfail)
	.align		4
        /*0078*/ 	.word	index@(_ZN7cutlass13device_kernelIN5flash19FlashAttnFwdCombineIN4cute5tupleIJNS3_1CILi8EEENS5_ILi128EEEEEELi6ELi256ELi1ELb0ELb1ENS_10bfloat16_tEfNS_4arch4Sm80EEEEEvNT_6ParamsE)
	.align		4
        /*007c*/ 	.word	index@(__assertfail)
	.align		4
        /*0080*/ 	.word	index@(_ZN7cutlass13device_kernelIN5flash19FlashAttnFwdCombineIN4cute5tupleIJNS3_1CILi8EEENS5_ILi128EEEEEELi5ELi256ELi1ELb0ELb1ENS_10bfloat16_tEfNS_4arch4Sm80EEEEEvNT_6ParamsE)
	.align		4
        /*0084*/ 	.word	index@(__assertfail)
	.align		4
        /*0088*/ 	.word	index@(_ZN7cutlass13device_kernelIN5flash19FlashAttnFwdCombineIN4cute5tupleIJNS3_1CILi16EEENS5_ILi64EEEEEELi8ELi256ELi1ELb0ELb0ENS_10bfloat16_tEfNS_4arch4Sm90EEEEEvNT_6ParamsE)
	.align		4
        /*008c*/ 	.word	index@(__assertfail)
	.align		4
        /*0090*/ 	.word	index@(_ZN7cutlass13device_kernelIN5flash19FlashAttnFwdCombineIN4cute5tupleIJNS3_1CILi16EEENS5_ILi64EEEEEELi7ELi256ELi1ELb0ELb0ENS_10bfloat16_tEfNS_4arch4Sm90EEEEEvNT_6ParamsE)
	.align		4
        /*0094*/ 	.word	index@(__assertfail)
	.align		4
        /*0098*/ 	.word	index@(_ZN7cutlass13device_kernelIN5flash19FlashAttnFwdCombineIN4cute5tupleIJNS3_1CILi16EEENS5_ILi64EEEEEELi6ELi256ELi1ELb0ELb0ENS_10bfloat16_tEfNS_4arch4Sm90EEEEEvNT_6ParamsE)
	.align		4
        /*009c*/ 	.word	index@(__assertfail)
	.align		4
        /*00a0*/ 	.word	index@(_ZN7cutlass13device_kernelIN5flash19FlashAttnFwdCombineIN4cute5tupleIJNS3_1CILi16EEENS5_ILi64EEEEEELi5ELi256ELi1ELb0ELb0ENS_10bfloat16_tEfNS_4arch4Sm90EEEEEvNT_6ParamsE)
	.align		4
        /*00a4*/ 	.word	index@(__assertfail)
	.align		4
        /*00a8*/ 	.word	index@(_ZN7cutlass13device_kernelIN5flash19FlashAttnFwdCombineIN4cute5tupleIJNS3_1CILi16EEENS5_ILi64EEEEEELi4ELi256ELi1ELb0ELb0ENS_10bfloat16_tEfNS_4arch4Sm90EEEEEvNT_6ParamsE)
	.align		4
        /*00ac*/ 	.word	index@(__assertfail)
	.align		4
        /*00b0*/ 	.word	index@(_ZN7cutlass13device_kernelIN5flash19FlashAttnFwdCombineIN4cute5tupleIJNS3_1CILi16EEENS5_ILi64EEEEEELi8ELi256ELi1ELb0ELb1ENS_10bfloat16_tEfNS_4arch4Sm90EEEEEvNT_6ParamsE)
	.align		4
        /*00b4*/ 	.word	index@(__assertfail)
	.align		4
        /*00b8*/ 	.word	index@(_ZN7cutlass13device_kernelIN5flash19FlashAttnFwdCombineIN4cute5tupleIJNS3_1CILi16EEENS5_ILi64EEEEEELi7ELi256ELi1ELb0ELb1ENS_10bfloat16_tEfNS_4arch4Sm90EEEEEvNT_6ParamsE)
	.align		4
        /*00bc*/ 	.word	index@(__assertfail)
	.align		4
        /*00c0*/ 	.word	index@(_ZN7cutlass13device_kernelIN5flash19FlashAttnFwdCombineIN4cute5tupleIJNS3_1CILi16EEENS5_ILi64EEEEEELi6ELi256ELi1ELb0ELb1ENS_10bfloat16_tEfNS_4arch4Sm90EEEEEvNT_6ParamsE)
	.align		4
        /*00c4*/ 	.word	index@(__assertfail)
	.align		4
        /*00c8*/ 	.word	index@(_ZN7cutlass13device_kernelIN5flash19FlashAttnFwdCombineIN4cute5tupleIJNS3_1CILi16EEENS5_ILi64EEEEEELi5ELi256ELi1ELb0ELb1ENS_10bfloat16_tEfNS_4arch4Sm90EEEEEvNT_6ParamsE)
	.align		4
        /*00cc*/ 	.word	index@(__assertfail)
	.align		4
        /*00d0*/ 	.word	index@(_ZN7cutlass13device_kernelIN5flash19FlashAttnFwdCombineIN4cute5tupleIJNS3_1CILi16EEENS5_ILi64EEEEEELi4ELi256ELi1ELb0ELb1ENS_10bfloat16_tEfNS_4arch4Sm90EEEEEvNT_6ParamsE)
	.align		4
        /*00d4*/ 	.word	index@(__assertfail)
	.align		4
        /*00d8*/ 	.word	index@(_ZN7cutlass13device_kernelIN5flash19FlashAttnFwdCombineIN4cute5tupleIJNS3_1CILi16EEENS5_ILi64EEEEEELi8ELi256ELi1ELb0ELb0ENS_10bfloat16_tEfNS_4arch4Sm80EEEEEvNT_6ParamsE)
	.align		4
        /*00dc*/ 	.word	index@(__assertfail)
	.align		4
        /*00e0*/ 	.word	index@(_ZN7cutlass13device_kernelIN5flash19FlashAttnFwdCombineIN4cute5tupleIJNS3_1CILi16EEENS5_ILi64EEEEEELi7ELi256ELi1ELb0ELb0ENS_10bfloat16_tEfNS_4arch4Sm80EEEEEvNT_6ParamsE)
	.align		4
        /*00e4*/ 	.word	index@(__assertfail)
	.align		4
        /*00e8*/ 	.word	index@(_ZN7cutlass13device_kernelIN5flash19FlashAttnFwdCombineIN4cute5tupleIJNS3_1CILi16EEENS5_ILi64EEEEEELi6ELi256ELi1ELb0ELb0ENS_10bfloat16_tEfNS_4arch4Sm80EEEEEvNT_6ParamsE)
	.align		4
        /*00ec*/ 	.word	index@(__assertfail)
	.align		4
        /*00f0*/ 	.word	index@(_ZN7cutlass13device_kernelIN5flash19FlashAttnFwdCombineIN4cute5tupleIJNS3_1CILi16EEENS5_ILi64EEEEEELi5ELi256ELi1ELb0ELb0ENS_10bfloat16_tEfNS_4arch4Sm80EEEEEvNT_6ParamsE)
	.align		4
        /*00f4*/ 	.word	index@(__assertfail)
	.align		4
        /*00f8*/ 	.word	index@(_ZN7cutlass13device_kernelIN5flash19FlashAttnFwdCombineIN4cute5tupleIJNS3_1CILi16EEENS5_ILi64EEEEEELi4ELi256ELi1ELb0ELb0ENS_10bfloat16_tEfNS_4arch4Sm80EEEEEvNT_6ParamsE)
	.align		4
        /*00fc*/ 	.word	index@(__assertfail)
	.align		4
        /*0100*/ 	.word	index@(_ZN7cutlass13device_kernelIN5flash19FlashAttnFwdCombineIN4cute5tupleIJNS3_1CILi16EEENS5_ILi64EEEEEELi8ELi256ELi1ELb0ELb1ENS_10bfloat16_tEfNS_4arch4Sm80EEEEEvNT_6ParamsE)
	.align		4
        /*0104*/ 	.word	index@(__assertfail)
	.align		4
        /*0108*/ 	.word	index@(_ZN7cutlass13device_kernelIN5flash19FlashAttnFwdCombineIN4cute5tupleIJNS3_1CILi16EEENS5_ILi64EEEEEELi7ELi256ELi1ELb0ELb1ENS_10bfloat16_tEfNS_4arch4Sm80EEEEEvNT_6ParamsE)
	.align		4
        /*010c*/ 	.word	index@(__assertfail)
	.align		4
        /*0110*/ 	.word	index@(_ZN7cutlass13device_kernelIN5flash19FlashAttnFwdCombineIN4cute5tupleIJNS3_1CILi16EEENS5_ILi64EEEEEELi6ELi256ELi1ELb0ELb1ENS_10bfloat16_tEfNS_4arch4Sm80EEEEEvNT_6ParamsE)
	.align		4
        /*0114*/ 	.word	index@(__assertfail)
	.align		4
        /*0118*/ 	.word	index@(_ZN7cutlass13device_kernelIN5flash19FlashAttnFwdCombineIN4cute5tupleIJNS3_1CILi16EEENS5_ILi64EEEEEELi5ELi256ELi1ELb0ELb1ENS_10bfloat16_tEfNS_4arch4Sm80EEEEEvNT_6ParamsE)
	.align		4
        /*011c*/ 	.word	index@(__assertfail)
	.align		4
        /*0120*/ 	.word	index@(_ZN7cutlass13device_kernelIN5flash19FlashAttnFwdCombineIN4cute5tupleIJNS3_1CILi16EEENS5_ILi64EEEEEELi4ELi256ELi1ELb0ELb1ENS_10bfloat16_tEfNS_4arch4Sm80EEEEEvNT_6ParamsE)
	.align		4
        /*0124*/ 	.word	index@(__assertfail)
	.align		4
        /*0128*/ 	.word	index@(_ZN7cutlass13device_kernelIN5flash19FlashAttnFwdCombineIN4cute5tupleIJNS3_1CILi8EEENS5_ILi128EEEEEELi8ELi256ELi1ELb0ELb0ENS_6half_tEfNS_4arch4Sm90EEEEEvNT_6ParamsE)
	.align		4
        /*012c*/ 	.word	index@(__assertfail)
	.align		4
        /*0130*/ 	.word	index@(_ZN7cutlass13device_kernelIN5flash19FlashAttnFwdCombineIN4cute5tupleIJNS3_1CILi8EEENS5_ILi128EEEEEELi7ELi256ELi1ELb0ELb0ENS_6half_tEfNS_4arch4Sm90EEEEEvNT_6ParamsE)
	.align		4
        /*0134*/ 	.word	index@(__assertfail)
	.align		4
        /*0138*/ 	.word	index@(_ZN7cutlass13device_kernelIN5flash19FlashAttnFwdCombineIN4cute5tupleIJNS3_1CILi8EEENS5_ILi128EEEEEELi6ELi256ELi1ELb0ELb0ENS_6half_tEfNS_4arch4Sm90EEEEEvNT_6ParamsE)
	.align		4
        /*013c*/ 	.word	index@(__assertfail)
	.align		4
        /*0140*/ 	.word	index@(_ZN7cutlass13device_kernelIN5flash19FlashAttnFwdCombineIN4cute5tupleIJNS3_1CILi8EEENS5_ILi128EEEEEELi5ELi256ELi1ELb0ELb0ENS_6half_tEfNS_4arch4Sm90EEEEEvNT_6ParamsE)
	.align		4
        /*0144*/ 	.word	index@(__assertfail)
	.align		4
        /*0148*/ 	.word	index@(_ZN7cutlass13device_kernelIN5flash19FlashAttnFwdCombineIN4cute5tupleIJNS3_1CILi8EEENS5_ILi128EEEEEELi8ELi256ELi1ELb0ELb1ENS_6half_tEfNS_4arch4Sm90EEEEEvNT_6ParamsE)
	.align		4
        /*014c*/ 	.word	index@(__assertfail)
	.align		4
        /*0150*/ 	.word	index@(_ZN7cutlass13device_kernelIN5flash19FlashAttnFwdCombineIN4cute5tupleIJNS3_1CILi8EEENS5_ILi128EEEEEELi7ELi256ELi1ELb0ELb1ENS_6half_tEfNS_4arch4Sm90EEEEEvNT_6ParamsE)
	.align		4
        /*0154*/ 	.word	index@(__assertfail)
	.align		4
        /*0158*/ 	.word	index@(_ZN7cutlass13device_kernelIN5flash19FlashAttnFwdCombineIN4cute5tupleIJNS3_1CILi8EEENS5_ILi128EEEEEELi6ELi256ELi1ELb0ELb1ENS_6half_tEfNS_4arch4Sm90EEEEEvNT_6ParamsE)
	.align		4
        /*015c*/ 	.word	index@(__assertfail)
	.align		4
        /*0160*/ 	.word	index@(_ZN7cutlass13device_kernelIN5flash19FlashAttnFwdCombineIN4cute5tupleIJNS3_1CILi8EEENS5_ILi128EEEEEELi5ELi256ELi1ELb0ELb1ENS_6half_tEfNS_4arch4Sm90EEEEEvNT_6ParamsE)
	.align		4
        /*0164*/ 	.word	index@(__assertfail)
	.align		4
        /*0168*/ 	.word	index@(_ZN7cutlass13device_kernelIN5flash19FlashAttnFwdCombineIN4cute5tupleIJNS3_1CILi8EEENS5_ILi128EEEEEELi8ELi256ELi1ELb0ELb0ENS_6half_tEfNS_4arch4Sm80EEEEEvNT_6ParamsE)
	.align		4
        /*016c*/ 	.word	index@(__assertfail)
	.align		4
        /*0170*/ 	.word	index@(_ZN7cutlass13device_kernelIN5flash19FlashAttnFwdCombineIN4cute5tupleIJNS3_1CILi8EEENS5_ILi128EEEEEELi7ELi256ELi1ELb0ELb0ENS_6half_tEfNS_4arch4Sm80EEEEEvNT_6ParamsE)
	.align		4
        /*0174*/ 	.word	index@(__assertfail)
	.align		4
        /*0178*/ 	.word	index@(_ZN7cutlass13device_kernelIN5flash19FlashAttnFwdCombineIN4cute5tupleIJNS3_1CILi8EEENS5_ILi128EEEEEELi6ELi256ELi1ELb0ELb0ENS_6half_tEfNS_4arch4Sm80EEEEEvNT_6ParamsE)
	.align		4
        /*017c*/ 	.word	index@(__assertfail)
	.align		4
        /*0180*/ 	.word	index@(_ZN7cutlass13device_kernelIN5flash19FlashAttnFwdCombineIN4cute5tupleIJNS3_1CILi8EEENS5_ILi128EEEEEELi5ELi256ELi1ELb0ELb0ENS_6half_tEfNS_4arch4Sm80EEEEEvNT_6ParamsE)
	.align		4
        /*0184*/ 	.word	index@(__assertfail)
	.align		4
        /*0188*/ 	.word	index@(_ZN7cutlass13device_kernelIN5flash19FlashAttnFwdCombineIN4cute5tupleIJNS3_1CILi8EEENS5_ILi128EEEEEELi8ELi256ELi1ELb0ELb1ENS_6half_tEfNS_4arch4Sm80EEEEEvNT_6ParamsE)
	.align		4
        /*018c*/ 	.word	index@(__assertfail)
	.align		4
        /*0190*/ 	.word	index@(_ZN7cutlass13device_kernelIN5flash19FlashAttnFwdCombineIN4cute5tupleIJNS3_1CILi8EEENS5_ILi128EEEEEELi7ELi256ELi1ELb0ELb1ENS_6half_tEfNS_4arch4Sm80EEEEEvNT_6ParamsE)
	.align		4
        /*0194*/ 	.word	index@(__assertfail)
	.align		4
        /*0198*/ 	.word	index@(_ZN7cutlass13device_kernelIN5flash19FlashAttnFwdCombineIN4cute5tupleIJNS3_1CILi8EEENS5_ILi128EEEEEELi6ELi256ELi1ELb0ELb1ENS_6half_tEfNS_4arch4Sm80EEEEEvNT_6ParamsE)
	.align		4
        /*019c*/ 	.word	index@(__assertfail)
	.align		4
        /*01a0*/ 	.word	index@(_ZN7cutlass13device_kernelIN5flash19FlashAttnFwdCombineIN4cute5tupleIJNS3_1CILi8EEENS5_ILi128EEEEEELi5ELi256ELi1ELb0ELb1ENS_6half_tEfNS_4arch4Sm80EEEEEvNT_6ParamsE)
	.align		4
        /*01a4*/ 	.word	index@(__assertfail)
	.align		4
        /*01a8*/ 	.word	index@(_ZN7cutlass13device_kernelIN5flash19FlashAttnFwdCombineIN4cute5tupleIJNS3_1CILi16EEENS5_ILi64EEEEEELi8ELi256ELi1ELb0ELb0ENS_6half_tEfNS_4arch4Sm90EEEEEvNT_6ParamsE)
	.align		4
        /*01ac*/ 	.word	index@(__assertfail)
	.align		4
        /*01b0*/ 	.word	index@(_ZN7cutlass13device_kernelIN5flash19FlashAttnFwdCombineIN4cute5tupleIJNS3_1CILi16EEENS5_ILi64EEEEEELi7ELi256ELi1ELb0ELb0ENS_6half_tEfNS_4arch4Sm90EEEEEvNT_6ParamsE)
	.align		4
        /*01b4*/ 	.word	index@(__assertfail)
	.align		4
        /*01b8*/ 	.word	index@(_ZN7cutlass13device_kernelIN5flash19FlashAttnFwdCombineIN4cute5tupleIJNS3_1CILi16EEENS5_ILi64EEEEEELi6ELi256ELi1ELb0ELb0ENS_6half_tEfNS_4arch4Sm90EEEEEvNT_6ParamsE)
	.align		4
        /*01bc*/ 	.word	index@(__assertfail)
	.align		4
        /*01c0*/ 	.word	index@(_ZN7cutlass13device_kernelIN5flash19FlashAttnFwdCombineIN4cute5tupleIJNS3_1CILi16EEENS5_ILi64EEEEEELi5ELi256ELi1ELb0ELb0ENS_6half_tEfNS_4arch4Sm90EEEEEvNT_6ParamsE)
	.align		4
        /*01c4*/ 	.word	index@(__assertfail)
	.align		4
        /*01c8*/ 	.word	index@(_ZN7cutlass13device_kernelIN5flash19FlashAttnFwdCombineIN4cute5tupleIJNS3_1CILi16EEENS5_ILi64EEEEEELi4ELi256ELi1ELb0ELb0ENS_6half_tEfNS_4arch4Sm90EEEEEvNT_6ParamsE)
	.align		4
        /*01cc*/ 	.word	index@(__assertfail)
	.align		4
        /*01d0*/ 	.word	index@(_ZN7cutlass13device_kernelIN5flash19FlashAttnFwdCombineIN4cute5tupleIJNS3_1CILi16EEENS5_ILi64EEEEEELi8ELi256ELi1ELb0ELb1ENS_6half_tEfNS_4arch4Sm90EEEEEvNT_6ParamsE)
	.align		4
        /*01d4*/ 	.word	index@(__assertfail)
	.align		4
        /*01d8*/ 	.word	index@(_ZN7cutlass13device_kernelIN5flash19FlashAttnFwdCombineIN4cute5tupleIJNS3_1CILi16EEENS5_ILi64EEEEEELi7ELi256ELi1ELb0ELb1ENS_6half_tEfNS_4arch4Sm90EEEEEvNT_6ParamsE)
	.align		4
        /*01dc*/ 	.word	index@(__assertfail)
	.align		4
        /*01e0*/ 	.word	index@(_ZN7cutlass13device_kernelIN5flash19FlashAttnFwdCombineIN4cute5tupleIJNS3_1CILi16EEENS5_ILi64EEEEEELi6ELi256ELi1ELb0ELb1ENS_6half_tEfNS_4arch4Sm90EEEEEvNT_6ParamsE)
	.align		4
        /*01e4*/ 	.word	index@(__assertfail)
	.align		4
        /*01e8*/ 	.word	index@(_ZN7cutlass13device_kernelIN5flash19FlashAttnFwdCombineIN4cute5tupleIJNS3_1CILi16EEENS5_ILi64EEEEEELi5ELi256ELi1ELb0ELb1ENS_6half_tEfNS_4arch4Sm90EEEEEvNT_6ParamsE)
	.align		4
        /*01ec*/ 	.word	index@(__assertfail)
	.align		4
        /*01f0*/ 	.word	index@(_ZN7cutlass13device_kernelIN5flash19FlashAttnFwdCombineIN4cute5tupleIJNS3_1CILi16EEENS5_ILi64EEEEEELi4ELi256ELi1ELb0ELb1ENS_6half_tEfNS_4arch4Sm90EEEEEvNT_6ParamsE)
	.align		4
        /*01f4*/ 	.word	index@(__assertfail)
	.align		4
        /*01f8*/ 	.word	index@(_ZN7cutlass13device_kernelIN5flash19FlashAttnFwdCombineIN4cute5tupleIJNS3_1CILi16EEENS5_ILi64EEEEEELi8ELi256ELi1ELb0ELb0ENS_6half_tEfNS_4arch4Sm80EEEEEvNT_6ParamsE)
	.align		4
        /*01fc*/ 	.word	index@(__assertfail)
	.align		4
        /*0200*/ 	.word	index@(_ZN7cutlass13device_kernelIN5flash19FlashAttnFwdCombineIN4cute5tupleIJNS3_1CILi16EEENS5_ILi64EEEEEELi7ELi256ELi1ELb0ELb0ENS_6half_tEfNS_4arch4Sm80EEEEEvNT_6ParamsE)
	.align		4
        /*0204*/ 	.word	index@(__assertfail)
	.align		4
        /*0208*/ 	.word	index@(_ZN7cutlass13device_kernelIN5flash19FlashAttnFwdCombineIN4cute5tupleIJNS3_1CILi16EEENS5_ILi64EEEEEELi6ELi256ELi1ELb0ELb0ENS_6half_tEfNS_4arch4Sm80EEEEEvNT_6ParamsE)
	.align		4
        /*020c*/ 	.word	index@(__assertfail)
	.align		4
        /*0210*/ 	.word	index@(_ZN7cutlass13device_kernelIN5flash19FlashAttnFwdCombineIN4cute5tupleIJNS3_1CILi16EEENS5_ILi64EEEEEELi5ELi256ELi1ELb0ELb0ENS_6half_tEfNS_4arch4Sm80EEEEEvNT_6ParamsE)
	.align		4
        /*0214*/ 	.word	index@(__assertfail)
	.align		4
        /*0218*/ 	.word	index@(_ZN7cutlass13device_kernelIN5flash19FlashAttnFwdCombineIN4cute5tupleIJNS3_1CILi16EEENS5_ILi64EEEEEELi4ELi256ELi1ELb0ELb0ENS_6half_tEfNS_4arch4Sm80EEEEEvNT_6ParamsE)
	.align		4
        /*021c*/ 	.word	index@(__assertfail)
	.align		4
        /*0220*/ 	.word	index@(_ZN7cutlass13device_kernelIN5flash19FlashAttnFwdCombineIN4cute5tupleIJNS3_1CILi16EEENS5_ILi64EEEEEELi8ELi256ELi1ELb0ELb1ENS_6half_tEfNS_4arch4Sm80EEEEEvNT_6ParamsE)
	.align		4
        /*0224*/ 	.word	index@(__assertfail)
	.align		4
        /*0228*/ 	.word	index@(_ZN7cutlass13device_kernelIN5flash19FlashAttnFwdCombineIN4cute5tupleIJNS3_1CILi16EEENS5_ILi64EEEEEELi7ELi256ELi1ELb0ELb1ENS_6half_tEfNS_4arch4Sm80EEEEEvNT_6ParamsE)
	.align		4
        /*022c*/ 	.word	index@(__assertfail)
	.align		4
        /*0230*/ 	.word	index@(_ZN7cutlass13device_kernelIN5flash19FlashAttnFwdCombineIN4cute5tupleIJNS3_1CILi16EEENS5_ILi64EEEEEELi6ELi256ELi1ELb0ELb1ENS_6half_tEfNS_4arch4Sm80EEEEEvNT_6ParamsE)
	.align		4
        /*0234*/ 	.word	index@(__assertfail)
	.align		4
        /*0238*/ 	.word	index@(_ZN7cutlass13device_kernelIN5flash19FlashAttnFwdCombineIN4cute5tupleIJNS3_1CILi16EEENS5_ILi64EEEEEELi5ELi256ELi1ELb0ELb1ENS_6half_tEfNS_4arch4Sm80EEEEEvNT_6ParamsE)
	.align		4
        /*023c*/ 	.word	index@(__assertfail)
	.align		4
        /*0240*/ 	.word	index@(_ZN7cutlass13device_kernelIN5flash19FlashAttnFwdCombineIN4cute5tupleIJNS3_1CILi16EEENS5_ILi64EEEEEELi4ELi256ELi1ELb0ELb1ENS_6half_tEfNS_4arch4Sm80EEEEEvNT_6ParamsE)
	.align		4
        /*0244*/ 	.word	index@(__assertfail)
	.align		4
        /*0248*/ 	.word	index@(_ZN7cutlass13device_kernelIN5flash19FlashAttnFwdCombineIN4cute5tupleIJNS3_1CILi8EEENS5_ILi128EEEEEELi8ELi256ELi1ELb0ELb0EffNS_4arch4Sm90EEEEEvNT_6ParamsE)
	.align		4
        /*024c*/ 	.word	index@(__assertfail)
	.align		4
        /*0250*/ 	.word	index@(_ZN7cutlass13device_kernelIN5flash19FlashAttnFwdCombineIN4cute5tupleIJNS3_1CILi8EEENS5_ILi128EEEEEELi7ELi256ELi1ELb0ELb0EffNS_4arch4Sm90EEEEEvNT_6ParamsE)
	.align		4
        /*0254*/ 	.word	index@(__assertfail)
	.align		4
        /*0258*/ 	.word	index@(_ZN7cutlass13device_kernelIN5flash19FlashAttnFwdCombineIN4cute5tupleIJNS3_1CILi8EEENS5_ILi128EEEEEELi6ELi256ELi1ELb0ELb0EffNS_4arch4Sm90EEEEEvNT_6ParamsE)
	.align		4
        /*025c*/ 	.word	index@(__assertfail)
	.align		4
        /*0260*/ 	.word	index@(_ZN7cutlass13device_kernelIN5flash19FlashAttnFwdCombineIN4cute5tupleIJNS3_1CILi8EEENS5_ILi128EEEEEELi5ELi256ELi1ELb0ELb0EffNS_4arch4Sm90EEEEEvNT_6ParamsE)
	.align		4
        /*0264*/ 	.word	index@(__assertfail)
	.align		4
        /*0268*/ 	.word	index@(_ZN7cutlass13device_kernelIN5flash19FlashAttnFwdCombineIN4cute5tupleIJNS3_1CILi8EEENS5_ILi128EEEEEELi8ELi256ELi1ELb0ELb1EffNS_4arch4Sm90EEEEEvNT_6ParamsE)
	.align		4
        /*026c*/ 	.word	index@(__assertfail)
	.align		4
        /*0270*/ 	.word	index@(_ZN7cutlass13device_kernelIN5flash19FlashAttnFwdCombineIN4cute5tupleIJNS3_1CILi8EEENS5_ILi128EEEEEELi7ELi256ELi1ELb0ELb1EffNS_4arch4Sm90EEEEEvNT_6ParamsE)
	.align		4
        /*0274*/ 	.word	index@(__assertfail)
	.align		4
        /*0278*/ 	.word	index@(_ZN7cutlass13device_kernelIN5flash19FlashAttnFwdCombineIN4cute5tupleIJNS3_1CILi8EEENS5_ILi128EEEEEELi6ELi256ELi1ELb0ELb1EffNS_4arch4Sm90EEEEEvNT_6ParamsE)
	.align		4
        /*027c*/ 	.word	index@(__assertfail)
	.align		4
        /*0280*/ 	.word	index@(_ZN7cutlass13device_kernelIN5flash19FlashAttnFwdCombineIN4cute5tupleIJNS3_1CILi8EEENS5_ILi128EEEEEELi5ELi256ELi1ELb0ELb1EffNS_4arch4Sm90EEEEEvNT_6ParamsE)
	.align		4
        /*0284*/ 	.word	index@(__assertfail)
	.align		4
        /*0288*/ 	.word	index@(_ZN7cutlass13device_kernelIN5flash19FlashAttnFwdCombineIN4cute5tupleIJNS3_1CILi8EEENS5_ILi128EEEEEELi8ELi256ELi1ELb0ELb0EffNS_4arch4Sm80EEEEEvNT_6ParamsE)
	.align		4
        /*028c*/ 	.word	index@(__assertfail)
	.align		4
        /*0290*/ 	.word	index@(_ZN7cutlass13device_kernelIN5flash19FlashAttnFwdCombineIN4cute5tupleIJNS3_1CILi8EEENS5_ILi128EEEEEELi7ELi256ELi1ELb0ELb0EffNS_4arch4Sm80EEEEEvNT_6ParamsE)
	.align		4
        /*0294*/ 	.word	index@(__assertfail)
	.align		4
        /*0298*/ 	.word	index@(_ZN7cutlass13device_kernelIN5flash19FlashAttnFwdCombineIN4cute5tupleIJNS3_1CILi8EEENS5_ILi128EEEEEELi6ELi256ELi1ELb0ELb0EffNS_4arch4Sm80EEEEEvNT_6ParamsE)
	.align		4
        /*029c*/ 	.word	index@(__assertfail)
	.align		4
        /*02a0*/ 	.word	index@(_ZN7cutlass13device_kernelIN5flash19FlashAttnFwdCombineIN4cute5tupleIJNS3_1CILi8EEENS5_ILi128EEEEEELi5ELi256ELi1ELb0ELb0EffNS_4arch4Sm80EEEEEvNT_6ParamsE)
	.align		4
        /*02a4*/ 	.word	index@(__assertfail)
	.align		4
        /*02a8*/ 	.word	index@(_ZN7cutlass13device_kernelIN5flash19FlashAttnFwdCombineIN4cute5tupleIJNS3_1CILi8EEENS5_ILi128EEEEEELi8ELi256ELi1ELb0ELb1EffNS_4arch4Sm80EEEEEvNT_6ParamsE)
	.align		4
        /*02ac*/ 	.word	index@(__assertfail)
	.align		4
        /*02b0*/ 	.word	index@(_ZN7cutlass13device_kernelIN5flash19FlashAttnFwdCombineIN4cute5tupleIJNS3_1CILi8EEENS5_ILi128EEEEEELi7ELi256ELi1ELb0ELb1EffNS_4arch4Sm80EEEEEvNT_6ParamsE)
	.align		4
        /*02b4*/ 	.word	index@(__assertfail)
	.align		4
        /*02b8*/ 	.word	index@(_ZN7cutlass13device_kernelIN5flash19FlashAttnFwdCombineIN4cute5tupleIJNS3_1CILi8EEENS5_ILi128EEEEEELi6ELi256ELi1ELb0ELb1EffNS_4arch4Sm80EEEEEvNT_6ParamsE)
	.align		4
        /*02bc*/ 	.word	index@(__assertfail)
	.align		4
        /*02c0*/ 	.word	index@(_ZN7cutlass13device_kernelIN5flash19FlashAttnFwdCombineIN4cute5tupleIJNS3_1CILi8EEENS5_ILi128EEEEEELi5ELi256ELi1ELb0ELb1EffNS_4arch4Sm80EEEEEvNT_6ParamsE)
	.align		4
        /*02c4*/ 	.word	index@(__assertfail)
	.align		4
        /*02c8*/ 	.word	index@(_ZN7cutlass13device_kernelIN5flash19FlashAttnFwdCombineIN4cute5tupleIJNS3_1CILi16EEENS5_ILi64EEEEEELi8ELi256ELi1ELb0ELb0EffNS_4arch4Sm90EEEEEvNT_6ParamsE)
	.align		4
        /*02cc*/ 	.word	index@(__assertfail)
	.align		4
        /*02d0*/ 	.word	index@(_ZN7cutlass13device_kernelIN5flash19FlashAttnFwdCombineIN4cute5tupleIJNS3_1CILi16EEENS5_ILi64EEEEEELi7ELi256ELi1ELb0ELb0EffNS_4arch4Sm90EEEEEvNT_6ParamsE)
	.align		4
        /*02d4*/ 	.word	index@(__assertfail)
	.align		4
        /*02d8*/ 	.word	index@(_ZN7cutlass13device_kernelIN5flash19FlashAttnFwdCombineIN4cute5tupleIJNS3_1CILi16EEENS5_ILi64EEEEEELi6ELi256ELi1ELb0ELb0EffNS_4arch4Sm90EEEEEvNT_6ParamsE)
	.align		4
        /*02dc*/ 	.word	index@(__assertfail)
	.align		4
        /*02e0*/ 	.word	index@(_ZN7cutlass13device_kernelIN5flash19FlashAttnFwdCombineIN4cute5tupleIJNS3_1CILi16EEENS5_ILi64EEEEEELi5ELi256ELi1ELb0ELb0EffNS_4arch4Sm90EEEEEvNT_6ParamsE)
	.align		4
        /*02e4*/ 	.word	index@(__assertfail)
	.align		4
        /*02e8*/ 	.word	index@(_ZN7cutlass13device_kernelIN5flash19FlashAttnFwdCombineIN4cute5tupleIJNS3_1CILi16EEENS5_ILi64EEEEEELi4ELi256ELi1ELb0ELb0EffNS_4arch4Sm90EEEEEvNT_6ParamsE)
	.align		4
        /*02ec*/ 	.word	index@(__assertfail)
	.align		4
        /*02f0*/ 	.word	index@(_ZN7cutlass13device_kernelIN5flash19FlashAttnFwdCombineIN4cute5tupleIJNS3_1CILi16EEENS5_ILi64EEEEEELi8ELi256ELi1ELb0ELb1EffNS_4arch4Sm90EEEEEvNT_6ParamsE)
	.align		4
        /*02f4*/ 	.word	index@(__assertfail)
	.align		4
        /*02f8*/ 	.word	index@(_ZN7cutlass13device_kernelIN5flash19FlashAttnFwdCombineIN4cute5tupleIJNS3_1CILi16EEENS5_ILi64EEEEEELi7ELi256ELi1ELb0ELb1EffNS_4arch4Sm90EEEEEvNT_6ParamsE)
	.align		4
        /*02fc*/ 	.word	index@(__assertfail)
	.align		4
        /*0300*/ 	.word	index@(_ZN7cutlass13device_kernelIN5flash19FlashAttnFwdCombineIN4cute5tupleIJNS3_1CILi16EEENS5_ILi64EEEEEELi6ELi256ELi1ELb0ELb1EffNS_4arch4Sm90EEEEEvNT_6ParamsE)
	.align		4
        /*0304*/ 	.word	index@(__assertfail)
	.align		4
        /*0308*/ 	.word	index@(_ZN7cutlass13device_kernelIN5flash19FlashAttnFwdCombineIN4cute5tupleIJNS3_1CILi16EEENS5_ILi64EEEEEELi5ELi256ELi1ELb0ELb1EffNS_4arch4Sm90EEEEEvNT_6ParamsE)
	.align		4
        /*030c*/ 	.word	index@(__assertfail)
	.align		4
        /*0310*/ 	.word	index@(_ZN7cutlass13device_kernelIN5flash19FlashAttnFwdCombineIN4cute5tupleIJNS3_1CILi16EEENS5_ILi64EEEEEELi4ELi256ELi1ELb0ELb1EffNS_4arch4Sm90EEEEEvNT_6ParamsE)
	.align		4
        /*0314*/ 	.word	index@(__assertfail)
	.align		4
        /*0318*/ 	.word	index@(_ZN7cutlass13device_kernelIN5flash19FlashAttnFwdCombineIN4cute5tupleIJNS3_1CILi16EEENS5_ILi64EEEEEELi8ELi256ELi1ELb0ELb0EffNS_4arch4Sm80EEEEEvNT_6ParamsE)
	.align		4
        /*031c*/ 	.word	index@(__assertfail)
	.align		4
        /*0320*/ 	.word	index@(_ZN7cutlass13device_kernelIN5flash19FlashAttnFwdCombineIN4cute5tupleIJNS3_1CILi16EEENS5_ILi64EEEEEELi7ELi256ELi1ELb0ELb0EffNS_4arch4Sm80EEEEEvNT_6ParamsE)
	.align		4
        /*0324*/ 	.word	index@(__assertfail)
	.align		4
        /*0328*/ 	.word	index@(_ZN7cutlass13device_kernelIN5flash19FlashAttnFwdCombineIN4cute5tupleIJNS3_1CILi16EEENS5_ILi64EEEEEELi6ELi256ELi1ELb0ELb0EffNS_4arch4Sm80EEEEEvNT_6ParamsE)
	.align		4
        /*032c*/ 	.word	index@(__assertfail)
	.align		4
        /*0330*/ 	.word	index@(_ZN7cutlass13device_kernelIN5flash19FlashAttnFwdCombineIN4cute5tupleIJNS3_1CILi16EEENS5_ILi64EEEEEELi5ELi256ELi1ELb0ELb0EffNS_4arch4Sm80EEEEEvNT_6ParamsE)
	.align		4
        /*0334*/ 	.word	index@(__assertfail)
	.align		4
        /*0338*/ 	.word	index@(_ZN7cutlass13device_kernelIN5flash19FlashAttnFwdCombineIN4cute5tupleIJNS3_1CILi16EEENS5_ILi64EEEEEELi4ELi256ELi1ELb0ELb0EffNS_4arch4Sm80EEEEEvNT_6ParamsE)
	.align		4
        /*033c*/ 	.word	index@(__assertfail)
	.align		4
        /*0340*/ 	.word	index@(_ZN7cutlass13device_kernelIN5flash19FlashAttnFwdCombineIN4cute5tupleIJNS3_1CILi16EEENS5_ILi64EEEEEELi8ELi256ELi1ELb0ELb1EffNS_4arch4Sm80EEEEEvNT_6ParamsE)
	.align		4
        /*0344*/ 	.word	index@(__assertfail)
	.align		4
        /*0348*/ 	.word	index@(_ZN7cutlass13device_kernelIN5flash19FlashAttnFwdCombineIN4cute5tupleIJNS3_1CILi16EEENS5_ILi64EEEEEELi7ELi256ELi1ELb0ELb1EffNS_4arch4Sm80EEEEEvNT_6ParamsE)
	.align		4
        /*034c*/ 	.word	index@(__assertfail)
	.align		4
        /*0350*/ 	.word	index@(_ZN7cutlass13device_kernelIN5flash19FlashAttnFwdCombineIN4cute5tupleIJNS3_1CILi16EEENS5_ILi64EEEEEELi6ELi256ELi1ELb0ELb1EffNS_4arch4Sm80EEEEEvNT_6ParamsE)
	.align		4
        /*0354*/ 	.word	index@(__assertfail)
	.align		4
        /*0358*/ 	.word	index@(_ZN7cutlass13device_kernelIN5flash19FlashAttnFwdCombineIN4cute5tupleIJNS3_1CILi16EEENS5_ILi64EEEEEELi5ELi256ELi1ELb0ELb1EffNS_4arch4Sm80EEEEEvNT_6ParamsE)
	.align		4
        /*035c*/ 	.word	index@(__assertfail)
	.align		4
        /*0360*/ 	.word	index@(_ZN7cutlass13device_kernelIN5flash19FlashAttnFwdCombineIN4cute5tupleIJNS3_1CILi16EEENS5_ILi64EEEEEELi4ELi256ELi1ELb0ELb1EffNS_4arch4Sm80EEEEEvNT_6ParamsE)
	.align		4
        /*0364*/ 	.word	index@(__assertfail)
	.align		4
        /*0368*/ 	.word	0x00000000
	.align		4
        /*036c*/ 	.word	0xfffffffe
	.align		4
        /*0370*/ 	.word	0x00000000
	.align		4
        /*0374*/ 	.word	0xfffffffd
	.align		4
        /*0378*/ 	.word	0x00000000
	.align		4
        /*037c*/ 	.word	0xfffffffc


//--------------------- .nv.rel.action            --------------------------
	.section	.nv.rel.action,"",@"SHT_CUDA_RELOCINFO"
	.align	8
	.sectionentsize	8
        /*0000*/ 	.byte	0x73, 0x00, 0x00, 0x00, 0x00, 0x00, 0x00, 0x00, 0x00, 0x00, 0x00, 0x11, 0x25, 0x00, 0x05, 0x36


//--------------------- .nv.constant4             --------------------------
	.section	.nv.constant4,"a",@progbits
	.align	8
	.align		8
.nv.constant4:
        /*0000*/ 	.dword	__assertfail
	.align		8
        /*0008*/ 	.dword	__unnamed_1
	.align		8
        /*0010*/ 	.dword	_ZN56_INTERNAL_79951ed2_20_flash_fwd_combine_cu_4cb42ef5_29124cuda3std3__45__cpo5beginE
	.align		8
        /*0018*/ 	.dword	_ZN56_INTERNAL_79951ed2_20_flash_fwd_combine_cu_4cb42ef5_29124cuda3std3__45__cpo3endE
	.align		8
        /*0020*/ 	.dword	_ZN56_INTERNAL_79951ed2_20_flash_fwd_combine_cu_4cb42ef5_29124cuda3std3__45__cpo6cbeginE
	.align		8
        /*0028*/ 	.dword	_ZN56_INTERNAL_79951ed2_20_flash_fwd_combine_cu_4cb42ef5_29124cuda3std3__45__cpo4cendE
	.align		8
        /*0030*/ 	.dword	_ZN56_INTERNAL_79951ed2_20_flash_fwd_combine_cu_4cb42ef5_29124cuda3std3__458_GLOBAL__N__79951ed2_20_flash_fwd_combine_cu_4cb42ef5_29126ignoreE
	.align		8
        /*0038*/ 	.dword	_ZN56_INTERNAL_79951ed2_20_flash_fwd_combine_cu_4cb42ef5_29124cuda3std3__419piecewise_constructE
	.align		8
        /*0040*/ 	.dword	_ZN56_INTERNAL_79951ed2_20_flash_fwd_combine_cu_4cb42ef5_29124cuda3std3__48in_placeE
	.align		8
        /*0048*/ 	.dword	_ZN56_INTERNAL_79951ed2_20_flash_fwd_combine_cu_4cb42ef5_29124cuda3std6ranges3__45__cpo4swapE
	.align		8
        /*0050*/ 	.dword	_ZN56_INTERNAL_79951ed2_20_flash_fwd_combine_cu_4cb42ef5_29124cuda3std6ranges3__45__cpo9iter_moveE
	.align		8
        /*0058*/ 	.dword	_ZN56_INTERNAL_79951ed2_20_flash_fwd_combine_cu_4cb42ef5_29124cute7productE
	.align		8
        /*0060*/ 	.dword	_ZN56_INTERNAL_79951ed2_20_flash_fwd_combine_cu_4cb42ef5_29124cute1_E
	.align		8
        /*0068*/ 	.dword	$str$16
	.align		8
        /*0070*/ 	.dword	$str$17


//--------------------- .nv.constant0._ZN7cutlass13device_kernelIN5flash19FlashAttnFwdCombineIN4cute5tupleIJNS3_1CILi8EEENS5_ILi128EEEEEELi8ELi256ELi1ELb0ELb0ENS_10bfloat16_tEfNS_4arch4Sm90EEEEEvNT_6ParamsE --------------------------
	.section	.nv.constant0._ZN7cutlass13device_kernelIN5flash19FlashAttnFwdCombineIN4cute5tupleIJNS3_1CILi8EEENS5_ILi128EEEEEELi8ELi256ELi1ELb0ELb0ENS_10bfloat16_tEfNS_4arch4Sm90EEEEEvNT_6ParamsE,"a",@progbits
	.sectionflags	@""
	.align	4
.nv.constant0._ZN7cutlass13device_kernelIN5flash19FlashAttnFwdCombineIN4cute5tupleIJNS3_1CILi8EEENS5_ILi128EEEEEELi8ELi256ELi1ELb0ELb0ENS_10bfloat16_tEfNS_4arch4Sm90EEEEEvNT_6ParamsE:
	.zero		584


//--------------------- .nv.constant0._ZN7cutlass13device_kernelIN5flash19FlashAttnFwdCombineIN4cute5tupleIJNS3_1CILi8EEENS5_ILi128EEEEEELi7ELi256ELi1ELb0ELb0ENS_10bfloat16_tEfNS_4arch4Sm90EEEEEvNT_6ParamsE --------------------------
	.section	.nv.constant0._ZN7cutlass13device_kernelIN5flash19FlashAttnFwdCombineIN4cute5tupleIJNS3_1CILi8EEENS5_ILi128EEEEEELi7ELi256ELi1ELb0ELb0ENS_10bfloat16_tEfNS_4arch4Sm90EEEEEvNT_6ParamsE,"a",@progbits
	.sectionflags	@""
	.align	4
.nv.constant0._ZN7cutlass13device_kernelIN5flash19FlashAttnFwdCombineIN4cute5tupleIJNS3_1CILi8EEENS5_ILi128EEEEEELi7ELi256ELi1ELb0ELb0ENS_10bfloat16_tEfNS_4arch4Sm90EEEEEvNT_6ParamsE:
	.zero		584


//--------------------- .nv.constant0._ZN7cutlass13device_kernelIN5flash19FlashAttnFwdCombineIN4cute5tupleIJNS3_1CILi8EEENS5_ILi128EEEEEELi6ELi256ELi1ELb0ELb0ENS_10bfloat16_tEfNS_4arch4Sm90EEEEEvNT_6ParamsE --------------------------
	.section	.nv.constant0._ZN7cutlass13device_kernelIN5flash19FlashAttnFwdCombineIN4cute5tupleIJNS3_1CILi8EEENS5_ILi128EEEEEELi6ELi256ELi1ELb0ELb0ENS_10bfloat16_tEfNS_4arch4Sm90EEEEEvNT_6ParamsE,"a",@progbits
	.sectionflags	@""
	.align	4
.nv.constant0._ZN7cutlass13device_kernelIN5flash19FlashAttnFwdCombineIN4cute5tupleIJNS3_1CILi8EEENS5_ILi128EEEEEELi6ELi256ELi1ELb0ELb0ENS_10bfloat16_tEfNS_4arch4Sm90EEEEEvNT_6ParamsE:
	.zero		584


//--------------------- .nv.constant0._ZN7cutlass13device_kernelIN5flash19FlashAttnFwdCombineIN4cute5tupleIJNS3_1CILi8EEENS5_ILi128EEEEEELi5ELi256ELi1ELb0ELb0ENS_10bfloat16_tEfNS_4arch4Sm90EEEEEvNT_6ParamsE --------------------------
	.section	.nv.constant0._ZN7cutlass13device_kernelIN5flash19FlashAttnFwdCombineIN4cute5tupleIJNS3_1CILi8EEENS5_ILi128EEEEEELi5ELi256ELi1ELb0ELb0ENS_10bfloat16_tEfNS_4arch4Sm90EEEEEvNT_6ParamsE,"a",@progbits
	.sectionflags	@""
	.align	4
.nv.constant0._ZN7cutlass13device_kernelIN5flash19FlashAttnFwdCombineIN4cute5tupleIJNS3_1CILi8EEENS5_ILi128EEEEEELi5ELi256ELi1ELb0ELb0ENS_10bfloat16_tEfNS_4arch4Sm90EEEEEvNT_6ParamsE:
	.zero		584


//--------------------- .nv.constant0._ZN7cutlass13device_kernelIN5flash19FlashAttnFwdCombineIN4cute5tupleIJNS3_1CILi8EEENS5_ILi128EEEEEELi8ELi256ELi1ELb0ELb1ENS_10bfloat16_tEfNS_4arch4Sm90EEEEEvNT_6ParamsE --------------------------
	.section	.nv.constant0._ZN7cutlass13device_kernelIN5flash19FlashAttnFwdCombineIN4cute5tupleIJNS3_1CILi8EEENS5_ILi128EEEEEELi8ELi256ELi1ELb0ELb1ENS_10bfloat16_tEfNS_4arch4Sm90EEEEEvNT_6ParamsE,"a",@progbits
	.sectionflags	@""
	.align	4
.nv.constant0._ZN7cutlass13device_kernelIN5flash19FlashAttnFwdCombineIN4cute5tupleIJNS3_1CILi8EEENS5_ILi128EEEEEELi8ELi256ELi1ELb0ELb1ENS_10bfloat16_tEfNS_4arch4Sm90EEEEEvNT_6ParamsE:
	.zero		584


//--------------------- .nv.constant0._ZN7cutlass13device_kernelIN5flash19FlashAttnFwdCombineIN4cute5tupleIJNS3_1CILi8EEENS5_ILi128EEEEEELi7ELi256ELi1ELb0ELb1ENS_10bfloat16_tEfNS_4arch4Sm90EEEEEvNT_6ParamsE --------------------------
	.section	.nv.constant0._ZN7cutlass13device_kernelIN5flash19FlashAttnFwdCombineIN4cute5tupleIJNS3_1CILi8EEENS5_ILi128EEEEEELi7ELi256ELi1ELb0ELb1ENS_10bfloat16_tEfNS_4arch4Sm90EEEEEvNT_6ParamsE,"a",@progbits
	.sectionflags	@""
	.align	4
.nv.constant0._ZN7cutlass13device_kernelIN5flash19FlashAttnFwdCombineIN4cute5tupleIJNS3_1CILi8EEENS5_ILi128EEEEEELi7ELi256ELi1ELb0ELb1ENS_10bfloat16_tEfNS_4arch4Sm90EEEEEvNT_6ParamsE:
	.zero		584


//--------------------- .nv.constant0._ZN7cutlass13device_kernelIN5flash19FlashAttnFwdCombineIN4cute5tupleIJNS3_1CILi8EEENS5_ILi128EEEEEELi6ELi256ELi1ELb0ELb1ENS_10bfloat16_tEfNS_4arch4Sm90EEEEEvNT_6ParamsE --------------------------
	.section	.nv.constant0._ZN7cutlass13device_kernelIN5flash19FlashAttnFwdCombineIN4cute5tupleIJNS3_1CILi8EEENS5_ILi128EEEEEELi6ELi256ELi1ELb0ELb1ENS_10bfloat16_tEfNS_4arch4Sm90EEEEEvNT_6ParamsE,"a",@progbits
	.sectionflags	@""
	.align	4
.nv.constant0._ZN7cutlass13device_kernelIN5flash19FlashAttnFwdCombineIN4cute5tupleIJNS3_1CILi8EEENS5_ILi128EEEEEELi6ELi256ELi1ELb0ELb1ENS_10bfloat16_tEfNS_4arch4Sm90EEEEEvNT_6ParamsE:
	.zero		584


//--------------------- .nv.constant0._ZN7cutlass13device_kernelIN5flash19FlashAttnFwdCombineIN4cute5tupleIJNS3_1CILi8EEENS5_ILi128EEEEEELi5ELi256ELi1ELb0ELb1ENS_10bfloat16_tEfNS_4arch4Sm90EEEEEvNT_6ParamsE --------------------------
	.section	.nv.constant0._ZN7cutlass13device_kernelIN5flash19FlashAttnFwdCombineIN4cute5tupleIJNS3_1CILi8EEENS5_ILi128EEEEEELi5ELi256ELi1ELb0ELb1ENS_10bfloat16_tEfNS_4arch4Sm90EEEEEvNT_6ParamsE,"a",@progbits
	.sectionflags	@""
	.align	4
.nv.constant0._ZN7cutlass13device_kernelIN5flash19FlashAttnFwdCombineIN4cute5tupleIJNS3_1CILi8EEENS5_ILi128EEEEEELi5ELi256ELi1ELb0ELb1ENS_10bfloat16_tEfNS_4arch4Sm90EEEEEvNT_6ParamsE:
	.zero		584


//--------------------- .nv.constant0._ZN7cutlass13device_kernelIN5flash19FlashAttnFwdCombineIN4cute5tupleIJNS3_1CILi8EEENS5_ILi128EEEEEELi8ELi256ELi1ELb0ELb0ENS_10bfloat16_tEfNS_4arch4Sm80EEEEEvNT_6ParamsE --------------------------
	.section	.nv.constant0._ZN7cutlass13device_kernelIN5flash19FlashAttnFwdCombineIN4cute5tupleIJNS3_1CILi8EEENS5_ILi128EEEEEELi8ELi256ELi1ELb0ELb0ENS_10bfloat16_tEfNS_4arch4Sm80EEEEEvNT_6ParamsE,"a",@progbits
	.sectionflags	@""
	.align	4
.nv.constant0._ZN7cutlass13device_kernelIN5flash19FlashAttnFwdCombineIN4cute5tupleIJNS3_1CILi8EEENS5_ILi128EEEEEELi8ELi256ELi1ELb0ELb0ENS_10bfloat16_tEfNS_4arch4Sm80EEEEEvNT_6ParamsE:
	.zero		584


//--------------------- .nv.constant0._ZN7cutlass13device_kernelIN5flash19FlashAttnFwdCombineIN4cute5tupleIJNS3_1CILi8EEENS5_ILi128EEEEEELi7ELi256ELi1ELb0ELb0ENS_10bfloat16_tEfNS_4arch4Sm80EEEEEvNT_6ParamsE --------------------------
	.section	.nv.constant0._ZN7cutlass13device_kernelIN5flash19FlashAttnFwdCombineIN4cute5tupleIJNS3_1CILi8EEENS5_ILi128EEEEEELi7ELi256ELi1ELb0ELb0ENS_10bfloat16_tEfNS_4arch4Sm80EEEEEvNT_6ParamsE,"a",@progbits
	.sectionflags	@""
	.align	4
.nv.constant0._ZN7cutlass13device_kernelIN5flash19FlashAttnFwdCombineIN4cute5tupleIJNS3_1CILi8EEENS5_ILi128EEEEEELi7ELi256ELi1ELb0ELb0ENS_10bfloat16_tEfNS_4arch4Sm80EEEEEvNT_6ParamsE:
	.zero		584


//--------------------- .nv.constant0._ZN7cutlass13device_kernelIN5flash19FlashAttnFwdCombineIN4cute5tupleIJNS3_1CILi8EEENS5_ILi128EEEEEELi6ELi256ELi1ELb0ELb0ENS_10bfloat16_tEfNS_4arch4Sm80EEEEEvNT_6ParamsE --------------------------
	.section	.nv.constant0._ZN7cutlass13device_kernelIN5flash19FlashAttnFwdCombineIN4cute5tupleIJNS3_1CILi8EEENS5_ILi128EEEEEELi6ELi256ELi1ELb0ELb0ENS_10bfloat16_tEfNS_4arch4Sm80EEEEEvNT_6ParamsE,"a",@progbits
	.sectionflags	@""
	.align	4
.nv.constant0._ZN7cutlass13device_kernelIN5flash19FlashAttnFwdCombineIN4cute5tupleIJNS3_1CILi8EEENS5_ILi128EEEEEELi6ELi256ELi1ELb0ELb0ENS_10bfloat16_tEfNS_4arch4Sm80EEEEEvNT_6ParamsE:
	.zero		584


//--------------------- .nv.constant0._ZN7cutlass13device_kernelIN5flash19FlashAttnFwdCombineIN4cute5tupleIJNS3_1CILi8EEENS5_ILi128EEEEEELi5ELi256ELi1ELb0ELb0ENS_10bfloat16_tEfNS_4arch4Sm80EEEEEvNT_6ParamsE --------------------------
	.section	.nv.constant0._ZN7cutlass13device_kernelIN5flash19FlashAttnFwdCombineIN4cute5tupleIJNS3_1CILi8EEENS5_ILi128EEEEEELi5ELi256ELi1ELb0ELb0ENS_10bfloat16_tEfNS_4arch4Sm80EEEEEvNT_6ParamsE,"a",@progbits
	.sectionflags	@""
	.align	4
.nv.constant0._ZN7cutlass13device_kernelIN5flash19FlashAttnFwdCombineIN4cute5tupleIJNS3_1CILi8EEENS5_ILi128EEEEEELi5ELi256ELi1ELb0ELb0ENS_10bfloat16_tEfNS_4arch4Sm80EEEEEvNT_6ParamsE:
	.zero		584


//--------------------- .nv.constant0._ZN7cutlass13device_kernelIN5flash19FlashAttnFwdCombineIN4cute5tupleIJNS3_1CILi8EEENS5_ILi128EEEEEELi8ELi256ELi1ELb0ELb1ENS_10bfloat16_tEfNS_4arch4Sm80EEEEEvNT_6ParamsE --------------------------
	.section	.nv.constant0._ZN7cutlass13device_kernelIN5flash19FlashAttnFwdCombineIN4cute5tupleIJNS3_1CILi8EEENS5_ILi128EEEEEELi8ELi256ELi1ELb0ELb1ENS_10bfloat16_tEfNS_4arch4Sm80EEEEEvNT_6ParamsE,"a",@progbits
	.sectionflags	@""
	.align	4
.nv.constant0._ZN7cutlass13device_kernelIN5flash19FlashAttnFwdCombineIN4cute5tupleIJNS3_1CILi8EEENS5_ILi128EEEEEELi8ELi256ELi1ELb0ELb1ENS_10bfloat16_tEfNS_4arch4Sm80EEEEEvNT_6ParamsE:
	.zero		584


//--------------------- .nv.constant0._ZN7cutlass13device_kernelIN5flash19FlashAttnFwdCombineIN4cute5tupleIJNS3_1CILi8EEENS5_ILi128EEEEEELi7ELi256ELi1ELb0ELb1ENS_10bfloat16_tEfNS_4arch4Sm80EEEEEvNT_6ParamsE --------------------------
	.section	.nv.constant0._ZN7cutlass13device_kernelIN5flash19FlashAttnFwdCombineIN4cute5tupleIJNS3_1CILi8EEENS5_ILi128EEEEEELi7ELi256ELi1ELb0ELb1ENS_10bfloat16_tEfNS_4arch4Sm80EEEEEvNT_6ParamsE,"a",@progbits
	.sectionflags	@""
	.align	4
.nv.constant0._ZN7cutlass13device_kernelIN5flash19FlashAttnFwdCombineIN4cute5tupleIJNS3_1CILi8EEENS5_ILi128EEEEEELi7ELi256ELi1ELb0ELb1ENS_10bfloat16_tEfNS_4arch4Sm80EEEEEvNT_6ParamsE:
	.zero		584


//--------------------- .nv.constant0._ZN7cutlass13device_kernelIN5flash19FlashAttnFwdCombineIN4cute5tupleIJNS3_1CILi8EEENS5_ILi128EEEEEELi6ELi256ELi1ELb0ELb1ENS_10bfloat16_tEfNS_4arch4Sm80EEEEEvNT_6ParamsE --------------------------
	.section	.nv.constant0._ZN7cutlass13device_kernelIN5flash19FlashAttnFwdCombineIN4cute5tupleIJNS3_1CILi8EEENS5_ILi128EEEEEELi6ELi256ELi1ELb0ELb1ENS_10bfloat16_tEfNS_4arch4Sm80EEEEEvNT_6ParamsE,"a",@progbits
	.sectionflags	@""
	.align	4
.nv.constant0._ZN7cutlass13device_kernelIN5flash19FlashAttnFwdCombineIN4cute5tupleIJNS3_1CILi8EEENS5_ILi128EEEEEELi6ELi256ELi1ELb0ELb1ENS_10bfloat16_tEfNS_4arch4Sm80EEEEEvNT_6ParamsE:
	.zero		584


//--------------------- .nv.constant0._ZN7cutlass13device_kernelIN5flash19FlashAttnFwdCombineIN4cute5tupleIJNS3_1CILi8EEENS5_ILi128EEEEEELi5ELi256ELi1ELb0ELb1ENS_10bfloat16_tEfNS_4arch4Sm80EEEEEvNT_6ParamsE --------------------------
	.section	.nv.constant0._ZN7cutlass13device_kernelIN5flash19FlashAttnFwdCombineIN4cute5tupleIJNS3_1CILi8EEENS5_ILi128EEEEEELi5ELi256ELi1ELb0ELb1ENS_10bfloat16_tEfNS_4arch4Sm80EEEEEvNT_6ParamsE,"a",@progbits
	.sectionflags	@""
	.align	4
.nv.constant0._ZN7cutlass13device_kernelIN5flash19FlashAttnFwdCombineIN4cute5tupleIJNS3_1CILi8EEENS5_ILi128EEEEEELi5ELi256ELi1ELb0ELb1ENS_10bfloat16_tEfNS_4arch4Sm80EEEEEvNT_6ParamsE:
	.zero		584


//--------------------- .nv.constant0._ZN7cutlass13device_kernelIN5flash19FlashAttnFwdCombineIN4cute5tupleIJNS3_1CILi16EEENS5_ILi64EEEEEELi8ELi256ELi1ELb0ELb0ENS_10bfloat16_tEfNS_4arch4Sm90EEEEEvNT_6ParamsE --------------------------
	.section	.nv.constant0._ZN7cutlass13device_kernelIN5flash19FlashAttnFwdCombineIN4cute5tupleIJNS3_1CILi16EEENS5_ILi64EEEEEELi8ELi256ELi1ELb0ELb0ENS_10bfloat16_tEfNS_4arch4Sm90EEEEEvNT_6ParamsE,"a",@progbits
	.sectionflags	@""
	.align	4
.nv.constant0._ZN7cutlass13device_kernelIN5flash19FlashAttnFwdCombineIN4cute5tupleIJNS3_1CILi16EEENS5_ILi64EEEEEELi8ELi256ELi1ELb0ELb0ENS_10bfloat16_tEfNS_4arch4Sm90EEEEEvNT_6ParamsE:
	.zero		584


//--------------------- .nv.constant0._ZN7cutlass13device_kernelIN5flash19FlashAttnFwdCombineIN4cute5tupleIJNS3_1CILi16EEENS5_ILi64EEEEEELi7ELi256ELi1ELb0ELb0ENS_10bfloat16_tEfNS_4arch4Sm90EEEEEvNT_6ParamsE --------------------------
	.section	.nv.constant0._ZN7cutlass13device_kernelIN5flash19FlashAttnFwdCombineIN4cute5tupleIJNS3_1CILi16EEENS5_ILi64EEEEEELi7ELi256ELi1ELb0ELb0ENS_10bfloat16_tEfNS_4arch4Sm90EEEEEvNT_6ParamsE,"a",@progbits
	.sectionflags	@""
	.align	4
.nv.constant0._ZN7cutlass13device_kernelIN5flash19FlashAttnFwdCombineIN4cute5tupleIJNS3_1CILi16EEENS5_ILi64EEEEEELi7ELi256ELi1ELb0ELb0ENS_10bfloat16_tEfNS_4arch4Sm90EEEEEvNT_6ParamsE:
	.zero		584


//--------------------- .nv.constant0._ZN7cutlass13device_kernelIN5flash19FlashAttnFwdCombineIN4cute5tupleIJNS3_1CILi16EEENS5_ILi64EEEEEELi6ELi256ELi1ELb0ELb0ENS_10bfloat16_tEfNS_4arch4Sm90EEEEEvNT_6ParamsE --------------------------
	.section	.nv.constant0._ZN7cutlass13device_kernelIN5flash19FlashAttnFwdCombineIN4cute5tupleIJNS3_1CILi16EEENS5_ILi64EEEEEELi6ELi256ELi1ELb0ELb0ENS_10bfloat16_tEfNS_4arch4Sm90EEEEEvNT_6ParamsE,"a",@progbits
	.sectionflags	@""
	.align	4
.nv.constant0._ZN7cutlass13device_kernelIN5flash19FlashAttnFwdCombineIN4cute5tupleIJNS3_1CILi16EEENS5_ILi64EEEEEELi6ELi256ELi1ELb0ELb0ENS_10bfloat16_tEfNS_4arch4Sm90EEEEEvNT_6ParamsE:
	.zero		584


//--------------------- .nv.constant0._ZN7cutlass13device_kernelIN5flash19FlashAttnFwdCombineIN4cute5tupleIJNS3_1CILi16EEENS5_ILi64EEEEEELi5ELi256ELi1ELb0ELb0ENS_10bfloat16_tEfNS_4arch4Sm90EEEEEvNT_6ParamsE --------------------------
	.section	.nv.constant0._ZN7cutlass13device_kernelIN5flash19FlashAttnFwdCombineIN4cute5tupleIJNS3_1CILi16EEENS5_ILi64EEEEEELi5ELi256ELi1ELb0ELb0ENS_10bfloat16_tEfNS_4arch4Sm90EEEEEvNT_6ParamsE,"a",@progbits
	.sectionflags	@""
	.align	4
.nv.constant0._ZN7cutlass13device_kernelIN5flash19FlashAttnFwdCombineIN4cute5tupleIJNS3_1CILi16EEENS5_ILi64EEEEEELi5ELi256ELi1ELb0ELb0ENS_10bfloat16_tEfNS_4arch4Sm90EEEEEvNT_6ParamsE:
	.zero		584


//--------------------- .nv.constant0._ZN7cutlass13device_kernelIN5flash19FlashAttnFwdCombineIN4cute5tupleIJNS3_1CILi16EEENS5_ILi64EEEEEELi4ELi256ELi1ELb0ELb0ENS_10bfloat16_tEfNS_4arch4Sm90EEEEEvNT_6ParamsE --------------------------
	.section	.nv.constant0._ZN7cutlass13device_kernelIN5flash19FlashAttnFwdCombineIN4cute5tupleIJNS3_1CILi16EEENS5_ILi64EEEEEELi4ELi256ELi1ELb0ELb0ENS_10bfloat16_tEfNS_4arch4Sm90EEEEEvNT_6ParamsE,"a",@progbits
	.sectionflags	@""
	.align	4
.nv.constant0._ZN7cutlass13device_kernelIN5flash19FlashAttnFwdCombineIN4cute5tupleIJNS3_1CILi16EEENS5_ILi64EEEEEELi4ELi256ELi1ELb0ELb0ENS_10bfloat16_tEfNS_4arch4Sm90EEEEEvNT_6ParamsE:
	.zero		584


//--------------------- .nv.constant0._ZN7cutlass13device_kernelIN5flash19FlashAttnFwdCombineIN4cute5tupleIJNS3_1CILi16EEENS5_ILi64EEEEEELi8ELi256ELi1ELb0ELb1ENS_10bfloat16_tEfNS_4arch4Sm90EEEEEvNT_6ParamsE --------------------------
	.section	.nv.constant0._ZN7cutlass13device_kernelIN5flash19FlashAttnFwdCombineIN4cute5tupleIJNS3_1CILi16EEENS5_ILi64EEEEEELi8ELi256ELi1ELb0ELb1ENS_10bfloat16_tEfNS_4arch4Sm90EEEEEvNT_6ParamsE,"a",@progbits
	.sectionflags	@""
	.align	4
.nv.constant0._ZN7cutlass13device_kernelIN5flash19FlashAttnFwdCombineIN4cute5tupleIJNS3_1CILi16EEENS5_ILi64EEEEEELi8ELi256ELi1ELb0ELb1ENS_10bfloat16_tEfNS_4arch4Sm90EEEEEvNT_6ParamsE:
	.zero		584


//--------------------- .nv.constant0._ZN7cutlass13device_kernelIN5flash19FlashAttnFwdCombineIN4cute5tupleIJNS3_1CILi16EEENS5_ILi64EEEEEELi7ELi256ELi1ELb0ELb1ENS_10bfloat16_tEfNS_4arch4Sm90EEEEEvNT_6ParamsE --------------------------
	.section	.nv.constant0._ZN7cutlass13device_kernelIN5flash19FlashAttnFwdCombineIN4cute5tupleIJNS3_1CILi16EEENS5_ILi64EEEEEELi7ELi256ELi1ELb0ELb1ENS_10bfloat16_tEfNS_4arch4Sm90EEEEEvNT_6ParamsE,"a",@progbits
	.sectionflags	@""
	.align	4
.nv.constant0._ZN7cutlass13device_kernelIN5flash19FlashAttnFwdCombineIN4cute5tupleIJNS3_1CILi16EEENS5_ILi64EEEEEELi7ELi256ELi1ELb0ELb1ENS_10bfloat16_tEfNS_4arch4Sm90EEEEEvNT_6ParamsE:
	.zero		584


//--------------------- .nv.constant0._ZN7cutlass13device_kernelIN5flash19FlashAttnFwdCombineIN4cute5tupleIJNS3_1CILi16EEENS5_ILi64EEEEEELi6ELi256ELi1ELb0ELb1ENS_10bfloat16_tEfNS_4arch4Sm90EEEEEvNT_6ParamsE --------------------------
	.section	.nv.constant0._ZN7cutlass13device_kernelIN5flash19FlashAttnFwdCombineIN4cute5tupleIJNS3_1CILi16EEENS5_ILi64EEEEEELi6ELi256ELi1ELb0ELb1ENS_10bfloat16_tEfNS_4arch4Sm90EEEEEvNT_6ParamsE,"a",@progbits
	.sectionflags	@""
	.align	4
.nv.constant0._ZN7cutlass13device_kernelIN5flash19FlashAttnFwdCombineIN4cute5tupleIJNS3_1CILi16EEENS5_ILi64EEEEEELi6ELi256ELi1ELb0ELb1ENS_10bfloat16_tEfNS_4arch4Sm90EEEEEvNT_6ParamsE:
	.zero		584


//--------------------- .nv.constant0._ZN7cutlass13device_kernelIN5flash19FlashAttnFwdCombineIN4cute5tupleIJNS3_1CILi16EEENS5_ILi64EEEEEELi5ELi256ELi1ELb0ELb1ENS_10bfloat16_tEfNS_4arch4Sm90EEEEEvNT_6ParamsE --------------------------
	.section	.nv.constant0._ZN7cutlass13device_kernelIN5flash19FlashAttnFwdCombineIN4cute5tupleIJNS3_1CILi16EEENS5_ILi64EEEEEELi5ELi256ELi1ELb0ELb1ENS_10bfloat16_tEfNS_4arch4Sm90EEEEEvNT_6ParamsE,"a",@progbits
	.sectionflags	@""
	.align	4
.nv.constant0._ZN7cutlass13device_kernelIN5flash19FlashAttnFwdCombineIN4cute5tupleIJNS3_1CILi16EEENS5_ILi64EEEEEELi5ELi256ELi1ELb0ELb1ENS_10bfloat16_tEfNS_4arch4Sm90EEEEEvNT_6ParamsE:
	.zero		584


//--------------------- .nv.constant0._ZN7cutlass13device_kernelIN5flash19FlashAttnFwdCombineIN4cute5tupleIJNS3_1CILi16EEENS5_ILi64EEEEEELi4ELi256ELi1ELb0ELb1ENS_10bfloat16_tEfNS_4arch4Sm90EEEEEvNT_6ParamsE --------------------------
	.section	.nv.constant0._ZN7cutlass13device_kernelIN5flash19FlashAttnFwdCombineIN4cute5tupleIJNS3_1CILi16EEENS5_ILi64EEEEEELi4ELi256ELi1ELb0ELb1ENS_10bfloat16_tEfNS_4arch4Sm90EEEEEvNT_6ParamsE,"a",@progbits
	.sectionflags	@""
	.align	4
.nv.constant0._ZN7cutlass13device_kernelIN5flash19FlashAttnFwdCombineIN4cute5tupleIJNS3_1CILi16EEENS5_ILi64EEEEEELi4ELi256ELi1ELb0ELb1ENS_10bfloat16_tEfNS_4arch4Sm90EEEEEvNT_6ParamsE:
	.zero		584


//--------------------- .nv.constant0._ZN7cutlass13device_kernelIN5flash19FlashAttnFwdCombineIN4cute5tupleIJNS3_1CILi16EEENS5_ILi64EEEEEELi8ELi256ELi1ELb0ELb0ENS_10bfloat16_tEfNS_4arch4Sm80EEEEEvNT_6ParamsE --------------------------
	.section	.nv.constant0._ZN7cutlass13device_kernelIN5flash19FlashAttnFwdCombineIN4cute5tupleIJNS3_1CILi16EEENS5_ILi64EEEEEELi8ELi256ELi1ELb0ELb0ENS_10bfloat16_tEfNS_4arch4Sm80EEEEEvNT_6ParamsE,"a",@progbits
	.sectionflags	@""
	.align	4
.nv.constant0._ZN7cutlass13device_kernelIN5flash19FlashAttnFwdCombineIN4cute5tupleIJNS3_1CILi16EEENS5_ILi64EEEEEELi8ELi256ELi1ELb0ELb0ENS_10bfloat16_tEfNS_4arch4Sm80EEEEEvNT_6ParamsE:
	.zero		584


//--------------------- .nv.constant0._ZN7cutlass13device_kernelIN5flash19FlashAttnFwdCombineIN4cute5tupleIJNS3_1CILi16EEENS5_ILi64EEEEEELi7ELi256ELi1ELb0ELb0ENS_10bfloat16_tEfNS_4arch4Sm80EEEEEvNT_6ParamsE --------------------------
	.section	.nv.constant0._ZN7cutlass13device_kernelIN5flash19FlashAttnFwdCombineIN4cute5tupleIJNS3_1CILi16EEENS5_ILi64EEEEEELi7ELi256ELi1ELb0ELb0ENS_10bfloat16_tEfNS_4arch4Sm80EEEEEvNT_6ParamsE,"a",@progbits
	.sectionflags	@""
	.align	4
.nv.constant0._ZN7cutlass13device_kernelIN5flash19FlashAttnFwdCombineIN4cute5tupleIJNS3_1CILi16EEENS5_ILi64EEEEEELi7ELi256ELi1ELb0ELb0ENS_10bfloat16_tEfNS_4arch4Sm80EEEEEvNT_6ParamsE:
	.zero		584


//--------------------- .nv.constant0._ZN7cutlass13device_kernelIN5flash19FlashAttnFwdCombineIN4cute5tupleIJNS3_1CILi16EEENS5_ILi64EEEEEELi6ELi256ELi1ELb0ELb0ENS_10bfloat16_tEfNS_4arch4Sm80EEEEEvNT_6ParamsE --------------------------
	.section	.nv.constant0._ZN7cutlass13device_kernelIN5flash19FlashAttnFwdCombineIN4cute5tupleIJNS3_1CILi16EEENS5_ILi64EEEEEELi6ELi256ELi1ELb0ELb0ENS_10bfloat16_tEfNS_4arch4Sm80EEEEEvNT_6ParamsE,"a",@progbits
	.sectionflags	@""
	.align	4
.nv.constant0._ZN7cutlass13device_kernelIN5flash19FlashAttnFwdCombineIN4cute5tupleIJNS3_1CILi16EEENS5_ILi64EEEEEELi6ELi256ELi1ELb0ELb0ENS_10bfloat16_tEfNS_4arch4Sm80EEEEEvNT_6ParamsE:
	.zero		584


//--------------------- .nv.constant0._ZN7cutlass13device_kernelIN5flash19FlashAttnFwdCombineIN4cute5tupleIJNS3_1CILi16EEENS5_ILi64EEEEEELi5ELi256ELi1ELb0ELb0ENS_10bfloat16_tEfNS_4arch4Sm80EEEEEvNT_6ParamsE --------------------------
	.section	.nv.constant0._ZN7cutlass13device_kernelIN5flash19FlashAttnFwdCombineIN4cute5tupleIJNS3_1CILi16EEENS5_ILi64EEEEEELi5ELi256ELi1ELb0ELb0ENS_10bfloat16_tEfNS_4arch4Sm80EEEEEvNT_6ParamsE,"a",@progbits
	.sectionflags	@""
	.align	4
.nv.constant0._ZN7cutlass13device_kernelIN5flash19FlashAttnFwdCombineIN4cute5tupleIJNS3_1CILi16EEENS5_ILi64EEEEEELi5ELi256ELi1ELb0ELb0ENS_10bfloat16_tEfNS_4arch4Sm80EEEEEvNT_6ParamsE:
	.zero		584


//--------------------- .nv.constant0._ZN7cutlass13device_kernelIN5flash19FlashAttnFwdCombineIN4cute5tupleIJNS3_1CILi16EEENS5_ILi64EEEEEELi4ELi256ELi1ELb0ELb0ENS_10bfloat16_tEfNS_4arch4Sm80EEEEEvNT_6ParamsE --------------------------
	.section	.nv.constant0._ZN7cutlass13device_kernelIN5flash19FlashAttnFwdCombineIN4cute5tupleIJNS3_1CILi16EEENS5_ILi64EEEEEELi4ELi256ELi1ELb0ELb0ENS_10bfloat16_tEfNS_4arch4Sm80EEEEEvNT_6ParamsE,"a",@progbits
	.sectionflags	@""
	.align	4
.nv.constant0._ZN7cutlass13device_kernelIN5flash19FlashAttnFwdCombineIN4cute5tupleIJNS3_1CILi16EEENS5_ILi64EEEEEELi4ELi256ELi1ELb0ELb0ENS_10bfloat16_tEfNS_4arch4Sm80EEEEEvNT_6ParamsE:
	.zero		584


//--------------------- .nv.constant0._ZN7cutlass13device_kernelIN5flash19FlashAttnFwdCombineIN4cute5tupleIJNS3_1CILi16EEENS5_ILi64EEEEEELi8ELi256ELi1ELb0ELb1ENS_10bfloat16_tEfNS_4arch4Sm80EEEEEvNT_6ParamsE --------------------------
	.section	.nv.constant0._ZN7cutlass13device_kernelIN5flash19FlashAttnFwdCombineIN4cute5tupleIJNS3_1CILi16EEENS5_ILi64EEEEEELi8ELi256ELi1ELb0ELb1ENS_10bfloat16_tEfNS_4arch4Sm80EEEEEvNT_6ParamsE,"a",@progbits
	.sectionflags	@""
	.align	4
.nv.constant0._ZN7cutlass13device_kernelIN5flash19FlashAttnFwdCombineIN4cute5tupleIJNS3_1CILi16EEENS5_ILi64EEEEEELi8ELi256ELi1ELb0ELb1ENS_10bfloat16_tEfNS_4arch4Sm80EEEEEvNT_6ParamsE:
	.zero		584


//--------------------- .nv.constant0._ZN7cutlass13device_kernelIN5flash19FlashAttnFwdCombineIN4cute5tupleIJNS3_1CILi16EEENS5_ILi64EEEEEELi7ELi256ELi1ELb0ELb1ENS_10bfloat16_tEfNS_4arch4Sm80EEEEEvNT_6ParamsE --------------------------
	.section	.nv.constant0._ZN7cutlass13device_kernelIN5flash19FlashAttnFwdCombineIN4cute5tupleIJNS3_1CILi16EEENS5_ILi64EEEEEELi7ELi256ELi1ELb0ELb1ENS_10bfloat16_tEfNS_4arch4Sm80EEEEEvNT_6ParamsE,"a",@progbits
	.sectionflags	@""
	.align	4
.nv.constant0._ZN7cutlass13device_kernelIN5flash19FlashAttnFwdCombineIN4cute5tupleIJNS3_1CILi16EEENS5_ILi64EEEEEELi7ELi256ELi1ELb0ELb1ENS_10bfloat16_tEfNS_4arch4Sm80EEEEEvNT_6ParamsE:
	.zero		584


//--------------------- .nv.constant0._ZN7cutlass13device_kernelIN5flash19FlashAttnFwdCombineIN4cute5tupleIJNS3_1CILi16EEENS5_ILi64EEEEEELi6ELi256ELi1ELb0ELb1ENS_10bfloat16_tEfNS_4arch4Sm80EEEEEvNT_6ParamsE --------------------------
	.section	.nv.constant0._ZN7cutlass13device_kernelIN5flash19FlashAttnFwdCombineIN4cute5tupleIJNS3_1CILi16EEENS5_ILi64EEEEEELi6ELi256ELi1ELb0ELb1ENS_10bfloat16_tEfNS_4arch4Sm80EEEEEvNT_6ParamsE,"a",@progbits
	.sectionflags	@""
	.align	4
.nv.constant0._ZN7cutlass13device_kernelIN5flash19FlashAttnFwdCombineIN4cute5tupleIJNS3_1CILi16EEENS5_ILi64EEEEEELi6ELi256ELi1ELb0ELb1ENS_10bfloat16_tEfNS_4arch4Sm80EEEEEvNT_6ParamsE:
	.zero		584


//--------------------- .nv.constant0._ZN7cutlass13device_kernelIN5flash19FlashAttnFwdCombineIN4cute5tupleIJNS3_1CILi16EEENS5_ILi64EEEEEELi5ELi256ELi1ELb0ELb1ENS_10bfloat16_tEfNS_4arch4Sm80EEEEEvNT_6ParamsE --------------------------
	.section	.nv.constant0._ZN7cutlass13device_kernelIN5flash19FlashAttnFwdCombineIN4cute5tupleIJNS3_1CILi16EEENS5_ILi64EEEEEELi5ELi256ELi1ELb0ELb1ENS_10bfloat16_tEfNS_4arch4Sm80EEEEEvNT_6ParamsE,"a",@progbits
	.sectionflags	@""
	.align	4
.nv.constant0._ZN7cutlass13device_kernelIN5flash19FlashAttnFwdCombineIN4cute5tupleIJNS3_1CILi16EEENS5_ILi64EEEEEELi5ELi256ELi1ELb0ELb1ENS_10bfloat16_tEfNS_4arch4Sm80EEEEEvNT_6ParamsE:
	.zero		584


//--------------------- .nv.constant0._ZN7cutlass13device_kernelIN5flash19FlashAttnFwdCombineIN4cute5tupleIJNS3_1CILi16EEENS5_ILi64EEEEEELi4ELi256ELi1ELb0ELb1ENS_10bfloat16_tEfNS_4arch4Sm80EEEEEvNT_6ParamsE --------------------------
	.section	.nv.constant0._ZN7cutlass13device_kernelIN5flash19FlashAttnFwdCombineIN4cute5tupleIJNS3_1CILi16EEENS5_ILi64EEEEEELi4ELi256ELi1ELb0ELb1ENS_10bfloat16_tEfNS_4arch4Sm80EEEEEvNT_6ParamsE,"a",@progbits
	.sectionflags	@""
	.align	4
.nv.constant0._ZN7cutlass13device_kernelIN5flash19FlashAttnFwdCombineIN4cute5tupleIJNS3_1CILi16EEENS5_ILi64EEEEEELi4ELi256ELi1ELb0ELb1ENS_10bfloat16_tEfNS_4arch4Sm80EEEEEvNT_6ParamsE:
	.zero		584


//--------------------- .nv.constant0._ZN7cutlass13device_kernelIN5flash19FlashAttnFwdCombineIN4cute5tupleIJNS3_1CILi8EEENS5_ILi128EEEEEELi8ELi256ELi1ELb0ELb0ENS_6half_tEfNS_4arch4Sm90EEEEEvNT_6ParamsE --------------------------
	.section	.nv.constant0._ZN7cutlass13device_kernelIN5flash19FlashAttnFwdCombineIN4cute5tupleIJNS3_1CILi8EEENS5_ILi128EEEEEELi8ELi256ELi1ELb0ELb0ENS_6half_tEfNS_4arch4Sm90EEEEEvNT_6ParamsE,"a",@progbits
	.sectionflags	@""
	.align	4
.nv.constant0._ZN7cutlass13device_kernelIN5flash19FlashAttnFwdCombineIN4cute5tupleIJNS3_1CILi8EEENS5_ILi128EEEEEELi8ELi256ELi1ELb0ELb0ENS_6half_tEfNS_4arch4Sm90EEEEEvNT_6ParamsE:
	.zero		584


//--------------------- .nv.constant0._ZN7cutlass13device_kernelIN5flash19FlashAttnFwdCombineIN4cute5tupleIJNS3_1CILi8EEENS5_ILi128EEEEEELi7ELi256ELi1ELb0ELb0ENS_6half_tEfNS_4arch4Sm90EEEEEvNT_6ParamsE --------------------------
	.section	.nv.constant0._ZN7cutlass13device_kernelIN5flash19FlashAttnFwdCombineIN4cute5tupleIJNS3_1CILi8EEENS5_ILi128EEEEEELi7ELi256ELi1ELb0ELb0ENS_6half_tEfNS_4arch4Sm90EEEEEvNT_6ParamsE,"a",@progbits
	.sectionflags	@""
	.align	4
.nv.constant0._ZN7cutlass13device_kernelIN5flash19FlashAttnFwdCombineIN4cute5tupleIJNS3_1CILi8EEENS5_ILi128EEEEEELi7ELi256ELi1ELb0ELb0ENS_6half_tEfNS_4arch4Sm90EEEEEvNT_6ParamsE:
	.zero		584


//--------------------- .nv.constant0._ZN7cutlass13device_kernelIN5flash19FlashAttnFwdCombineIN4cute5tupleIJNS3_1CILi8EEENS5_ILi128EEEEEELi6ELi256ELi1ELb0ELb0ENS_6half_tEfNS_4arch4Sm90EEEEEvNT_6ParamsE --------------------------
	.section	.nv.constant0._ZN7cutlass13device_kernelIN5flash19FlashAttnFwdCombineIN4cute5tupleIJNS3_1CILi8EEENS5_ILi128EEEEEELi6ELi256ELi1ELb0ELb0ENS_6half_tEfNS_4arch4Sm90EEEEEvNT_6ParamsE,"a",@progbits
	.sectionflags	@""
	.align	4
.nv.constant0._ZN7cutlass13device_kernelIN5flash19FlashAttnFwdCombineIN4cute5tupleIJNS3_1CILi8EEENS5_ILi128EEEEEELi6ELi256ELi1ELb0ELb0ENS_6half_tEfNS_4arch4Sm90EEEEEvNT_6ParamsE:
	.zero		584


//--------------------- .nv.constant0._ZN7cutlass13device_kernelIN5flash19FlashAttnFwdCombineIN4cute5tupleIJNS3_1CILi8EEENS5_ILi128EEEEEELi5ELi256ELi1ELb0ELb0ENS_6half_tEfNS_4arch4Sm90EEEEEvNT_6ParamsE --------------------------
	.section	.nv.constant0._ZN7cutlass13device_kernelIN5flash19FlashAttnFwdCombineIN4cute5tupleIJNS3_1CILi8EEENS5_ILi128EEEEEELi5ELi256ELi1ELb0ELb0ENS_6half_tEfNS_4arch4Sm90EEEEEvNT_6ParamsE,"a",@progbits
	.sectionflags	@""
	.align	4
.nv.constant0._ZN7cutlass13device_kernelIN5flash19FlashAttnFwdCombineIN4cute5tupleIJNS3_1CILi8EEENS5_ILi128EEEEEELi5ELi256ELi1ELb0ELb0ENS_6half_tEfNS_4arch4Sm90EEEEEvNT_6ParamsE:
	.zero		584


//--------------------- .nv.constant0._ZN7cutlass13device_kernelIN5flash19FlashAttnFwdCombineIN4cute5tupleIJNS3_1CILi8EEENS5_ILi128EEEEEELi8ELi256ELi1ELb0ELb1ENS_6half_tEfNS_4arch4Sm90EEEEEvNT_6ParamsE --------------------------
	.section	.nv.constant0._ZN7cutlass13device_kernelIN5flash19FlashAttnFwdCombineIN4cute5tupleIJNS3_1CILi8EEENS5_ILi128EEEEEELi8ELi256ELi1ELb0ELb1ENS_6half_tEfNS_4arch4Sm90EEEEEvNT_6ParamsE,"a",@progbits
	.sectionflags	@""
	.align	4
.nv.constant0._ZN7cutlass13device_kernelIN5flash19FlashAttnFwdCombineIN4cute5tupleIJNS3_1CILi8EEENS5_ILi128EEEEEELi8ELi256ELi1ELb0ELb1ENS_6half_tEfNS_4arch4Sm90EEEEEvNT_6ParamsE:
	.zero		584


//--------------------- .nv.constant0._ZN7cutlass13device_kernelIN5flash19FlashAttnFwdCombineIN4cute5tupleIJNS3_1CILi8EEENS5_ILi128EEEEEELi7ELi256ELi1ELb0ELb1ENS_6half_tEfNS_4arch4Sm90EEEEEvNT_6ParamsE --------------------------
	.section	.nv.constant0._ZN7cutlass13device_kernelIN5flash19FlashAttnFwdCombineIN4cute5tupleIJNS3_1CILi8EEENS5_ILi128EEEEEELi7ELi256ELi1ELb0ELb1ENS_6half_tEfNS_4arch4Sm90EEEEEvNT_6ParamsE,"a",@progbits
	.sectionflags	@""
	.align	4
.nv.constant0._ZN7cutlass13device_kernelIN5flash19FlashAttnFwdCombineIN4cute5tupleIJNS3_1CILi8EEENS5_ILi128EEEEEELi7ELi256ELi1ELb0ELb1ENS_6half_tEfNS_4arch4Sm90EEEEEvNT_6ParamsE:
	.zero		584


//--------------------- .nv.constant0._ZN7cutlass13device_kernelIN5flash19FlashAttnFwdCombineIN4cute5tupleIJNS3_1CILi8EEENS5_ILi128EEEEEELi6ELi256ELi1ELb0ELb1ENS_6half_tEfNS_4arch4Sm90EEEEEvNT_6ParamsE --------------------------
	.section	.nv.constant0._ZN7cutlass13device_kernelIN5flash19FlashAttnFwdCombineIN4cute5tupleIJNS3_1CILi8EEENS5_ILi128EEEEEELi6ELi256ELi1ELb0ELb1ENS_6half_tEfNS_4arch4Sm90EEEEEvNT_6ParamsE,"a",@progbits
	.sectionflags	@""
	.align	4
.nv.constant0._ZN7cutlass13device_kernelIN5flash19FlashAttnFwdCombineIN4cute5tupleIJNS3_1CILi8EEENS5_ILi128EEEEEELi6ELi256ELi1ELb0ELb1ENS_6half_tEfNS_4arch4Sm90EEEEEvNT_6ParamsE:
	.zero		584


//--------------------- .nv.constant0._ZN7cutlass13device_kernelIN5flash19FlashAttnFwdCombineIN4cute5tupleIJNS3_1CILi8EEENS5_ILi128EEEEEELi5ELi256ELi1ELb0ELb1ENS_6half_tEfNS_4arch4Sm90EEEEEvNT_6ParamsE --------------------------
	.section	.nv.constant0._ZN7cutlass13device_kernelIN5flash19FlashAttnFwdCombineIN4cute5tupleIJNS3_1CILi8EEENS5_ILi128EEEEEELi5ELi256ELi1ELb0ELb1ENS_6half_tEfNS_4arch4Sm90EEEEEvNT_6ParamsE,"a",@progbits
	.sectionflags	@""
	.align	4
.nv.constant0._ZN7cutlass13device_kernelIN5flash19FlashAttnFwdCombineIN4cute5tupleIJNS3_1CILi8EEENS5_ILi128EEEEEELi5ELi256ELi1ELb0ELb1ENS_6half_tEfNS_4arch4Sm90EEEEEvNT_6ParamsE:
	.zero		584


//--------------------- .nv.constant0._ZN7cutlass13device_kernelIN5flash19FlashAttnFwdCombineIN4cute5tupleIJNS3_1CILi8EEENS5_ILi128EEEEEELi8ELi256ELi1ELb0ELb0ENS_6half_tEfNS_4arch4Sm80EEEEEvNT_6ParamsE --------------------------
	.section	.nv.constant0._ZN7cutlass13device_kernelIN5flash19FlashAttnFwdCombineIN4cute5tupleIJNS3_1CILi8EEENS5_ILi128EEEEEELi8ELi256ELi1ELb0ELb0ENS_6half_tEfNS_4arch4Sm80EEEEEvNT_6ParamsE,"a",@progbits
	.sectionflags	@""
	.align	4
.nv.constant0._ZN7cutlass13device_kernelIN5flash19FlashAttnFwdCombineIN4cute5tupleIJNS3_1CILi8EEENS5_ILi128EEEEEELi8ELi256ELi1ELb0ELb0ENS_6half_tEfNS_4arch4Sm80EEEEEvNT_6ParamsE:
	.zero		584


//--------------------- .nv.constant0._ZN7cutlass13device_kernelIN5flash19FlashAttnFwdCombineIN4cute5tupleIJNS3_1CILi8EEENS5_ILi128EEEEEELi7ELi256ELi1ELb0ELb0ENS_6half_tEfNS_4arch4Sm80EEEEEvNT_6ParamsE --------------------------
	.section	.nv.constant0._ZN7cutlass13device_kernelIN5flash19FlashAttnFwdCombineIN4cute5tupleIJNS3_1CILi8EEENS5_ILi128EEEEEELi7ELi256ELi1ELb0ELb0ENS_6half_tEfNS_4arch4Sm80EEEEEvNT_6ParamsE,"a",@progbits
	.sectionflags	@""
	.align	4
.nv.constant0._ZN7cutlass13device_kernelIN5flash19FlashAttnFwdCombineIN4cute5tupleIJNS3_1CILi8EEENS5_ILi128EEEEEELi7ELi256ELi1ELb0ELb0ENS_6half_tEfNS_4arch4Sm80EEEEEvNT_6ParamsE:
	.zero		584


//--------------------- .nv.constant0._ZN7cutlass13device_kernelIN5flash19FlashAttnFwdCombineIN4cute5tupleIJNS3_1CILi8EEENS5_ILi128EEEEEELi6ELi256ELi1ELb0ELb0ENS_6half_tEfNS_4arch4Sm80EEEEEvNT_6ParamsE --------------------------
	.section	.nv.constant0._ZN7cutlass13device_kernelIN5flash19FlashAttnFwdCombineIN4cute5tupleIJNS3_1CILi8EEENS5_ILi128EEEEEELi6ELi256ELi1ELb0ELb0ENS_6half_tEfNS_4arch4Sm80EEEEEvNT_6ParamsE,"a",@progbits
	.sectionflags	@""
	.align	4
.nv.constant0._ZN7cutlass13device_kernelIN5flash19FlashAttnFwdCombineIN4cute5tupleIJNS3_1CILi8EEENS5_ILi128EEEEEELi6ELi256ELi1ELb0ELb0ENS_6half_tEfNS_4arch4Sm80EEEEEvNT_6ParamsE:
	.zero		584


//--------------------- .nv.constant0._ZN7cutlass13device_kernelIN5flash19FlashAttnFwdCombineIN4cute5tupleIJNS3_1CILi8EEENS5_ILi128EEEEEELi5ELi256ELi1ELb0ELb0ENS_6half_tEfNS_4arch4Sm80EEEEEvNT_6ParamsE --------------------------
	.section	.nv.constant0._ZN7cutlass13device_kernelIN5flash19FlashAttnFwdCombineIN4cute5tupleIJNS3_1CILi8EEENS5_ILi128EEEEEELi5ELi256ELi1ELb0ELb0ENS_6half_tEfNS_4arch4Sm80EEEEEvNT_6ParamsE,"a",@progbits
	.sectionflags	@""
	.align	4
.nv.constant0._ZN7cutlass13device_kernelIN5flash19FlashAttnFwdCombineIN4cute5tupleIJNS3_1CILi8EEENS5_ILi128EEEEEELi5ELi256ELi1ELb0ELb0ENS_6half_tEfNS_4arch4Sm80EEEEEvNT_6ParamsE:
	.zero		584


//--------------------- .nv.constant0._ZN7cutlass13device_kernelIN5flash19FlashAttnFwdCombineIN4cute5tupleIJNS3_1CILi8EEENS5_ILi128EEEEEELi8ELi256ELi1ELb0ELb1ENS_6half_tEfNS_4arch4Sm80EEEEEvNT_6ParamsE --------------------------
	.section	.nv.constant0._ZN7cutlass13device_kernelIN5flash19FlashAttnFwdCombineIN4cute5tupleIJNS3_1CILi8EEENS5_ILi128EEEEEELi8ELi256ELi1ELb0ELb1ENS_6half_tEfNS_4arch4Sm80EEEEEvNT_6ParamsE,"a",@progbits
	.sectionflags	@""
	.align	4
.nv.constant0._ZN7cutlass13device_kernelIN5flash19FlashAttnFwdCombineIN4cute5tupleIJNS3_1CILi8EEENS5_ILi128EEEEEELi8ELi256ELi1ELb0ELb1ENS_6half_tEfNS_4arch4Sm80EEEEEvNT_6ParamsE:
	.zero		584


//--------------------- .nv.constant0._ZN7cutlass13device_kernelIN5flash19FlashAttnFwdCombineIN4cute5tupleIJNS3_1CILi8EEENS5_ILi128EEEEEELi7ELi256ELi1ELb0ELb1ENS_6half_tEfNS_4arch4Sm80EEEEEvNT_6ParamsE --------------------------
	.section	.nv.constant0._ZN7cutlass13device_kernelIN5flash19FlashAttnFwdCombineIN4cute5tupleIJNS3_1CILi8EEENS5_ILi128EEEEEELi7ELi256ELi1ELb0ELb1ENS_6half_tEfNS_4arch4Sm80EEEEEvNT_6ParamsE,"a",@progbits
	.sectionflags	@""
	.align	4
.nv.constant0._ZN7cutlass13device_kernelIN5flash19FlashAttnFwdCombineIN4cute5tupleIJNS3_1CILi8EEENS5_ILi128EEEEEELi7ELi256ELi1ELb0ELb1ENS_6half_tEfNS_4arch4Sm80EEEEEvNT_6ParamsE:
	.zero		584


//--------------------- .nv.constant0._ZN7cutlass13device_kernelIN5flash19FlashAttnFwdCombineIN4cute5tupleIJNS3_1CILi8EEENS5_ILi128EEEEEELi6ELi256ELi1ELb0ELb1ENS_6half_tEfNS_4arch4Sm80EEEEEvNT_6ParamsE --------------------------
	.section	.nv.constant0._ZN7cutlass13device_kernelIN5flash19FlashAttnFwdCombineIN4cute5tupleIJNS3_1CILi8EEENS5_ILi128EEEEEELi6ELi256ELi1ELb0ELb1ENS_6half_tEfNS_4arch4Sm80EEEEEvNT_6ParamsE,"a",@progbits
	.sectionflags	@""
	.align	4
.nv.constant0._ZN7cutlass13device_kernelIN5flash19FlashAttnFwdCombineIN4cute5tupleIJNS3_1CILi8EEENS5_ILi128EEEEEELi6ELi256ELi1ELb0ELb1ENS_6half_tEfNS_4arch4Sm80EEEEEvNT_6ParamsE:
	.zero		584


//--------------------- .nv.constant0._ZN7cutlass13device_kernelIN5flash19FlashAttnFwdCombineIN4cute5tupleIJNS3_1CILi8EEENS5_ILi128EEEEEELi5ELi256ELi1ELb0ELb1ENS_6half_tEfNS_4arch4Sm80EEEEEvNT_6ParamsE --------------------------
	.section	.nv.constant0._ZN7cutlass13device_kernelIN5flash19FlashAttnFwdCombineIN4cute5tupleIJNS3_1CILi8EEENS5_ILi128EEEEEELi5ELi256ELi1ELb0ELb1ENS_6half_tEfNS_4arch4Sm80EEEEEvNT_6ParamsE,"a",@progbits
	.sectionflags	@""
	.align	4
.nv.constant0._ZN7cutlass13device_kernelIN5flash19FlashAttnFwdCombineIN4cute5tupleIJNS3_1CILi8EEENS5_ILi128EEEEEELi5ELi256ELi1ELb0ELb1ENS_6half_tEfNS_4arch4Sm80EEEEEvNT_6ParamsE:
	.zero		584


//--------------------- .nv.constant0._ZN7cutlass13device_kernelIN5flash19FlashAttnFwdCombineIN4cute5tupleIJNS3_1CILi16EEENS5_ILi64EEEEEELi8ELi256ELi1ELb0ELb0ENS_6half_tEfNS_4arch4Sm90EEEEEvNT_6ParamsE --------------------------
	.section	.nv.constant0._ZN7cutlass13device_kernelIN5flash19FlashAttnFwdCombineIN4cute5tupleIJNS3_1CILi16EEENS5_ILi64EEEEEELi8ELi256ELi1ELb0ELb0ENS_6half_tEfNS_4arch4Sm90EEEEEvNT_6ParamsE,"a",@progbits
	.sectionflags	@""
	.align	4
.nv.constant0._ZN7cutlass13device_kernelIN5flash19FlashAttnFwdCombineIN4cute5tupleIJNS3_1CILi16EEENS5_ILi64EEEEEELi8ELi256ELi1ELb0ELb0ENS_6half_tEfNS_4arch4Sm90EEEEEvNT_6ParamsE:
	.zero		584


//--------------------- .nv.constant0._ZN7cutlass13device_kernelIN5flash19FlashAttnFwdCombineIN4cute5tupleIJNS3_1CILi16EEENS5_ILi64EEEEEELi7ELi256ELi1ELb0ELb0ENS_6half_tEfNS_4arch4Sm90EEEEEvNT_6ParamsE --------------------------
	.section	.nv.constant0._ZN7cutlass13device_kernelIN5flash19FlashAttnFwdCombineIN4cute5tupleIJNS3_1CILi16EEENS5_ILi64EEEEEELi7ELi256ELi1ELb0ELb0ENS_6half_tEfNS_4arch4Sm90EEEEEvNT_6ParamsE,"a",@progbits
	.sectionflags	@""
	.align	4
.nv.constant0._ZN7cutlass13device_kernelIN5flash19FlashAttnFwdCombineIN4cute5tupleIJNS3_1CILi16EEENS5_ILi64EEEEEELi7ELi256ELi1ELb0ELb0ENS_6half_tEfNS_4arch4Sm90EEEEEvNT_6ParamsE:
	.zero		584


//--------------------- .nv.constant0._ZN7cutlass13device_kernelIN5flash19FlashAttnFwdCombineIN4cute5tupleIJNS3_1CILi16EEENS5_ILi64EEEEEELi6ELi256ELi1ELb0ELb0ENS_6half_tEfNS_4arch4Sm90EEEEEvNT_6ParamsE --------------------------
	.section	.nv.constant0._ZN7cutlass13device_kernelIN5flash19FlashAttnFwdCombineIN4cute5tupleIJNS3_1CILi16EEENS5_ILi64EEEEEELi6ELi256ELi1ELb0ELb0ENS_6half_tEfNS_4arch4Sm90EEEEEvNT_6ParamsE,"a",@progbits
	.sectionflags	@""
	.align	4
.nv.constant0._ZN7cutlass13device_kernelIN5flash19FlashAttnFwdCombineIN4cute5tupleIJNS3_1CILi16EEENS5_ILi64EEEEEELi6ELi256ELi1ELb0ELb0ENS_6half_tEfNS_4arch4Sm90EEEEEvNT_6ParamsE:
	.zero		584


//--------------------- .nv.constant0._ZN7cutlass13device_kernelIN5flash19FlashAttnFwdCombineIN4cute5tupleIJNS3_1CILi16EEENS5_ILi64EEEEEELi5ELi256ELi1ELb0ELb0ENS_6half_tEfNS_4arch4Sm90EEEEEvNT_6ParamsE --------------------------
	.section	.nv.constant0._ZN7cutlass13device_kernelIN5flash19FlashAttnFwdCombineIN4cute5tupleIJNS3_1CILi16EEENS5_ILi64EEEEEELi5ELi256ELi1ELb0ELb0ENS_6half_tEfNS_4arch4Sm90EEEEEvNT_6ParamsE,"a",@progbits
	.sectionflags	@""
	.align	4
.nv.constant0._ZN7cutlass13device_kernelIN5flash19FlashAttnFwdCombineIN4cute5tupleIJNS3_1CILi16EEENS5_ILi64EEEEEELi5ELi256ELi1ELb0ELb0ENS_6half_tEfNS_4arch4Sm90EEEEEvNT_6ParamsE:
	.zero		584


//--------------------- .nv.constant0._ZN7cutlass13device_kernelIN5flash19FlashAttnFwdCombineIN4cute5tupleIJNS3_1CILi16EEENS5_ILi64EEEEEELi4ELi256ELi1ELb0ELb0ENS_6half_tEfNS_4arch4Sm90EEEEEvNT_6ParamsE --------------------------
	.section	.nv.constant0._ZN7cutlass13device_kernelIN5flash19FlashAttnFwdCombineIN4cute5tupleIJNS3_1CILi16EEENS5_ILi64EEEEEELi4ELi256ELi1ELb0ELb0ENS_6half_tEfNS_4arch4Sm90EEEEEvNT_6ParamsE,"a",@progbits
	.sectionflags	@""
	.align	4
.nv.constant0._ZN7cutlass13device_kernelIN5flash19FlashAttnFwdCombineIN4cute5tupleIJNS3_1CILi16EEENS5_ILi64EEEEEELi4ELi256ELi1ELb0ELb0ENS_6half_tEfNS_4arch4Sm90EEEEEvNT_6ParamsE:
	.zero		584


//--------------------- .nv.constant0._ZN7cutlass13device_kernelIN5flash19FlashAttnFwdCombineIN4cute5tupleIJNS3_1CILi16EEENS5_ILi64EEEEEELi8ELi256ELi1ELb0ELb1ENS_6half_tEfNS_4arch4Sm90EEEEEvNT_6ParamsE --------------------------
	.section	.nv.constant0._ZN7cutlass13device_kernelIN5flash19FlashAttnFwdCombineIN4cute5tupleIJNS3_1CILi16EEENS5_ILi64EEEEEELi8ELi256ELi1ELb0ELb1ENS_6half_tEfNS_4arch4Sm90EEEEEvNT_6ParamsE,"a",@progbits
	.sectionflags	@""
	.align	4
.nv.constant0._ZN7cutlass13device_kernelIN5flash19FlashAttnFwdCombineIN4cute5tupleIJNS3_1CILi16EEENS5_ILi64EEEEEELi8ELi256ELi1ELb0ELb1ENS_6half_tEfNS_4arch4Sm90EEEEEvNT_6ParamsE:
	.zero		584


//--------------------- .nv.constant0._ZN7cutlass13device_kernelIN5flash19FlashAttnFwdCombineIN4cute5tupleIJNS3_1CILi16EEENS5_ILi64EEEEEELi7ELi256ELi1ELb0ELb1ENS_6half_tEfNS_4arch4Sm90EEEEEvNT_6ParamsE --------------------------
	.section	.nv.constant0._ZN7cutlass13device_kernelIN5flash19FlashAttnFwdCombineIN4cute5tupleIJNS3_1CILi16EEENS5_ILi64EEEEEELi7ELi256ELi1ELb0ELb1ENS_6half_tEfNS_4arch4Sm90EEEEEvNT_6ParamsE,"a",@progbits
	.sectionflags	@""
	.align	4
.nv.constant0._ZN7cutlass13device_kernelIN5flash19FlashAttnFwdCombineIN4cute5tupleIJNS3_1CILi16EEENS5_ILi64EEEEEELi7ELi256ELi1ELb0ELb1ENS_6half_tEfNS_4arch4Sm90EEEEEvNT_6ParamsE:
	.zero		584


//--------------------- .nv.constant0._ZN7cutlass13device_kernelIN5flash19FlashAttnFwdCombineIN4cute5tupleIJNS3_1CILi16EEENS5_ILi64EEEEEELi6ELi256ELi1ELb0ELb1ENS_6half_tEfNS_4arch4Sm90EEEEEvNT_6ParamsE --------------------------
	.section	.nv.constant0._ZN7cutlass13device_kernelIN5flash19FlashAttnFwdCombineIN4cute5tupleIJNS3_1CILi16EEENS5_ILi64EEEEEELi6ELi256ELi1ELb0ELb1ENS_6half_tEfNS_4arch4Sm90EEEEEvNT_6ParamsE,"a",@progbits
	.sectionflags	@""
	.align	4
.nv.constant0._ZN7cutlass13device_kernelIN5flash19FlashAttnFwdCombineIN4cute5tupleIJNS3_1CILi16EEENS5_ILi64EEEEEELi6ELi256ELi1ELb0ELb1ENS_6half_tEfNS_4arch4Sm90EEEEEvNT_6ParamsE:
	.zero		584


//--------------------- .nv.constant0._ZN7cutlass13device_kernelIN5flash19FlashAttnFwdCombineIN4cute5tupleIJNS3_1CILi16EEENS5_ILi64EEEEEELi5ELi256ELi1ELb0ELb1ENS_6half_tEfNS_4arch4Sm90EEEEEvNT_6ParamsE --------------------------
	.section	.nv.constant0._ZN7cutlass13device_kernelIN5flash19FlashAttnFwdCombineIN4cute5tupleIJNS3_1CILi16EEENS5_ILi64EEEEEELi5ELi256ELi1ELb0ELb1ENS_6half_tEfNS_4arch4Sm90EEEEEvNT_6ParamsE,"a",@progbits
	.sectionflags	@""
	.align	4
.nv.constant0._ZN7cutlass13device_kernelIN5flash19FlashAttnFwdCombineIN4cute5tupleIJNS3_1CILi16EEENS5_ILi64EEEEEELi5ELi256ELi1ELb0ELb1ENS_6half_tEfNS_4arch4Sm90EEEEEvNT_6ParamsE:
	.zero		584


//--------------------- .nv.constant0._ZN7cutlass13device_kernelIN5flash19FlashAttnFwdCombineIN4cute5tupleIJNS3_1CILi16EEENS5_ILi64EEEEEELi4ELi256ELi1ELb0ELb1ENS_6half_tEfNS_4arch4Sm90EEEEEvNT_6ParamsE --------------------------
	.section	.nv.constant0._ZN7cutlass13device_kernelIN5flash19FlashAttnFwdCombineIN4cute5tupleIJNS3_1CILi16EEENS5_ILi64EEEEEELi4ELi256ELi1ELb0ELb1ENS_6half_tEfNS_4arch4Sm90EEEEEvNT_6ParamsE,"a",@progbits
	.sectionflags	@""
	.align	4
.nv.constant0._ZN7cutlass13device_kernelIN5flash19FlashAttnFwdCombineIN4cute5tupleIJNS3_1CILi16EEENS5_ILi64EEEEEELi4ELi256ELi1ELb0ELb1ENS_6half_tEfNS_4arch4Sm90EEEEEvNT_6ParamsE:
	.zero		584


//--------------------- .nv.constant0._ZN7cutlass13device_kernelIN5flash19FlashAttnFwdCombineIN4cute5tupleIJNS3_1CILi16EEENS5_ILi64EEEEEELi8ELi256ELi1ELb0ELb0ENS_6half_tEfNS_4arch4Sm80EEEEEvNT_6ParamsE --------------------------
	.section	.nv.constant0._ZN7cutlass13device_kernelIN5flash19FlashAttnFwdCombineIN4cute5tupleIJNS3_1CILi16EEENS5_ILi64EEEEEELi8ELi256ELi1ELb0ELb0ENS_6half_tEfNS_4arch4Sm80EEEEEvNT_6ParamsE,"a",@progbits
	.sectionflags	@""
	.align	4
.nv.constant0._ZN7cutlass13device_kernelIN5flash19FlashAttnFwdCombineIN4cute5tupleIJNS3_1CILi16EEENS5_ILi64EEEEEELi8ELi256ELi1ELb0ELb0ENS_6half_tEfNS_4arch4Sm80EEEEEvNT_6ParamsE:
	.zero		584


//--------------------- .nv.constant0._ZN7cutlass13device_kernelIN5flash19FlashAttnFwdCombineIN4cute5tupleIJNS3_1CILi16EEENS5_ILi64EEEEEELi7ELi256ELi1ELb0ELb0ENS_6half_tEfNS_4arch4Sm80EEEEEvNT_6ParamsE --------------------------
	.section	.nv.constant0._ZN7cutlass13device_kernelIN5flash19FlashAttnFwdCombineIN4cute5tupleIJNS3_1CILi16EEENS5_ILi64EEEEEELi7ELi256ELi1ELb0ELb0ENS_6half_tEfNS_4arch4Sm80EEEEEvNT_6ParamsE,"a",@progbits
	.sectionflags	@""
	.align	4
.nv.constant0._ZN7cutlass13device_kernelIN5flash19FlashAttnFwdCombineIN4cute5tupleIJNS3_1CILi16EEENS5_ILi64EEEEEELi7ELi256ELi1ELb0ELb0ENS_6half_tEfNS_4arch4Sm80EEEEEvNT_6ParamsE:
	.zero		584


//--------------------- .nv.constant0._ZN7cutlass13device_kernelIN5flash19FlashAttnFwdCombineIN4cute5tupleIJNS3_1CILi16EEENS5_ILi64EEEEEELi6ELi256ELi1ELb0ELb0ENS_6half_tEfNS_4arch4Sm80EEEEEvNT_6ParamsE --------------------------
	.section	.nv.constant0._ZN7cutlass13device_kernelIN5flash19FlashAttnFwdCombineIN4cute5tupleIJNS3_1CILi16EEENS5_ILi64EEEEEELi6ELi256ELi1ELb0ELb0ENS_6half_tEfNS_4arch4Sm80EEEEEvNT_6ParamsE,"a",@progbits
	.sectionflags	@""
	.align	4
.nv.constant0._ZN7cutlass13device_kernelIN5flash19FlashAttnFwdCombineIN4cute5tupleIJNS3_1CILi16EEENS5_ILi64EEEEEELi6ELi256ELi1ELb0ELb0ENS_6half_tEfNS_4arch4Sm80EEEEEvNT_6ParamsE:
	.zero		584


//--------------------- .nv.constant0._ZN7cutlass13device_kernelIN5flash19FlashAttnFwdCombineIN4cute5tupleIJNS3_1CILi16EEENS5_ILi64EEEEEELi5ELi256ELi1ELb0ELb0ENS_6half_tEfNS_4arch4Sm80EEEEEvNT_6ParamsE --------------------------
	.section	.nv.constant0._ZN7cutlass13device_kernelIN5flash19FlashAttnFwdCombineIN4cute5tupleIJNS3_1CILi16EEENS5_ILi64EEEEEELi5ELi256ELi1ELb0ELb0ENS_6half_tEfNS_4arch4Sm80EEEEEvNT_6ParamsE,"a",@progbits
	.sectionflags	@""
	.align	4
.nv.constant0._ZN7cutlass13device_kernelIN5flash19FlashAttnFwdCombineIN4cute5tupleIJNS3_1CILi16EEENS5_ILi64EEEEEELi5ELi256ELi1ELb0ELb0ENS_6half_tEfNS_4arch4Sm80EEEEEvNT_6ParamsE:
	.zero		584


//--------------------- .nv.constant0._ZN7cutlass13device_kernelIN5flash19FlashAttnFwdCombineIN4cute5tupleIJNS3_1CILi16EEENS5_ILi64EEEEEELi4ELi256ELi1ELb0ELb0ENS_6half_tEfNS_4arch4Sm80EEEEEvNT_6ParamsE --------------------------
	.section	.nv.constant0._ZN7cutlass13device_kernelIN5flash19FlashAttnFwdCombineIN4cute5tupleIJNS3_1CILi16EEENS5_ILi64EEEEEELi4ELi256ELi1ELb0ELb0ENS_6half_tEfNS_4arch4Sm80EEEEEvNT_6ParamsE,"a",@progbits
	.sectionflags	@""
	.align	4
.nv.constant0._ZN7cutlass13device_kernelIN5flash19FlashAttnFwdCombineIN4cute5tupleIJNS3_1CILi16EEENS5_ILi64EEEEEELi4ELi256ELi1ELb0ELb0ENS_6half_tEfNS_4arch4Sm80EEEEEvNT_6ParamsE:
	.zero		584


//--------------------- .nv.constant0._ZN7cutlass13device_kernelIN5flash19FlashAttnFwdCombineIN4cute5tupleIJNS3_1CILi16EEENS5_ILi64EEEEEELi8ELi256ELi1ELb0ELb1ENS_6half_tEfNS_4arch4Sm80EEEEEvNT_6ParamsE --------------------------
	.section	.nv.constant0._ZN7cutlass13device_kernelIN5flash19FlashAttnFwdCombineIN4cute5tupleIJNS3_1CILi16EEENS5_ILi64EEEEEELi8ELi256ELi1ELb0ELb1ENS_6half_tEfNS_4arch4Sm80EEEEEvNT_6ParamsE,"a",@progbits
	.sectionflags	@""
	.align	4
.nv.constant0._ZN7cutlass13device_kernelIN5flash19FlashAttnFwdCombineIN4cute5tupleIJNS3_1CILi16EEENS5_ILi64EEEEEELi8ELi256ELi1ELb0ELb1ENS_6half_tEfNS_4arch4Sm80EEEEEvNT_6ParamsE:
	.zero		584


//--------------------- .nv.constant0._ZN7cutlass13device_kernelIN5flash19FlashAttnFwdCombineIN4cute5tupleIJNS3_1CILi16EEENS5_ILi64EEEEEELi7ELi256ELi1ELb0ELb1ENS_6half_tEfNS_4arch4Sm80EEEEEvNT_6ParamsE --------------------------
	.section	.nv.constant0._ZN7cutlass13device_kernelIN5flash19FlashAttnFwdCombineIN4cute5tupleIJNS3_1CILi16EEENS5_ILi64EEEEEELi7ELi256ELi1ELb0ELb1ENS_6half_tEfNS_4arch4Sm80EEEEEvNT_6ParamsE,"a",@progbits
	.sectionflags	@""
	.align	4
.nv.constant0._ZN7cutlass13device_kernelIN5flash19FlashAttnFwdCombineIN4cute5tupleIJNS3_1CILi16EEENS5_ILi64EEEEEELi7ELi256ELi1ELb0ELb1ENS_6half_tEfNS_4arch4Sm80EEEEEvNT_6ParamsE:
	.zero		584


//--------------------- .nv.constant0._ZN7cutlass13device_kernelIN5flash19FlashAttnFwdCombineIN4cute5tupleIJNS3_1CILi16EEENS5_ILi64EEEEEELi6ELi256ELi1ELb0ELb1ENS_6half_tEfNS_4arch4Sm80EEEEEvNT_6ParamsE --------------------------
	.section	.nv.constant0._ZN7cutlass13device_kernelIN5flash19FlashAttnFwdCombineIN4cute5tupleIJNS3_1CILi16EEENS5_ILi64EEEEEELi6ELi256ELi1ELb0ELb1ENS_6half_tEfNS_4arch4Sm80EEEEEvNT_6ParamsE,"a",@progbits
	.sectionflags	@""
	.align	4
.nv.constant0._ZN7cutlass13device_kernelIN5flash19FlashAttnFwdCombineIN4cute5tupleIJNS3_1CILi16EEENS5_ILi64EEEEEELi6ELi256ELi1ELb0ELb1ENS_6half_tEfNS_4arch4Sm80EEEEEvNT_6ParamsE:
	.zero		584


//--------------------- .nv.constant0._ZN7cutlass13device_kernelIN5flash19FlashAttnFwdCombineIN4cute5tupleIJNS3_1CILi16EEENS5_ILi64EEEEEELi5ELi256ELi1ELb0ELb1ENS_6half_tEfNS_4arch4Sm80EEEEEvNT_6ParamsE --------------------------
	.section	.nv.constant0._ZN7cutlass13device_kernelIN5flash19FlashAttnFwdCombineIN4cute5tupleIJNS3_1CILi16EEENS5_ILi64EEEEEELi5ELi256ELi1ELb0ELb1ENS_6half_tEfNS_4arch4Sm80EEEEEvNT_6ParamsE,"a",@progbits
	.sectionflags	@""
	.align	4
.nv.constant0._ZN7cutlass13device_kernelIN5flash19FlashAttnFwdCombineIN4cute5tupleIJNS3_1CILi16EEENS5_ILi64EEEEEELi5ELi256ELi1ELb0ELb1ENS_6half_tEfNS_4arch4Sm80EEEEEvNT_6ParamsE:
	.zero		584


//--------------------- .nv.constant0._ZN7cutlass13device_kernelIN5flash19FlashAttnFwdCombineIN4cute5tupleIJNS3_1CILi16EEENS5_ILi64EEEEEELi4ELi256ELi1ELb0ELb1ENS_6half_tEfNS_4arch4Sm80EEEEEvNT_6ParamsE --------------------------
	.section	.nv.constant0._ZN7cutlass13device_kernelIN5flash19FlashAttnFwdCombineIN4cute5tupleIJNS3_1CILi16EEENS5_ILi64EEEEEELi4ELi256ELi1ELb0ELb1ENS_6half_tEfNS_4arch4Sm80EEEEEvNT_6ParamsE,"a",@progbits
	.sectionflags	@""
	.align	4
.nv.constant0._ZN7cutlass13device_kernelIN5flash19FlashAttnFwdCombineIN4cute5tupleIJNS3_1CILi16EEENS5_ILi64EEEEEELi4ELi256ELi1ELb0ELb1ENS_6half_tEfNS_4arch4Sm80EEEEEvNT_6ParamsE:
	.zero		584


//--------------------- .nv.constant0._ZN7cutlass13device_kernelIN5flash19FlashAttnFwdCombineIN4cute5tupleIJNS3_1CILi8EEENS5_ILi128EEEEEELi8ELi256ELi1ELb0ELb0EffNS_4arch4Sm90EEEEEvNT_6ParamsE --------------------------
	.section	.nv.constant0._ZN7cutlass13device_kernelIN5flash19FlashAttnFwdCombineIN4cute5tupleIJNS3_1CILi8EEENS5_ILi128EEEEEELi8ELi256ELi1ELb0ELb0EffNS_4arch4Sm90EEEEEvNT_6ParamsE,"a",@progbits
	.sectionflags	@""
	.align	4
.nv.constant0._ZN7cutlass13device_kernelIN5flash19FlashAttnFwdCombineIN4cute5tupleIJNS3_1CILi8EEENS5_ILi128EEEEEELi8ELi256ELi1ELb0ELb0EffNS_4arch4Sm90EEEEEvNT_6ParamsE:
	.zero		584


//--------------------- .nv.constant0._ZN7cutlass13device_kernelIN5flash19FlashAttnFwdCombineIN4cute5tupleIJNS3_1CILi8EEENS5_ILi128EEEEEELi7ELi256ELi1ELb0ELb0EffNS_4arch4Sm90EEEEEvNT_6ParamsE --------------------------
	.section	.nv.constant0._ZN7cutlass13device_kernelIN5flash19FlashAttnFwdCombineIN4cute5tupleIJNS3_1CILi8EEENS5_ILi128EEEEEELi7ELi256ELi1ELb0ELb0EffNS_4arch4Sm90EEEEEvNT_6ParamsE,"a",@progbits
	.sectionflags	@""
	.align	4
.nv.constant0._ZN7cutlass13device_kernelIN5flash19FlashAttnFwdCombineIN4cute5tupleIJNS3_1CILi8EEENS5_ILi128EEEEEELi7ELi256ELi1ELb0ELb0EffNS_4arch4Sm90EEEEEvNT_6ParamsE:
	.zero		584


//--------------------- .nv.constant0._ZN7cutlass13device_kernelIN5flash19FlashAttnFwdCombineIN4cute5tupleIJNS3_1CILi8EEENS5_ILi128EEEEEELi6ELi256ELi1ELb0ELb0EffNS_4arch4Sm90EEEEEvNT_6ParamsE --------------------------
	.section	.nv.constant0._ZN7cutlass13device_kernelIN5flash19FlashAttnFwdCombineIN4cute5tupleIJNS3_1CILi8EEENS5_ILi128EEEEEELi6ELi256ELi1ELb0ELb0EffNS_4arch4Sm90EEEEEvNT_6ParamsE,"a",@progbits
	.sectionflags	@""
	.align	4
.nv.constant0._ZN7cutlass13device_kernelIN5flash19FlashAttnFwdCombineIN4cute5tupleIJNS3_1CILi8EEENS5_ILi128EEEEEELi6ELi256ELi1ELb0ELb0EffNS_4arch4Sm90EEEEEvNT_6ParamsE:
	.zero		584


//--------------------- .nv.constant0._ZN7cutlass13device_kernelIN5flash19FlashAttnFwdCombineIN4cute5tupleIJNS3_1CILi8EEENS5_ILi128EEEEEELi5ELi256ELi1ELb0ELb0EffNS_4arch4Sm90EEEEEvNT_6ParamsE --------------------------
	.section	.nv.constant0._ZN7cutlass13device_kernelIN5flash19FlashAttnFwdCombineIN4cute5tupleIJNS3_1CILi8EEENS5_ILi128EEEEEELi5ELi256ELi1ELb0ELb0EffNS_4arch4Sm90EEEEEvNT_6ParamsE,"a",@progbits
	.sectionflags	@""
	.align	4
.nv.constant0._ZN7cutlass13device_kernelIN5flash19FlashAttnFwdCombineIN4cute5tupleIJNS3_1CILi8EEENS5_ILi128EEEEEELi5ELi256ELi1ELb0ELb0EffNS_4arch4Sm90EEEEEvNT_6ParamsE:
	.zero		584


//--------------------- .nv.constant0._ZN7cutlass13device_kernelIN5flash19FlashAttnFwdCombineIN4cute5tupleIJNS3_1CILi8EEENS5_ILi128EEEEEELi8ELi256ELi1ELb0ELb1EffNS_4arch4Sm90EEEEEvNT_6ParamsE --------------------------
	.section	.nv.constant0._ZN7cutlass13device_kernelIN5flash19FlashAttnFwdCombineIN4cute5tupleIJNS3_1CILi8EEENS5_ILi128EEEEEELi8ELi256ELi1ELb0ELb1EffNS_4arch4Sm90EEEEEvNT_6ParamsE,"a",@progbits
	.sectionflags	@""
	.align	4
.nv.constant0._ZN7cutlass13device_kernelIN5flash19FlashAttnFwdCombineIN4cute5tupleIJNS3_1CILi8EEENS5_ILi128EEEEEELi8ELi256ELi1ELb0ELb1EffNS_4arch4Sm90EEEEEvNT_6ParamsE:
	.zero		584


//--------------------- .nv.constant0._ZN7cutlass13device_kernelIN5flash19FlashAttnFwdCombineIN4cute5tupleIJNS3_1CILi8EEENS5_ILi128EEEEEELi7ELi256ELi1ELb0ELb1EffNS_4arch4Sm90EEEEEvNT_6ParamsE --------------------------
	.section	.nv.constant0._ZN7cutlass13device_kernelIN5flash19FlashAttnFwdCombineIN4cute5tupleIJNS3_1CILi8EEENS5_ILi128EEEEEELi7ELi256ELi1ELb0ELb1EffNS_4arch4Sm90EEEEEvNT_6ParamsE,"a",@progbits
	.sectionflags	@""
	.align	4
.nv.constant0._ZN7cutlass13device_kernelIN5flash19FlashAttnFwdCombineIN4cute5tupleIJNS3_1CILi8EEENS5_ILi128EEEEEELi7ELi256ELi1ELb0ELb1EffNS_4arch4Sm90EEEEEvNT_6ParamsE:
	.zero		584


//--------------------- .nv.constant0._ZN7cutlass13device_kernelIN5flash19FlashAttnFwdCombineIN4cute5tupleIJNS3_1CILi8EEENS5_ILi128EEEEEELi6ELi256ELi1ELb0ELb1EffNS_4arch4Sm90EEEEEvNT_6ParamsE --------------------------
	.section	.nv.constant0._ZN7cutlass13device_kernelIN5flash19FlashAttnFwdCombineIN4cute5tupleIJNS3_1CILi8EEENS5_ILi128EEEEEELi6ELi256ELi1ELb0ELb1EffNS_4arch4Sm90EEEEEvNT_6ParamsE,"a",@progbits
	.sectionflags	@""
	.align	4
.nv.constant0._ZN7cutlass13device_kernelIN5flash19FlashAttnFwdCombineIN4cute5tupleIJNS3_1CILi8EEENS5_ILi128EEEEEELi6ELi256ELi1ELb0ELb1EffNS_4arch4Sm90EEEEEvNT_6ParamsE:
	.zero		584


//--------------------- .nv.constant0._ZN7cutlass13device_kernelIN5flash19FlashAttnFwdCombineIN4cute5tupleIJNS3_1CILi8EEENS5_ILi128EEEEEELi5ELi256ELi1ELb0ELb1EffNS_4arch4Sm90EEEEEvNT_6ParamsE --------------------------
	.section	.nv.constant0._ZN7cutlass13device_kernelIN5flash19FlashAttnFwdCombineIN4cute5tupleIJNS3_1CILi8EEENS5_ILi128EEEEEELi5ELi256ELi1ELb0ELb1EffNS_4arch4Sm90EEEEEvNT_6ParamsE,"a",@progbits
	.sectionflags	@""
	.align	4
.nv.constant0._ZN7cutlass13device_kernelIN5flash19FlashAttnFwdCombineIN4cute5tupleIJNS3_1CILi8EEENS5_ILi128EEEEEELi5ELi256ELi1ELb0ELb1EffNS_4arch4Sm90EEEEEvNT_6ParamsE:
	.zero		584


//--------------------- .nv.constant0._ZN7cutlass13device_kernelIN5flash19FlashAttnFwdCombineIN4cute5tupleIJNS3_1CILi8EEENS5_ILi128EEEEEELi8ELi256ELi1ELb0ELb0EffNS_4arch4Sm80EEEEEvNT_6ParamsE --------------------------
	.section	.nv.constant0._ZN7cutlass13device_kernelIN5flash19FlashAttnFwdCombineIN4cute5tupleIJNS3_1CILi8EEENS5_ILi128EEEEEELi8ELi256ELi1ELb0ELb0EffNS_4arch4Sm80EEEEEvNT_6ParamsE,"a",@progbits
	.sectionflags	@""
	.align	4
.nv.constant0._ZN7cutlass13device_kernelIN5flash19FlashAttnFwdCombineIN4cute5tupleIJNS3_1CILi8EEENS5_ILi128EEEEEELi8ELi256ELi1ELb0ELb0EffNS_4arch4Sm80EEEEEvNT_6ParamsE:
	.zero		584


//--------------------- .nv.constant0._ZN7cutlass13device_kernelIN5flash19FlashAttnFwdCombineIN4cute5tupleIJNS3_1CILi8EEENS5_ILi128EEEEEELi7ELi256ELi1ELb0ELb0EffNS_4arch4Sm80EEEEEvNT_6ParamsE --------------------------
	.section	.nv.constant0._ZN7cutlass13device_kernelIN5flash19FlashAttnFwdCombineIN4cute5tupleIJNS3_1CILi8EEENS5_ILi128EEEEEELi7ELi256ELi1ELb0ELb0EffNS_4arch4Sm80EEEEEvNT_6ParamsE,"a",@progbits
	.sectionflags	@""
	.align	4
.nv.constant0._ZN7cutlass13device_kernelIN5flash19FlashAttnFwdCombineIN4cute5tupleIJNS3_1CILi8EEENS5_ILi128EEEEEELi7ELi256ELi1ELb0ELb0EffNS_4arch4Sm80EEEEEvNT_6ParamsE:
	.zero		584


//--------------------- .nv.constant0._ZN7cutlass13device_kernelIN5flash19FlashAttnFwdCombineIN4cute5tupleIJNS3_1CILi8EEENS5_ILi128EEEEEELi6ELi256ELi1ELb0ELb0EffNS_4arch4Sm80EEEEEvNT_6ParamsE --------------------------
	.section	.nv.constant0._ZN7cutlass13device_kernelIN5flash19FlashAttnFwdCombineIN4cute5tupleIJNS3_1CILi8EEENS5_ILi128EEEEEELi6ELi256ELi1ELb0ELb0EffNS_4arch4Sm80EEEEEvNT_6ParamsE,"a",@progbits
	.sectionflags	@""
	.align	4
.nv.constant0._ZN7cutlass13device_kernelIN5flash19FlashAttnFwdCombineIN4cute5tupleIJNS3_1CILi8EEENS5_ILi128EEEEEELi6ELi256ELi1ELb0ELb0EffNS_4arch4Sm80EEEEEvNT_6ParamsE:
	.zero		584


//--------------------- .nv.constant0._ZN7cutlass13device_kernelIN5flash19FlashAttnFwdCombineIN4cute5tupleIJNS3_1CILi8EEENS5_ILi128EEEEEELi5ELi256ELi1ELb0ELb0EffNS_4arch4Sm80EEEEEvNT_6ParamsE --------------------------
	.section	.nv.constant0._ZN7cutlass13device_kernelIN5flash19FlashAttnFwdCombineIN4cute5tupleIJNS3_1CILi8EEENS5_ILi128EEEEEELi5ELi256ELi1ELb0ELb0EffNS_4arch4Sm80EEEEEvNT_6ParamsE,"a",@progbits
	.sectionflags	@""
	.align	4
.nv.constant0._ZN7cutlass13device_kernelIN5flash19FlashAttnFwdCombineIN4cute5tupleIJNS3_1CILi8EEENS5_ILi128EEEEEELi5ELi256ELi1ELb0ELb0EffNS_4arch4Sm80EEEEEvNT_6ParamsE:
	.zero		584


//--------------------- .nv.constant0._ZN7cutlass13device_kernelIN5flash19FlashAttnFwdCombineIN4cute5tupleIJNS3_1CILi8EEENS5_ILi128EEEEEELi8ELi256ELi1ELb0ELb1EffNS_4arch4Sm80EEEEEvNT_6ParamsE --------------------------
	.section	.nv.constant0._ZN7cutlass13device_kernelIN5flash19FlashAttnFwdCombineIN4cute5tupleIJNS3_1CILi8EEENS5_ILi128EEEEEELi8ELi256ELi1ELb0ELb1EffNS_4arch4Sm80EEEEEvNT_6ParamsE,"a",@progbits
	.sectionflags	@""
	.align	4
.nv.constant0._ZN7cutlass13device_kernelIN5flash19FlashAttnFwdCombineIN4cute5tupleIJNS3_1CILi8EEENS5_ILi128EEEEEELi8ELi256ELi1ELb0ELb1EffNS_4arch4Sm80EEEEEvNT_6ParamsE:
	.zero		584


//--------------------- .nv.constant0._ZN7cutlass13device_kernelIN5flash19FlashAttnFwdCombineIN4cute5tupleIJNS3_1CILi8EEENS5_ILi128EEEEEELi7ELi256ELi1ELb0ELb1EffNS_4arch4Sm80EEEEEvNT_6ParamsE --------------------------
	.section	.nv.constant0._ZN7cutlass13device_kernelIN5flash19FlashAttnFwdCombineIN4cute5tupleIJNS3_1CILi8EEENS5_ILi128EEEEEELi7ELi256ELi1ELb0ELb1EffNS_4arch4Sm80EEEEEvNT_6ParamsE,"a",@progbits
	.sectionflags	@""
	.align	4
.nv.constant0._ZN7cutlass13device_kernelIN5flash19FlashAttnFwdCombineIN4cute5tupleIJNS3_1CILi8EEENS5_ILi128EEEEEELi7ELi256ELi1ELb0ELb1EffNS_4arch4Sm80EEEEEvNT_6ParamsE:
	.zero		584


//--------------------- .nv.constant0._ZN7cutlass13device_kernelIN5flash19FlashAttnFwdCombineIN4cute5tupleIJNS3_1CILi8EEENS5_ILi128EEEEEELi6ELi256ELi1ELb0ELb1EffNS_4arch4Sm80EEEEEvNT_6ParamsE --------------------------
	.section	.nv.constant0._ZN7cutlass13device_kernelIN5flash19FlashAttnFwdCombineIN4cute5tupleIJNS3_1CILi8EEENS5_ILi128EEEEEELi6ELi256ELi1ELb0ELb1EffNS_4arch4Sm80EEEEEvNT_6ParamsE,"a",@progbits
	.sectionflags	@""
	.align	4
.nv.constant0._ZN7cutlass13device_kernelIN5flash19FlashAttnFwdCombineIN4cute5tupleIJNS3_1CILi8EEENS5_ILi128EEEEEELi6ELi256ELi1ELb0ELb1EffNS_4arch4Sm80EEEEEvNT_6ParamsE:
	.zero		584


//--------------------- .nv.constant0._ZN7cutlass13device_kernelIN5flash19FlashAttnFwdCombineIN4cute5tupleIJNS3_1CILi8EEENS5_ILi128EEEEEELi5ELi256ELi1ELb0ELb1EffNS_4arch4Sm80EEEEEvNT_6ParamsE --------------------------
	.section	.nv.constant0._ZN7cutlass13device_kernelIN5flash19FlashAttnFwdCombineIN4cute5tupleIJNS3_1CILi8EEENS5_ILi128EEEEEELi5ELi256ELi1ELb0ELb1EffNS_4arch4Sm80EEEEEvNT_6ParamsE,"a",@progbits
	.sectionflags	@""
	.align	4
.nv.constant0._ZN7cutlass13device_kernelIN5flash19FlashAttnFwdCombineIN4cute5tupleIJNS3_1CILi8EEENS5_ILi128EEEEEELi5ELi256ELi1ELb0ELb1EffNS_4arch4Sm80EEEEEvNT_6ParamsE:
	.zero		584


//--------------------- .nv.constant0._ZN7cutlass13device_kernelIN5flash19FlashAttnFwdCombineIN4cute5tupleIJNS3_1CILi16EEENS5_ILi64EEEEEELi8ELi256ELi1ELb0ELb0EffNS_4arch4Sm90EEEEEvNT_6ParamsE --------------------------
	.section	.nv.constant0._ZN7cutlass13device_kernelIN5flash19FlashAttnFwdCombineIN4cute5tupleIJNS3_1CILi16EEENS5_ILi64EEEEEELi8ELi256ELi1ELb0ELb0EffNS_4arch4Sm90EEEEEvNT_6ParamsE,"a",@progbits
	.sectionflags	@""
	.align	4
.nv.constant0._ZN7cutlass13device_kernelIN5flash19FlashAttnFwdCombineIN4cute5tupleIJNS3_1CILi16EEENS5_ILi64EEEEEELi8ELi256ELi1ELb0ELb0EffNS_4arch4Sm90EEEEEvNT_6ParamsE:
	.zero		584


//--------------------- .nv.constant0._ZN7cutlass13device_kernelIN5flash19FlashAttnFwdCombineIN4cute5tupleIJNS3_1CILi16EEENS5_ILi64EEEEEELi7ELi256ELi1ELb0ELb0EffNS_4arch4Sm90EEEEEvNT_6ParamsE --------------------------
	.section	.nv.constant0._ZN7cutlass13device_kernelIN5flash19FlashAttnFwdCombineIN4cute5tupleIJNS3_1CILi16EEENS5_ILi64EEEEEELi7ELi256ELi1ELb0ELb0EffNS_4arch4Sm90EEEEEvNT_6ParamsE,"a",@progbits
	.sectionflags	@""
	.align	4
.nv.constant0._ZN7cutlass13device_kernelIN5flash19FlashAttnFwdCombineIN4cute5tupleIJNS3_1CILi16EEENS5_ILi64EEEEEELi7ELi256ELi1ELb0ELb0EffNS_4arch4Sm90EEEEEvNT_6ParamsE:
	.zero		584


//--------------------- .nv.constant0._ZN7cutlass13device_kernelIN5flash19FlashAttnFwdCombineIN4cute5tupleIJNS3_1CILi16EEENS5_ILi64EEEEEELi6ELi256ELi1ELb0ELb0EffNS_4arch4Sm90EEEEEvNT_6ParamsE --------------------------
	.section	.nv.constant0._ZN7cutlass13device_kernelIN5flash19FlashAttnFwdCombineIN4cute5tupleIJNS3_1CILi16EEENS5_ILi64EEEEEELi6ELi256ELi1ELb0ELb0EffNS_4arch4Sm90EEEEEvNT_6ParamsE,"a",@progbits
	.sectionflags	@""
	.align	4
.nv.constant0._ZN7cutlass13device_kernelIN5flash19FlashAttnFwdCombineIN4cute5tupleIJNS3_1CILi16EEENS5_ILi64EEEEEELi6ELi256ELi1ELb0ELb0EffNS_4arch4Sm90EEEEEvNT_6ParamsE:
	.zero		584


//--------------------- .nv.constant0._ZN7cutlass13device_kernelIN5flash19FlashAttnFwdCombineIN4cute5tupleIJNS3_1CILi16EEENS5_ILi64EEEEEELi5ELi256ELi1ELb0ELb0EffNS_4arch4Sm90EEEEEvNT_6ParamsE --------------------------
	.section	.nv.constant0._ZN7cutlass13device_kernelIN5flash19FlashAttnFwdCombineIN4cute5tupleIJNS3_1CILi16EEENS5_ILi64EEEEEELi5ELi256ELi1ELb0ELb0EffNS_4arch4Sm90EEEEEvNT_6ParamsE,"a",@progbits
	.sectionflags	@""
	.align	4
.nv.constant0._ZN7cutlass13device_kernelIN5flash19FlashAttnFwdCombineIN4cute5tupleIJNS3_1CILi16EEENS5_ILi64EEEEEELi5ELi256ELi1ELb0ELb0EffNS_4arch4Sm90EEEEEvNT_6ParamsE:
	.zero		584


//--------------------- .nv.constant0._ZN7cutlass13device_kernelIN5flash19FlashAttnFwdCombineIN4cute5tupleIJNS3_1CILi16EEENS5_ILi64EEEEEELi4ELi256ELi1ELb0ELb0EffNS_4arch4Sm90EEEEEvNT_6ParamsE --------------------------
	.section	.nv.constant0._ZN7cutlass13device_kernelIN5flash19FlashAttnFwdCombineIN4cute5tupleIJNS3_1CILi16EEENS5_ILi64EEEEEELi4ELi256ELi1ELb0ELb0EffNS_4arch4Sm90EEEEEvNT_6ParamsE,"a",@progbits
	.sectionflags	@""
	.align	4
.nv.constant0._ZN7cutlass13device_kernelIN5flash19FlashAttnFwdCombineIN4cute5tupleIJNS3_1CILi16EEENS5_ILi64EEEEEELi4ELi256ELi1ELb0ELb0EffNS_4arch4Sm90EEEEEvNT_6ParamsE:
	.zero		584


//--------------------- .nv.constant0._ZN7cutlass13device_kernelIN5flash19FlashAttnFwdCombineIN4cute5tupleIJNS3_1CILi16EEENS5_ILi64EEEEEELi8ELi256ELi1ELb0ELb1EffNS_4arch4Sm90EEEEEvNT_6ParamsE --------------------------
	.section	.nv.constant0._ZN7cutlass13device_kernelIN5flash19FlashAttnFwdCombineIN4cute5tupleIJNS3_1CILi16EEENS5_ILi64EEEEEELi8ELi256ELi1ELb0ELb1EffNS_4arch4Sm90EEEEEvNT_6ParamsE,"a",@progbits
	.sectionflags	@""
	.align	4
.nv.constant0._ZN7cutlass13device_kernelIN5flash19FlashAttnFwdCombineIN4cute5tupleIJNS3_1CILi16EEENS5_ILi64EEEEEELi8ELi256ELi1ELb0ELb1EffNS_4arch4Sm90EEEEEvNT_6ParamsE:
	.zero		584


//--------------------- .nv.constant0._ZN7cutlass13device_kernelIN5flash19FlashAttnFwdCombineIN4cute5tupleIJNS3_1CILi16EEENS5_ILi64EEEEEELi7ELi256ELi1ELb0ELb1EffNS_4arch4Sm90EEEEEvNT_6ParamsE --------------------------
	.section	.nv.constant0._ZN7cutlass13device_kernelIN5flash19FlashAttnFwdCombineIN4cute5tupleIJNS3_1CILi16EEENS5_ILi64EEEEEELi7ELi256ELi1ELb0ELb1EffNS_4arch4Sm90EEEEEvNT_6ParamsE,"a",@progbits
	.sectionflags	@""
	.align	4
.nv.constant0._ZN7cutlass13device_kernelIN5flash19FlashAttnFwdCombineIN4cute5tupleIJNS3_1CILi16EEENS5_ILi64EEEEEELi7ELi256ELi1ELb0ELb1EffNS_4arch4Sm90EEEEEvNT_6ParamsE:
	.zero		584


//--------------------- .nv.constant0._ZN7cutlass13device_kernelIN5flash19FlashAttnFwdCombineIN4cute5tupleIJNS3_1CILi16EEENS5_ILi64EEEEEELi6ELi256ELi1ELb0ELb1EffNS_4arch4Sm90EEEEEvNT_6ParamsE --------------------------
	.section	.nv.constant0._ZN7cutlass13device_kernelIN5flash19FlashAttnFwdCombineIN4cute5tupleIJNS3_1CILi16EEENS5_ILi64EEEEEELi6ELi256ELi1ELb0ELb1EffNS_4arch4Sm90EEEEEvNT_6ParamsE,"a",@progbits
	.sectionflags	@""
	.align	4
.nv.constant0._ZN7cutlass13device_kernelIN5flash19FlashAttnFwdCombineIN4cute5tupleIJNS3_1CILi16EEENS5_ILi64EEEEEELi6ELi256ELi1ELb0ELb1EffNS_4arch4Sm90EEEEEvNT_6ParamsE:
	.zero		584


//--------------------- .nv.constant0._ZN7cutlass13device_kernelIN5flash19FlashAttnFwdCombineIN4cute5tupleIJNS3_1CILi16EEENS5_ILi64EEEEEELi5ELi256ELi1ELb0ELb1EffNS_4arch4Sm90EEEEEvNT_6ParamsE --------------------------
	.section	.nv.constant0._ZN7cutlass13device_kernelIN5flash19FlashAttnFwdCombineIN4cute5tupleIJNS3_1CILi16EEENS5_ILi64EEEEEELi5ELi256ELi1ELb0ELb1EffNS_4arch4Sm90EEEEEvNT_6ParamsE,"a",@progbits
	.sectionflags	@""
	.align	4
.nv.constant0._ZN7cutlass13device_kernelIN5flash19FlashAttnFwdCombineIN4cute5tupleIJNS3_1CILi16EEENS5_ILi64EEEEEELi5ELi256ELi1ELb0ELb1EffNS_4arch4Sm90EEEEEvNT_6ParamsE:
	.zero		584


//--------------------- .nv.constant0._ZN7cutlass13device_kernelIN5flash19FlashAttnFwdCombineIN4cute5tupleIJNS3_1CILi16EEENS5_ILi64EEEEEELi4ELi256ELi1ELb0ELb1EffNS_4arch4Sm90EEEEEvNT_6ParamsE --------------------------
	.section	.nv.constant0._ZN7cutlass13device_kernelIN5flash19FlashAttnFwdCombineIN4cute5tupleIJNS3_1CILi16EEENS5_ILi64EEEEEELi4ELi256ELi1ELb0ELb1EffNS_4arch4Sm90EEEEEvNT_6ParamsE,"a",@progbits
	.sectionflags	@""
	.align	4
.nv.constant0._ZN7cutlass13device_kernelIN5flash19FlashAttnFwdCombineIN4cute5tupleIJNS3_1CILi16EEENS5_ILi64EEEEEELi4ELi256ELi1ELb0ELb1EffNS_4arch4Sm90EEEEEvNT_6ParamsE:
	.zero		584


//--------------------- .nv.constant0._ZN7cutlass13device_kernelIN5flash19FlashAttnFwdCombineIN4cute5tupleIJNS3_1CILi16EEENS5_ILi64EEEEEELi8ELi256ELi1ELb0ELb0EffNS_4arch4Sm80EEEEEvNT_6ParamsE --------------------------
	.section	.nv.constant0._ZN7cutlass13device_kernelIN5flash19FlashAttnFwdCombineIN4cute5tupleIJNS3_1CILi16EEENS5_ILi64EEEEEELi8ELi256ELi1ELb0ELb0EffNS_4arch4Sm80EEEEEvNT_6ParamsE,"a",@progbits
	.sectionflags	@""
	.align	4
.nv.constant0._ZN7cutlass13device_kernelIN5flash19FlashAttnFwdCombineIN4cute5tupleIJNS3_1CILi16EEENS5_ILi64EEEEEELi8ELi256ELi1ELb0ELb0EffNS_4arch4Sm80EEEEEvNT_6ParamsE:
	.zero		584


//--------------------- .nv.constant0._ZN7cutlass13device_kernelIN5flash19FlashAttnFwdCombineIN4cute5tupleIJNS3_1CILi16EEENS5_ILi64EEEEEELi7ELi256ELi1ELb0ELb0EffNS_4arch4Sm80EEEEEvNT_6ParamsE --------------------------
	.section	.nv.constant0._ZN7cutlass13device_kernelIN5flash19FlashAttnFwdCombineIN4cute5tupleIJNS3_1CILi16EEENS5_ILi64EEEEEELi7ELi256ELi1ELb0ELb0EffNS_4arch4Sm80EEEEEvNT_6ParamsE,"a",@progbits
	.sectionflags	@""
	.align	4
.nv.constant0._ZN7cutlass13device_kernelIN5flash19FlashAttnFwdCombineIN4cute5tupleIJNS3_1CILi16EEENS5_ILi64EEEEEELi7ELi256ELi1ELb0ELb0EffNS_4arch4Sm80EEEEEvNT_6ParamsE:
	.zero		584


//--------------------- .nv.constant0._ZN7cutlass13device_kernelIN5flash19FlashAttnFwdCombineIN4cute5tupleIJNS3_1CILi16EEENS5_ILi64EEEEEELi6ELi256ELi1ELb0ELb0EffNS_4arch4Sm80EEEEEvNT_6ParamsE --------------------------
	.section	.nv.constant0._ZN7cutlass13device_kernelIN5flash19FlashAttnFwdCombineIN4cute5tupleIJNS3_1CILi16EEENS5_ILi64EEEEEELi6ELi256ELi1ELb0ELb0EffNS_4arch4Sm80EEEEEvNT_6ParamsE,"a",@progbits
	.sectionflags	@""
	.align	4
.nv.constant0._ZN7cutlass13device_kernelIN5flash19FlashAttnFwdCombineIN4cute5tupleIJNS3_1CILi16EEENS5_ILi64EEEEEELi6ELi256ELi1ELb0ELb0EffNS_4arch4Sm80EEEEEvNT_6ParamsE:
	.zero		584


//--------------------- .nv.constant0._ZN7cutlass13device_kernelIN5flash19FlashAttnFwdCombineIN4cute5tupleIJNS3_1CILi16EEENS5_ILi64EEEEEELi5ELi256ELi1ELb0ELb0EffNS_4arch4Sm80EEEEEvNT_6ParamsE --------------------------
	.section	.nv.constant0._ZN7cutlass13device_kernelIN5flash19FlashAttnFwdCombineIN4cute5tupleIJNS3_1CILi16EEENS5_ILi64EEEEEELi5ELi256ELi1ELb0ELb0EffNS_4arch4Sm80EEEEEvNT_6ParamsE,"a",@progbits
	.sectionflags	@""
	.align	4
.nv.constant0._ZN7cutlass13device_kernelIN5flash19FlashAttnFwdCombineIN4cute5tupleIJNS3_1CILi16EEENS5_ILi64EEEEEELi5ELi256ELi1ELb0ELb0EffNS_4arch4Sm80EEEEEvNT_6ParamsE:
	.zero		584


//--------------------- .nv.constant0._ZN7cutlass13device_kernelIN5flash19FlashAttnFwdCombineIN4cute5tupleIJNS3_1CILi16EEENS5_ILi64EEEEEELi4ELi256ELi1ELb0ELb0EffNS_4arch4Sm80EEEEEvNT_6ParamsE --------------------------
	.section	.nv.constant0._ZN7cutlass13device_kernelIN5flash19FlashAttnFwdCombineIN4cute5tupleIJNS3_1CILi16EEENS5_ILi64EEEEEELi4ELi256ELi1ELb0ELb0EffNS_4arch4Sm80EEEEEvNT_6ParamsE,"a",@progbits
	.sectionflags	@""
	.align	4
.nv.constant0._ZN7cutlass13device_kernelIN5flash19FlashAttnFwdCombineIN4cute5tupleIJNS3_1CILi16EEENS5_ILi64EEEEEELi4ELi256ELi1ELb0ELb0EffNS_4arch4Sm80EEEEEvNT_6ParamsE:
	.zero		584


//--------------------- .nv.constant0._ZN7cutlass13device_kernelIN5flash19FlashAttnFwdCombineIN4cute5tupleIJNS3_1CILi16EEENS5_ILi64EEEEEELi8ELi256ELi1ELb0ELb1EffNS_4arch4Sm80EEEEEvNT_6ParamsE --------------------------
	.section	.nv.constant0._ZN7cutlass13device_kernelIN5flash19FlashAttnFwdCombineIN4cute5tupleIJNS3_1CILi16EEENS5_ILi64EEEEEELi8ELi256ELi1ELb0ELb1EffNS_4arch4Sm80EEEEEvNT_6ParamsE,"a",@progbits
	.sectionflags	@""
	.align	4
.nv.constant0._ZN7cutlass13device_kernelIN5flash19FlashAttnFwdCombineIN4cute5tupleIJNS3_1CILi16EEENS5_ILi64EEEEEELi8ELi256ELi1ELb0ELb1EffNS_4arch4Sm80EEEEEvNT_6ParamsE:
	.zero		584


//--------------------- .nv.constant0._ZN7cutlass13device_kernelIN5flash19FlashAttnFwdCombineIN4cute5tupleIJNS3_1CILi16EEENS5_ILi64EEEEEELi7ELi256ELi1ELb0ELb1EffNS_4arch4Sm80EEEEEvNT_6ParamsE --------------------------
	.section	.nv.constant0._ZN7cutlass13device_kernelIN5flash19FlashAttnFwdCombineIN4cute5tupleIJNS3_1CILi16EEENS5_ILi64EEEEEELi7ELi256ELi1ELb0ELb1EffNS_4arch4Sm80EEEEEvNT_6ParamsE,"a",@progbits
	.sectionflags	@""
	.align	4
.nv.constant0._ZN7cutlass13device_kernelIN5flash19FlashAttnFwdCombineIN4cute5tupleIJNS3_1CILi16EEENS5_ILi64EEEEEELi7ELi256ELi1ELb0ELb1EffNS_4arch4Sm80EEEEEvNT_6ParamsE:
	.zero		584


//--------------------- .nv.constant0._ZN7cutlass13device_kernelIN5flash19FlashAttnFwdCombineIN4cute5tupleIJNS3_1CILi16EEENS5_ILi64EEEEEELi6ELi256ELi1ELb0ELb1EffNS_4arch4Sm80EEEEEvNT_6ParamsE --------------------------
	.section	.nv.constant0._ZN7cutlass13device_kernelIN5flash19FlashAttnFwdCombineIN4cute5tupleIJNS3_1CILi16EEENS5_ILi64EEEEEELi6ELi256ELi1ELb0ELb1EffNS_4arch4Sm80EEEEEvNT_6ParamsE,"a",@progbits
	.sectionflags	@""
	.align	4
.nv.constant0._ZN7cutlass13device_kernelIN5flash19FlashAttnFwdCombineIN4cute5tupleIJNS3_1CILi16EEENS5_ILi64EEEEEELi6ELi256ELi1ELb0ELb1EffNS_4arch4Sm80EEEEEvNT_6ParamsE:
	.zero		584


//--------------------- .nv.constant0._ZN7cutlass13device_kernelIN5flash19FlashAttnFwdCombineIN4cute5tupleIJNS3_1CILi16EEENS5_ILi64EEEEEELi5ELi256ELi1ELb0ELb1EffNS_4arch4Sm80EEEEEvNT_6ParamsE --------------------------
	.section	.nv.constant0._ZN7cutlass13device_kernelIN5flash19FlashAttnFwdCombineIN4cute5tupleIJNS3_1CILi16EEENS5_ILi64EEEEEELi5ELi256ELi1ELb0ELb1EffNS_4arch4Sm80EEEEEvNT_6ParamsE,"a",@progbits
	.sectionflags	@""
	.align	4
.nv.constant0._ZN7cutlass13device_kernelIN5flash19FlashAttnFwdCombineIN4cute5tupleIJNS3_1CILi16EEENS5_ILi64EEEEEELi5ELi256ELi1ELb0ELb1EffNS_4arch4Sm80EEEEEvNT_6ParamsE:
	.zero		584


//--------------------- .nv.constant0._ZN7cutlass13device_kernelIN5flash19FlashAttnFwdCombineIN4cute5tupleIJNS3_1CILi16EEENS5_ILi64EEEEEELi4ELi256ELi1ELb0ELb1EffNS_4arch4Sm80EEEEEvNT_6ParamsE --------------------------
	.section	.nv.constant0._ZN7cutlass13device_kernelIN5flash19FlashAttnFwdCombineIN4cute5tupleIJNS3_1CILi16EEENS5_ILi64EEEEEELi4ELi256ELi1ELb0ELb1EffNS_4arch4Sm80EEEEEvNT_6ParamsE,"a",@progbits
	.sectionflags	@""
	.align	4
.nv.constant0._ZN7cutlass13device_kernelIN5flash19FlashAttnFwdCombineIN4cute5tupleIJNS3_1CILi16EEENS5_ILi64EEEEEELi4ELi256ELi1ELb0ELb1EffNS_4arch4Sm80EEEEEvNT_6ParamsE:
	.zero		584


//--------------------- .text._ZN7cutlass13device_kernelIN5flash19FlashAttnFwdCombineIN4cute5tupleIJNS3_1CILi8EEENS5_ILi128EEEEEELi8ELi256ELi1ELb0ELb0ENS_10bfloat16_tEfNS_4arch4Sm90EEEEEvNT_6ParamsE --------------------------
	.section	.text._ZN7cutlass13device_kernelIN5flash19FlashAttnFwdCombineIN4cute5tupleIJNS3_1CILi8EEENS5_ILi128EEEEEELi8ELi256ELi1ELb0ELb0ENS_10bfloat16_tEfNS_4arch4Sm90EEEEEvNT_6ParamsE,"ax",@progbits
	.sectioninfo	@"SHI_REGISTERS=48"
	.align	128
.text._ZN7cutlass13device_kernelIN5flash19FlashAttnFwdCombineIN4cute5tupleIJNS3_1CILi8EEENS5_ILi128EEEEEELi8ELi256ELi1ELb0ELb0ENS_10bfloat16_tEfNS_4arch4Sm90EEEEEvNT_6ParamsE:
        .type           _ZN7cutlass13device_kernelIN5flash19FlashAttnFwdCombineIN4cute5tupleIJNS3_1CILi8EEENS5_ILi128EEEEEELi8ELi256ELi1ELb0ELb0ENS_10bfloat16_tEfNS_4arch4Sm90EEEEEvNT_6ParamsE,@function
        .size           _ZN7cutlass13device_kernelIN5flash19FlashAttnFwdCombineIN4cute5tupleIJNS3_1CILi8EEENS5_ILi128EEEEEELi8ELi256ELi1ELb0ELb0ENS_10bfloat16_tEfNS_4arch4Sm90EEEEEvNT_6ParamsE,(.L_x_1782 - _ZN7cutlass13device_kernelIN5flash19FlashAttnFwdCombineIN4cute5tupleIJNS3_1CILi8EEENS5_ILi128EEEEEELi8ELi256ELi1ELb0ELb0ENS_10bfloat16_tEfNS_4arch4Sm90EEEEEvNT_6ParamsE)
        .other          _ZN7cutlass13device_kernelIN5flash19FlashAttnFwdCombineIN4cute5tupleIJNS3_1CILi8EEENS5_ILi128EEEEEELi8ELi256ELi1ELb0ELb0ENS_10bfloat16_tEfNS_4arch4Sm90EEEEEvNT_6ParamsE,@"STO_CUDA_ENTRY STV_DEFAULT"
_ZN7cutlass13device_kernelIN5flash19FlashAttnFwdCombineIN4cute5tupleIJNS3_1CILi8EEENS5_ILi128EEEEEELi8ELi256ELi1ELb0ELb0ENS_10bfloat16_tEfNS_4arch4Sm90EEEEEvNT_6ParamsE:
[----:B------:R-:W-:Y:S02]  /*0000*/  MOV R1, c[0x0][0x28] ;  /* 0x00000a0000017a02 */ /* 0x000fe40000000f00 */
[----:B------:R-:W1:Y:S01]  /*0010*/  S2R R0, SR_CTAID.Z ;  /* 0x0000000000007919 */ /* 0x000e620000002700 */
[----:B------:R-:W-:Y:S01]  /*0020*/  ISETP.NE.U32.AND P1, PT, RZ, c[0x0][0x230], PT ;  /* 0x00008c00ff007a0c */ /* 0x000fe20003f25070 */
[----:B------:R-:W-:Y:S01]  /*0030*/  ULDC.64 UR36, c[0x0][0x118] ;  /* 0x0000460000247ab9 */ /* 0x000fe20000000a00 */
[----:B------:R-:W-:Y:S01]  /*0040*/  ISETP.NE.U32.AND P0, PT, RZ, c[0x0][0x238], PT ;  /* 0x00008e00ff007a0c */ /* 0x000fe20003f05070 */
[----:B------:R-:W2:Y:S01]  /*0050*/  S2R R2, SR_TID.X ;  /* 0x0000000000027919 */ /* 0x000ea20000002100 */
[----:B------:R-:W-:-:S03]  /*0060*/  ISETP.NE.AND.EX P1, PT, RZ, c[0x0][0x234], PT, P1 ;  /* 0x00008d00ff007a0c */ /* 0x000fc60003f25310 */
[----:B------:R-:W3:Y:S01]  /*0070*/  S2R R18, SR_CTAID.X ;  /* 0x0000000000127919 */ /* 0x000ee20000002500 */
[----:B------:R-:W-:-:S03]  /*0080*/  ISETP.NE.AND.EX P0, PT, RZ, c[0x0][0x23c], PT, P0 ;  /* 0x00008f00ff007a0c */ /* 0x000fc60003f05300 */
[----:B------:R-:W2:Y:S01]  /*0090*/  S2R R19, SR_CTAID.Y ;  /* 0x0000000000137919 */ /* 0x000ea20000002600 */
[----:B------:R-:W-:Y:S02]  /*00a0*/  UMOV UR6, 0x1 ;  /* 0x0000000100067882 */ /* 0x000fe40000000000 */
[----:B------:R-:W-:Y:S02]  /*00b0*/  ULDC UR7, c[0x0][0xc] ;  /* 0x0000030000077ab9 */ /* 0x000fe40000000800 */
[----:B------:R-:W-:Y:S01]  /*00c0*/  ULDC.64 UR4, c[0x0][0x10] ;  /* 0x0000040000047ab9 */ /* 0x000fe20000000a00 */
[----:B------:R-:W-:-:S04]  /*00d0*/  @P1 IMAD.MOV.U32 R3, RZ, RZ, 0x4 ;  /* 0x00000004ff031424 */ /* 0x000fc800078e00ff */
[----:B-1----:R-:W-:-:S06]  /*00e0*/  @P1 IMAD.WIDE R16, R0, R3, c[0x0][0x230] ;  /* 0x00008c0000101625 */ /* 0x002fcc00078e0203 */
[----:B------:R-:W4:Y:S01]  /*00f0*/  @P1 LDG.E R16, [R16.64] ;  /* 0x0000002410101981 */ /* 0x000f22000c1e1900 */
[----:B------:R-:W-:Y:S02]  /*0100*/  @P0 IMAD.MOV.U32 R3, RZ, RZ, 0x4 ;  /* 0x00000004ff030424 */ /* 0x000fe400078e00ff */
[----:B------:R-:W-:Y:S02]  /*0110*/  IMAD.MOV.U32 R33, RZ, RZ, R0 ;  /* 0x000000ffff217224 */ /* 0x000fe400078e0000 */
[----:B------:R-:W-:-:S05]  /*0120*/  @P0 IMAD.WIDE R4, R0, R3, c[0x0][0x238] ;  /* 0x00008e0000040625 */ /* 0x000fca00078e0203 */
[----:B------:R1:W5:Y:S01]  /*0130*/  @P0 LDG.E R33, [R4.64] ;  /* 0x0000002404210981 */ /* 0x000362000c1e1900 */
[----:B------:R-:W-:Y:S01]  /*0140*/  ISETP.NE.U32.AND P0, PT, RZ, c[0x0][0x240], PT ;  /* 0x00009000ff007a0c */ /* 0x000fe20003f05070 */
[----:B------:R-:W-:Y:S02]  /*0150*/  UIADD3 UR7, -UR6, UR7, URZ ;  /* 0x0000000706077290 */ /* 0x000fe4000fffe13f */
[----:B------:R-:W-:Y:S01]  /*0160*/  UIADD3 UR4, -UR6, UR4, URZ ;  /* 0x0000000406047290 */ /* 0x000fe2000fffe13f */
[----:B------:R-:W-:Y:S01]  /*0170*/  ISETP.NE.AND.EX P0, PT, RZ, c[0x0][0x244], PT, P0 ;  /* 0x00009100ff007a0c */ /* 0x000fe20003f05300 */
[----:B------:R-:W-:-:S03]  /*0180*/  UIADD3 UR5, -UR6, UR5, URZ ;  /* 0x0000000506057290 */ /* 0x000fc6000fffe13f */
[----:B--2---:R-:W-:-:S04]  /*0190*/  ISETP.NE.OR P0, PT, R2, RZ, !P0 ;  /* 0x000000ff0200720c */ /* 0x004fc80004705670 */
[----:B---3--:R-:W-:-:S04]  /*01a0*/  ISETP.NE.OR P0, PT, R18, UR7, P0 ;  /* 0x0000000712007c0c */ /* 0x008fc80008705670 */
[----:B------:R-:W-:-:S04]  /*01b0*/  ISETP.NE.OR P0, PT, R19, UR4, P0 ;  /* 0x0000000413007c0c */ /* 0x000fc80008705670 */
[----:B------:R-:W-:-:S13]  /*01c0*/  ISETP.NE.OR P0, PT, R0, UR5, P0 ;  /* 0x0000000500007c0c */ /* 0x000fda0008705670 */
[----:B-1----:R-:W-:Y:S02]  /*01d0*/  @!P0 IMAD.MOV.U32 R4, RZ, RZ, c[0x0][0x240] ;  /* 0x00009000ff048624 */ /* 0x002fe400078e00ff */
[----:B------:R-:W-:-:S05]  /*01e0*/  @!P0 IMAD.MOV.U32 R5, RZ, RZ, c[0x0][0x244] ;  /* 0x00009100ff058624 */ /* 0x000fca00078e00ff */
[----:B------:R1:W-:Y:S01]  /*01f0*/  @!P0 STG.E [R4.64], RZ ;  /* 0x000000ff04008986 */ /* 0x0003e2000c101924 */
[----:B------:R-:W-:-:S05]  /*0200*/  @!P1 IMAD.MOV.U32 R16, RZ, RZ, c[0x0][0x1ac] ;  /* 0x00006b00ff109624 */ /* 0x000fca00078e00ff */
[----:B----4-:R-:W-:-:S13]  /*0210*/  ISETP.GE.AND P0, PT, R16, 0x2, PT ;  /* 0x000000021000780c */ /* 0x010fda0003f06270 */
[----:B------:R-:W-:Y:S05]  /*0220*/  @!P0 EXIT ;  /* 0x000000000000894d */ /* 0x000fea0003800000 */
[----:B-1----:R-:W-:-:S04]  /*0230*/  MOV R17, c[0x0][0x1a8] ;  /* 0x00006a0000117a02 */ /* 0x002fc80000000f00 */
[C---:B------:R-:W-:Y:S01]  /*0240*/  ISETP.GT.AND P0, PT, R17.reuse, -0x1, PT ;  /* 0xffffffff1100780c */ /* 0x040fe20003f04270 */
[----:B------:R-:W-:-:S12]  /*0250*/  IMAD R17, R17, c[0x0][0x1b0], RZ ;  /* 0x00006c0011117a24 */ /* 0x000fd800078e02ff */
[----:B------:R-:W-:Y:S05]  /*0260*/  @P0 BRA `(.L_x_0) ;  /* 0x0000013000000947 */ /* 0x000fea0003800000 */
[----:B------:R-:W-:Y:S01]  /*0270*/  MOV R14, 0x0 ;  /* 0x00000000000e7802 */ /* 0x000fe20000000f00 */
[----:B------:R-:W-:Y:S01]  /*0280*/  HFMA2.MMA R12, -RZ, RZ, 0, 5.9604644775390625e-08 ;  /* 0x00000001ff0c7435 */ /* 0x000fe200000001ff */
[----:B------:R-:W-:Y:S01]  /*0290*/  IMAD.MOV.U32 R4, RZ, RZ, c[0x4][0x68] ;  /* 0x01001a00ff047624 */ /* 0x000fe200078e00ff */
[----:B------:R-:W-:Y:S01]  /*02a0*/  MOV R5, c[0x4][0x6c] ;  /* 0x01001b0000057a02 */ /* 0x000fe20000000f00 */
[----:B------:R-:W-:Y:S01]  /*02b0*/  IMAD.MOV.U32 R6, RZ, RZ, c[0x4][0x70] ;  /* 0x01001c00ff067624 */ /* 0x000fe200078e00ff */
[----:B------:R-:W-:Y:S01]  /*02c0*/  MOV R7, c[0x4][0x74] ;  /* 0x01001d0000077a02 */ /* 0x000fe20000000f00 */
[----:B------:R-:W1:Y:S01]  /*02d0*/  LDC.64 R14, c[0x4][R14] ;  /* 0x010000000e0e7b82 */ /* 0x000e620000000a00 */
[----:B------:R-:W-:Y:S01]  /*02e0*/  IMAD.MOV.U32 R8, RZ, RZ, 0x171 ;  /* 0x00000171ff087424 */ /* 0x000fe200078e00ff */
[----:B------:R-:W-:Y:S01]  /*02f0*/  MOV R10, c[0x4][0x8] ;  /* 0x01000200000a7a02 */ /* 0x000fe20000000f00 */
[----:B------:R-:W-:Y:S02]  /*0300*/  IMAD.MOV.U32 R11, RZ, RZ, c[0x4][0xc] ;  /* 0x01000300ff0b7624 */ /* 0x000fe400078e00ff */
[----:B------:R-:W-:-:S03]  /*0310*/  IMAD.MOV.U32 R13, RZ, RZ, RZ ;  /* 0x000000ffff0d7224 */ /* 0x000fc600078e00ff */
[----:B------:R-:W-:Y:S01]  /*0320*/  LEPC R22 ;  /* 0x000000000016734e */ /* 0x000fe20000000000 */
[----:B------:R-:W-:-:S02]  /*0330*/  MOV R3, 0x3a0 ;  /* 0x000003a000037802 */ /* 0x000fc40000000f00 */
[----:B------:R-:W-:Y:S02]  /*0340*/  MOV R20, 0x320 ;  /* 0x0000032000147802 */ /* 0x000fe40000000f00 */
[----:B------:R-:W-:Y:S02]  /*0350*/  MOV R0, 0x0 ;  /* 0x0000000000007802 */ /* 0x000fe40000000f00 */
[----:B------:R-:W-:Y:S02]  /*0360*/  MOV R21, 0x0 ;  /* 0x0000000000157802 */ /* 0x000fe40000000f00 */
[----:B------:R-:W-:-:S04]  /*0370*/  IADD3 R20, P1, P0, -R20, R3, R22 ;  /* 0x0000000314147210 */ /* 0x000fc8000783e116 */
[----:B------:R-:W-:-:S04]  /*0380*/  IADD3.X R21, ~R21, R0, R23, P1, P0 ;  /* 0x0000000015157210 */ /* 0x000fc80000fe0517 */
[----:B-1---5:R-:W-:Y:S05]  /*0390*/  CALL.ABS.NOINC R14 ;  /* 0x000000000e007343 */ /* 0x022fea0003c00000 */
.L_x_0:
[----:B------:R-:W-:Y:S01]  /*03a0*/  SHF.R.S32.HI R15, RZ, 0x1f, R2 ;  /* 0x0000001fff0f7819 */ /* 0x000fe20000011402 */
[----:B------:R-:W-:Y:S01]  /*03b0*/  BSSY B0, `(.L_x_1) ;  /* 0x00000b6000007945 */ /* 0x000fe20003800000 */
[----:B-----5:R-:W-:Y:S02]  /*03c0*/  SHF.R.S32.HI R34, RZ, 0x1f, R33 ;  /* 0x0000001fff227819 */ /* 0x020fe40000011421 */
[----:B------:R-:W-:-:S04]  /*03d0*/  LEA.HI R7, R15, R2, RZ, 0x3 ;  /* 0x000000020f077211 */ /* 0x000fc800078f18ff */
[----:B------:R-:W-:-:S05]  /*03e0*/  LOP3.LUT R3, R7, 0xfffffff8, RZ, 0xc0, !PT ;  /* 0xfffffff807037812 */ /* 0x000fca00078ec0ff */
[----:B------:R-:W-:-:S04]  /*03f0*/  IMAD.IADD R3, R2, 0x1, -R3 ;  /* 0x0000000102037824 */ /* 0x000fc800078e0a03 */
[----:B------:R-:W-:Y:S01]  /*0400*/  IMAD R4, R18, 0x8, R3 ;  /* 0x0000000812047824 */ /* 0x000fe200078e0203 */
[----:B------:R-:W-:Y:S02]  /*0410*/  LOP3.LUT R3, R7, 0xf8, RZ, 0xc0, !PT ;  /* 0x000000f807037812 */ /* 0x000fe400078ec0ff */
[----:B------:R-:W-:Y:S02]  /*0420*/  SHF.R.S32.HI R7, RZ, 0x3, R7 ;  /* 0x00000003ff077819 */ /* 0x000fe40000011407 */
[----:B------:R-:W-:Y:S02]  /*0430*/  ISETP.GE.AND P0, PT, R4, R17, PT ;  /* 0x000000110400720c */ /* 0x000fe40003f06270 */
[----:B------:R-:W-:Y:S02]  /*0440*/  LOP3.LUT R14, R3, 0x7, R2, 0xf8, !PT ;  /* 0x00000007030e7812 */ /* 0x000fe400078ef802 */
[----:B------:R-:W-:-:S04]  /*0450*/  SHF.R.U32.HI R3, RZ, 0x2, R7 ;  /* 0x00000002ff037819 */ /* 0x000fc80000011607 */
[----:B------:R-:W-:-:S05]  /*0460*/  LOP3.LUT R14, R14, 0x7, R3, 0x78, !PT ;  /* 0x000000070e0e7812 */ /* 0x000fca00078e7803 */
[----:B------:R-:W-:Y:S05]  /*0470*/  @P0 BRA `(.L_x_2) ;  /* 0x00000a9000000947 */ /* 0x000fea0003800000 */
[----:B------:R-:W-:Y:S01]  /*0480*/  IMAD.MOV.U32 R0, RZ, RZ, 0x1 ;  /* 0x00000001ff007424 */ /* 0x000fe200078e00ff */
[CC--:B------:R-:W-:Y:S01]  /*0490*/  ISETP.GE.AND P1, PT, R7.reuse, R16.reuse, PT ;  /* 0x000000100700720c */ /* 0x0c0fe20003f26270 */
[----:B------:R-:W-:Y:S01]  /*04a0*/  IMAD R6, R34, c[0x0][0x1c8], RZ ;  /* 0x0000720022067a24 */ /* 0x000fe200078e02ff */
[----:B------:R-:W-:Y:S01]  /*04b0*/  IADD3 R25, R7, 0x40, RZ ;  /* 0x0000004007197810 */ /* 0x000fe20007ffe0ff */
[----:B------:R-:W-:Y:S01]  /*04c0*/  IMAD.WIDE.U32 R8, R33, c[0x0][0x1c8], RZ ;  /* 0x0000720021087a25 */ /* 0x000fe200078e00ff */
[----:B------:R-:W-:Y:S02]  /*04d0*/  ISETP.NE.AND P0, PT, R0, c[0x0][0x208], PT ;  /* 0x0000820000007a0c */ /* 0x000fe40003f05270 */
[----:B------:R-:W-:Y:S01]  /*04e0*/  ISETP.GE.AND P5, PT, R25, R16, PT ;  /* 0x000000101900720c */ /* 0x000fe20003fa6270 */
[----:B------:R-:W-:Y:S01]  /*04f0*/  IMAD.MOV.U32 R0, RZ, RZ, R4 ;  /* 0x000000ffff007224 */ /* 0x000fe200078e0004 */
[----:B------:R-:W-:Y:S01]  /*0500*/  IADD3 R23, R7, 0x60, RZ ;  /* 0x0000006007177810 */ /* 0x000fe20007ffe0ff */
[----:B------:R-:W-:Y:S01]  /*0510*/  IMAD R3, R33, c[0x0][0x1cc], R6 ;  /* 0x0000730021037a24 */ /* 0x000fe200078e0206 */
[----:B------:R-:W-:-:S02]  /*0520*/  IADD3 R21, R7, 0x80, RZ ;  /* 0x0000008007157810 */ /* 0x000fc40007ffe0ff */
[-C--:B------:R-:W-:Y:S01]  /*0530*/  ISETP.GE.AND P4, PT, R23, R16.reuse, PT ;  /* 0x000000101700720c */ /* 0x080fe20003f86270 */
[----:B------:R-:W-:Y:S01]  /*0540*/  IMAD.IADD R9, R9, 0x1, R3 ;  /* 0x0000000109097824 */ /* 0x000fe200078e0203 */
[----:B------:R-:W-:Y:S01]  /*0550*/  ISETP.GE.AND P3, PT, R21, R16, PT ;  /* 0x000000101500720c */ /* 0x000fe20003f66270 */
[----:B------:R-:W-:Y:S02]  /*0560*/  @P1 IMAD.MOV.U32 R13, RZ, RZ, -0x800000 ;  /* 0xff800000ff0d1424 */ /* 0x000fe400078e00ff */
[----:B------:R-:W-:Y:S02]  /*0570*/  @P0 IMAD.HI.U32 R5, R4, c[0x0][0x20c], RZ ;  /* 0x0000830004050a27 */ /* 0x000fe400078e00ff */
[----:B------:R-:W-:Y:S01]  /*0580*/  @P5 MOV R35, 0xff800000 ;  /* 0xff80000000235802 */ /* 0x000fe20000000f00 */
[----:B------:R1:W-:Y:S02]  /*0590*/  @P1 STS [R14.X4], R13 ;  /* 0x0000000d0e001388 */ /* 0x0003e40000004800 */
[----:B------:R-:W-:-:S02]  /*05a0*/  @P0 SHF.R.U32.HI R0, RZ, c[0x0][0x210], R5 ;  /* 0x00008400ff000a19 */ /* 0x000fc40000011605 */
[----:B------:R-:W-:Y:S02]  /*05b0*/  IADD3 R5, R7, 0x20, RZ ;  /* 0x0000002007057810 */ /* 0x000fe40007ffe0ff */
[----:B------:R-:W-:Y:S01]  /*05c0*/  SHF.R.S32.HI R3, RZ, 0x1f, R0 ;  /* 0x0000001fff037819 */ /* 0x000fe20000011400 */
[C---:B------:R-:W-:Y:S01]  /*05d0*/  IMAD.WIDE.U32 R8, R0.reuse, c[0x0][0x1c0], R8 ;  /* 0x0000700000087a25 */ /* 0x040fe200078e0008 */
[C---:B------:R-:W-:Y:S02]  /*05e0*/  IADD3 R31, -R0.reuse, RZ, RZ ;  /* 0x000000ff001f7210 */ /* 0x040fe40007ffe1ff */
[----:B------:R-:W-:Y:S01]  /*05f0*/  ISETP.GE.AND P6, PT, R5, R16, PT ;  /* 0x000000100500720c */ /* 0x000fe20003fc6270 */
[----:B------:R-:W-:Y:S02]  /*0600*/  IMAD R3, R3, c[0x0][0x1c0], RZ ;  /* 0x0000700003037a24 */ /* 0x000fe400078e02ff */
[----:B------:R-:W-:Y:S01]  /*0610*/  IMAD R31, R31, c[0x0][0x208], R4 ;  /* 0x000082001f1f7a24 */ /* 0x000fe200078e0204 */
[----:B------:R-:W-:Y:S01]  /*0620*/  LOP3.LUT R4, R7, 0x1, RZ, 0xc0, !PT ;  /* 0x0000000107047812 */ /* 0x000fe200078ec0ff */
[----:B------:R-:W-:Y:S01]  /*0630*/  IMAD R3, R0, c[0x0][0x1c4], R3 ;  /* 0x0000710000037a24 */ /* 0x000fe200078e0203 */
[----:B------:R-:W-:-:S02]  /*0640*/  @!P1 SHF.R.S32.HI R0, RZ, 0x1f, R7 ;  /* 0x0000001fff009819 */ /* 0x000fc40000011407 */
[----:B------:R-:W-:Y:S02]  /*0650*/  SHF.R.S32.HI R6, RZ, 0x1f, R31 ;  /* 0x0000001fff067819 */ /* 0x000fe4000001141f */
[----:B------:R-:W-:Y:S01]  /*0660*/  IADD3 R30, P2, R31, R8, RZ ;  /* 0x000000081f1e7210 */ /* 0x000fe20007f5e0ff */
[----:B------:R-:W-:Y:S01]  /*0670*/  @!P1 IMAD R0, R0, c[0x0][0x1b8], RZ ;  /* 0x00006e0000009a24 */ /* 0x000fe200078e02ff */
[----:B------:R-:W-:Y:S02]  /*0680*/  ISETP.NE.U32.AND P0, PT, R4, 0x1, PT ;  /* 0x000000010400780c */ /* 0x000fe40003f05070 */
[----:B------:R-:W-:Y:S01]  /*0690*/  IADD3.X R31, R6, R9, R3, P2, !PT ;  /* 0x00000009061f7210 */ /* 0x000fe200017fe403 */
[C---:B------:R-:W-:Y:S01]  /*06a0*/  @!P1 IMAD R3, R7.reuse, c[0x0][0x1bc], R0 ;  /* 0x00006f0007039a24 */ /* 0x040fe200078e0200 */
[----:B------:R-:W-:Y:S01]  /*06b0*/  @!P6 SHF.R.S32.HI R4, RZ, 0x1f, R5 ;  /* 0x0000001fff04e819 */ /* 0x000fe20000011405 */
[--C-:B------:R-:W-:Y:S01]  /*06c0*/  @!P6 IMAD.MOV.U32 R12, RZ, RZ, R30.reuse ;  /* 0x000000ffff0ce224 */ /* 0x100fe200078e001e */
[----:B------:R-:W-:Y:S01]  /*06d0*/  @!P5 SHF.R.S32.HI R0, RZ, 0x1f, R25 ;  /* 0x0000001fff00d819 */ /* 0x000fe20000011419 */
[----:B------:R-:W-:Y:S01]  /*06e0*/  @!P1 IMAD.WIDE.U32 R10, R7, c[0x0][0x1b8], R30 ;  /* 0x00006e00070a9a25 */ /* 0x000fe200078e001e */
[----:B-1----:R-:W-:-:S02]  /*06f0*/  @!P6 MOV R13, R31 ;  /* 0x0000001f000de202 */ /* 0x002fc40000000f00 */
[----:B------:R-:W-:Y:S01]  /*0700*/  @!P3 SHF.R.S32.HI R6, RZ, 0x1f, R21 ;  /* 0x0000001fff06b819 */ /* 0x000fe20000011415 */
[----:B------:R-:W-:Y:S01]  /*0710*/  @!P1 IMAD.IADD R3, R11, 0x1, R3 ;  /* 0x000000010b039824 */ /* 0x000fe200078e0203 */
[----:B------:R-:W-:Y:S01]  /*0720*/  @!P1 LEA R26, P2, R10, c[0x0][0x1a0], 0x2 ;  /* 0x000068000a1a9a11 */ /* 0x000fe200078410ff */
[----:B------:R-:W-:Y:S02]  /*0730*/  @!P6 IMAD R4, R4, c[0x0][0x1b8], RZ ;  /* 0x00006e000404ea24 */ /* 0x000fe400078e02ff */
[----:B------:R-:W-:Y:S01]  /*0740*/  @!P5 IMAD R0, R0, c[0x0][0x1b8], RZ ;  /* 0x00006e000000da24 */ /* 0x000fe200078e02ff */
[----:B------:R-:W-:Y:S01]  /*0750*/  @!P1 LEA.HI.X R27, R10, c[0x0][0x1a4], R3, 0x2, P2 ;  /* 0x000069000a1b9a11 */ /* 0x000fe200010f1403 */
[----:B------:R-:W-:Y:S01]  /*0760*/  @!P5 IMAD.MOV.U32 R10, RZ, RZ, R30 ;  /* 0x000000ffff0ad224 */ /* 0x000fe200078e001e */
[----:B------:R-:W-:Y:S01]  /*0770*/  @!P4 SHF.R.S32.HI R3, RZ, 0x1f, R23 ;  /* 0x0000001fff03c819 */ /* 0x000fe20000011417 */
[----:B------:R-:W-:Y:S02]  /*0780*/  @!P5 IMAD.MOV.U32 R11, RZ, RZ, R31 ;  /* 0x000000ffff0bd224 */ /* 0x000fe400078e001f */
[----:B------:R-:W-:-:S02]  /*0790*/  @!P6 IMAD R9, R5, c[0x0][0x1bc], R4 ;  /* 0x00006f000509ea24 */ /* 0x000fc400078e0204 */
[----:B------:R-:W-:-:S04]  /*07a0*/  @!P6 IMAD.WIDE.U32 R4, R5, c[0x0][0x1b8], R12 ;  /* 0x00006e000504ea25 */ /* 0x000fc800078e000c */
[----:B------:R-:W-:Y:S02]  /*07b0*/  IMAD.SHL.U32 R12, R14, 0x4, RZ ;  /* 0x000000040e0c7824 */ /* 0x000fe400078e00ff */
[----:B------:R-:W-:Y:S01]  /*07c0*/  @!P5 IMAD R13, R25, c[0x0][0x1bc], R0 ;  /* 0x00006f00190dda24 */ /* 0x000fe200078e0200 */
[----:B------:R-:W-:Y:S01]  /*07d0*/  @!P6 IADD3 R0, R5, R9, RZ ;  /* 0x000000090500e210 */ /* 0x000fe20007ffe0ff */
[----:B------:R-:W-:Y:S01]  /*07e0*/  @!P5 IMAD.WIDE.U32 R24, R25, c[0x0][0x1b8], R10 ;  /* 0x00006e001918da25 */ /* 0x000fe200078e000a */
[----:B------:R-:W-:Y:S01]  /*07f0*/  IADD3 R11, R7, 0xa0, RZ ;  /* 0x000000a0070b7810 */ /* 0x000fe20007ffe0ff */
[----:B------:R-:W-:Y:S01]  /*0800*/  @!PT LDS RZ, [RZ] ;  /* 0x00000000fffff984 */ /* 0x000fe20000000800 */
[----:B------:R-:W-:Y:S01]  /*0810*/  @!PT LDS RZ, [RZ] ;  /* 0x00000000fffff984 */ /* 0x000fe20000000800 */
[----:B------:R-:W-:Y:S01]  /*0820*/  @!PT LDS RZ, [RZ] ;  /* 0x00000000fffff984 */ /* 0x000fe20000000800 */
[----:B------:R1:W-:Y:S01]  /*0830*/  @!P1 LDGSTS.E.LTC128B [R12], [R26.64] ;  /* 0x000000001a0c9fae */ /* 0x0003e2000b921964 */
[----:B------:R-:W-:Y:S01]  /*0840*/  @!P6 LEA R38, P1, R4, c[0x0][0x1a0], 0x2 ;  /* 0x000068000426ea11 */ /* 0x000fe200078210ff */
[----:B------:R-:W-:Y:S01]  /*0850*/  IMAD.MOV.U32 R5, RZ, RZ, 0xf8 ;  /* 0x000000f8ff057424 */ /* 0x000fe200078e00ff */
[----:B------:R-:W-:Y:S01]  /*0860*/  ISETP.GE.AND P2, PT, R11, R16, PT ;  /* 0x000000100b00720c */ /* 0x000fe20003f46270 */
[----:B------:R-:W-:Y:S01]  /*0870*/  @!P3 IMAD R6, R6, c[0x0][0x1b8], RZ ;  /* 0x00006e000606ba24 */ /* 0x000fe200078e02ff */
[----:B------:R-:W-:-:S02]  /*0880*/  IADD3 R9, R7, 0xc0, RZ ;  /* 0x000000c007097810 */ /* 0x000fc40007ffe0ff */
[----:B------:R-:W-:Y:S01]  /*0890*/  @!P6 LEA.HI.X R39, R4, c[0x0][0x1a4], R0, 0x2, P1 ;  /* 0x000069000427ea11 */ /* 0x000fe200008f1400 */
[----:B------:R-:W-:Y:S01]  /*08a0*/  @!P5 IMAD.IADD R4, R25, 0x1, R13 ;  /* 0x000000011904d824 */ /* 0x000fe200078e020d */
[----:B------:R-:W-:Y:S01]  /*08b0*/  ISETP.GE.AND P1, PT, R9, R16, PT ;  /* 0x000000100900720c */ /* 0x000fe20003f26270 */
[----:B------:R-:W-:Y:S01]  /*08c0*/  @!P4 IMAD R0, R3, c[0x0][0x1b8], RZ ;  /* 0x00006e000300ca24 */ /* 0x000fe200078e02ff */
[----:B------:R-:W-:Y:S01]  /*08d0*/  SEL R5, R5, 0x108, !P0 ;  /* 0x0000010805057807 */ /* 0x000fe20004000000 */
[----:B------:R-:W-:Y:S01]  /*08e0*/  @!P3 IMAD.MOV.U32 R25, RZ, RZ, R31 ;  /* 0x000000ffff19b224 */ /* 0x000fe200078e001f */
[C---:B------:R-:W-:Y:S01]  /*08f0*/  @!P5 LEA R36, P0, R24.reuse, c[0x0][0x1a0], 0x2 ;  /* 0x000068001824da11 */ /* 0x040fe200078010ff */
[----:B------:R-:W-:Y:S02]  /*0900*/  @!P4 IMAD R3, R23, c[0x0][0x1bc], R0 ;  /* 0x00006f001703ca24 */ /* 0x000fe400078e0200 */
[----:B------:R-:W-:Y:S01]  /*0910*/  @!P2 SHF.R.S32.HI R0, RZ, 0x1f, R11 ;  /* 0x0000001fff00a819 */ /* 0x000fe2000001140b */
[----:B------:R-:W-:Y:S01]  /*0920*/  @!P3 IMAD R6, R21, c[0x0][0x1bc], R6 ;  /* 0x00006f001506ba24 */ /* 0x000fe200078e0206 */
[----:B------:R-:W-:Y:S01]  /*0930*/  @!P5 LEA.HI.X R37, R24, c[0x0][0x1a4], R4, 0x2, P0 ;  /* 0x000069001825da11 */ /* 0x000fe200000f1404 */
[----:B------:R-:W-:Y:S01]  /*0940*/  IMAD.MOV.U32 R4, RZ, RZ, 0x210 ;  /* 0x00000210ff047424 */ /* 0x000fe200078e00ff */
[----:B------:R-:W-:Y:S01]  /*0950*/  LOP3.LUT P0, RZ, R7, 0x2, RZ, 0xc0, !PT ;  /* 0x0000000207ff7812 */ /* 0x000fe2000780c0ff */
[----:B------:R-:W-:Y:S01]  /*0960*/  @!P3 IMAD.MOV.U32 R24, RZ, RZ, R30 ;  /* 0x000000ffff18b224 */ /* 0x000fe200078e001e */
[----:B------:R-:W-:Y:S01]  /*0970*/  @!P1 SHF.R.S32.HI R8, RZ, 0x1f, R9 ;  /* 0x0000001fff089819 */ /* 0x000fe20000011409 */
[----:B------:R-:W-:Y:S01]  /*0980*/  @!P2 IMAD R0, R0, c[0x0][0x1b8], RZ ;  /* 0x00006e000000aa24 */ /* 0x000fe200078e02ff */
[----:B------:R-:W-:Y:S01]  /*0990*/  SEL R4, R4, 0x1f0, !P0 ;  /* 0x000001f004047807 */ /* 0x000fe20004000000 */
[----:B------:R-:W-:Y:S01]  /*09a0*/  @!P3 IMAD.WIDE.U32 R20, R21, c[0x0][0x1b8], R24 ;  /* 0x00006e001514ba25 */ /* 0x000fe200078e0018 */
[----:B------:R-:W-:-:S02]  /*09b0*/  IADD3 R7, R7, 0xe0, RZ ;  /* 0x000000e007077810 */ /* 0x000fc40007ffe0ff */
[----:B-1----:R-:W-:Y:S01]  /*09c0*/  @!P4 MOV R27, R31 ;  /* 0x0000001f001bc202 */ /* 0x002fe20000000f00 */
[--C-:B------:R-:W-:Y:S01]  /*09d0*/  @!P4 IMAD.MOV.U32 R26, RZ, RZ, R30.reuse ;  /* 0x000000ffff1ac224 */ /* 0x100fe200078e001e */
[----:B------:R-:W-:Y:S01]  /*09e0*/  @!P3 IADD3 R6, R21, R6, RZ ;  /* 0x000000061506b210 */ /* 0x000fe20007ffe0ff */
[----:B------:R-:W-:Y:S02]  /*09f0*/  @!P2 IMAD.MOV.U32 R24, RZ, RZ, R30 ;  /* 0x000000ffff18a224 */ /* 0x000fe400078e001e */
[----:B------:R-:W-:-:S04]  /*0a00*/  @!P4 IMAD.WIDE.U32 R22, R23, c[0x0][0x1b8], R26 ;  /* 0x00006e001716ca25 */ /* 0x000fc800078e001a */
[----:B------:R-:W-:Y:S01]  /*0a10*/  @!P2 IMAD.MOV.U32 R25, RZ, RZ, R31 ;  /* 0x000000ffff19a224 */ /* 0x000fe200078e001f */
[----:B------:R-:W-:Y:S01]  /*0a20*/  @!P4 IADD3 R3, R23, R3, RZ ;  /* 0x000000031703c210 */ /* 0x000fe20007ffe0ff */
[C---:B------:R-:W-:Y:S01]  /*0a30*/  @!P2 IMAD R0, R11.reuse, c[0x0][0x1bc], R0 ;  /* 0x00006f000b00aa24 */ /* 0x040fe200078e0200 */
[----:B------:R-:W-:Y:S01]  /*0a40*/  @!P4 LEA R28, P0, R22, c[0x0][0x1a0], 0x2 ;  /* 0x00006800161cca11 */ /* 0x000fe200078010ff */
[----:B------:R-:W-:-:S03]  /*0a50*/  @!P2 IMAD.WIDE.U32 R10, R11, c[0x0][0x1b8], R24 ;  /* 0x00006e000b0aaa25 */ /* 0x000fc600078e0018 */
[----:B------:R-:W-:Y:S01]  /*0a60*/  @!P4 LEA.HI.X R29, R22, c[0x0][0x1a4], R3, 0x2, P0 ;  /* 0x00006900161dca11 */ /* 0x000fe200000f1403 */
[----:B------:R-:W-:Y:S01]  /*0a70*/  @!P1 IMAD R8, R8, c[0x0][0x1b8], RZ ;  /* 0x00006e0008089a24 */ /* 0x000fe200078e02ff */
[C---:B------:R-:W-:Y:S01]  /*0a80*/  @!P3 LEA R26, P0, R20.reuse, c[0x0][0x1a0], 0x2 ;  /* 0x00006800141aba11 */ /* 0x040fe200078010ff */
[----:B------:R-:W-:Y:S01]  /*0a90*/  @!P1 IMAD.MOV.U32 R22, RZ, RZ, R30 ;  /* 0x000000ffff169224 */ /* 0x000fe200078e001e */
[----:B------:R-:W-:Y:S01]  /*0aa0*/  @!P2 IADD3 R0, R11, R0, RZ ;  /* 0x000000000b00a210 */ /* 0x000fe20007ffe0ff */
[----:B------:R-:W-:Y:S01]  /*0ab0*/  @!P1 IMAD.MOV.U32 R23, RZ, RZ, R31 ;  /* 0x000000ffff179224 */ /* 0x000fe200078e001f */
[----:B------:R-:W-:Y:S01]  /*0ac0*/  @!P3 LEA.HI.X R27, R20, c[0x0][0x1a4], R6, 0x2, P0 ;  /* 0x00006900141bba11 */ /* 0x000fe200000f1406 */
[C---:B------:R-:W-:Y:S01]  /*0ad0*/  @!P1 IMAD R3, R9.reuse, c[0x0][0x1bc], R8 ;  /* 0x00006f0009039a24 */ /* 0x040fe200078e0208 */
[----:B------:R-:W-:Y:S01]  /*0ae0*/  @!P2 LEA R24, P0, R10, c[0x0][0x1a0], 0x2 ;  /* 0x000068000a18aa11 */ /* 0x000fe200078010ff */
[----:B------:R-:W-:Y:S01]  /*0af0*/  @!P1 IMAD.WIDE.U32 R8, R9, c[0x0][0x1b8], R22 ;  /* 0x00006e0009089a25 */ /* 0x000fe200078e0016 */
[----:B------:R-:W-:-:S02]  /*0b00*/  @!P4 IADD3 R6, R4, R14, R5 ;  /* 0x0000000e0406c210 */ /* 0x000fc40007ffe005 */
[----:B------:R-:W-:Y:S01]  /*0b10*/  @!P2 LEA.HI.X R25, R10, c[0x0][0x1a4], R0, 0x2, P0 ;  /* 0x000069000a19aa11 */ /* 0x000fe200000f1400 */
[----:B------:R-:W-:Y:S01]  /*0b20*/  @!P1 IMAD.IADD R3, R9, 0x1, R3 ;  /* 0x0000000109039824 */ /* 0x000fe200078e0203 */
[----:B------:R-:W-:Y:S01]  /*0b30*/  @!P1 LEA R22, P0, R8, c[0x0][0x1a0], 0x2 ;  /* 0x0000680008169a11 */ /* 0x000fe200078010ff */
[C---:B------:R-:W-:Y:S01]  /*0b40*/  IMAD.IADD R13, R14.reuse, 0x1, R5 ;  /* 0x000000010e0d7824 */ /* 0x040fe200078e0205 */
[----:B------:R-:W-:Y:S01]  /*0b50*/  @P6 MOV R0, 0xff800000 ;  /* 0xff80000000006802 */ /* 0x000fe20000000f00 */
[--C-:B------:R-:W-:Y:S01]  /*0b60*/  IMAD.IADD R10, R14, 0x1, R4.reuse ;  /* 0x000000010e0a7824 */ /* 0x100fe200078e0204 */
[----:B------:R-:W-:Y:S01]  /*0b70*/  @!P1 LEA.HI.X R23, R8, c[0x0][0x1a4], R3, 0x2, P0 ;  /* 0x0000690008179a11 */ /* 0x000fe200000f1403 */
[----:B------:R-:W-:Y:S01]  /*0b80*/  IMAD.SHL.U32 R11, R13, 0x4, RZ ;  /* 0x000000040d0b7824 */ /* 0x000fe200078e00ff */
[----:B------:R-:W-:Y:S01]  /*0b90*/  ISETP.GE.AND P0, PT, R7, R16, PT ;  /* 0x000000100700720c */ /* 0x000fe20003f06270 */
[----:B------:R-:W-:Y:S01]  /*0ba0*/  IMAD.SHL.U32 R9, R10, 0x4, RZ ;  /* 0x000000040a097824 */ /* 0x000fe200078e00ff */
[----:B------:R-:W-:Y:S01]  /*0bb0*/  IADD3 R8, R14, R5, R4 ;  /* 0x000000050e087210 */ /* 0x000fe20007ffe004 */
[----:B------:R-:W-:Y:S01]  /*0bc0*/  @P4 IMAD.MOV.U32 R21, RZ, RZ, -0x800000 ;  /* 0xff800000ff154424 */ /* 0x000fe200078e00ff */
[----:B------:R1:W-:Y:S01]  /*0bd0*/  @P6 STS [R13.X4], R0 ;  /* 0x000000000d006388 */ /* 0x0003e20000004800 */
[----:B------:R-:W-:Y:S01]  /*0be0*/  @!P4 SHF.L.U32 R6, R6, 0x2, RZ ;  /* 0x000000020606c819 */ /* 0x000fe200000006ff */
[----:B------:R-:W-:-:S02]  /*0bf0*/  @P3 IMAD.MOV.U32 R3, RZ, RZ, -0x800000 ;  /* 0xff800000ff033424 */ /* 0x000fc400078e00ff */
[----:B------:R-:W-:Y:S01]  /*0c00*/  @!PT LDS RZ, [RZ] ;  /* 0x00000000fffff984 */ /* 0x000fe20000000800 */
[----:B------:R-:W-:Y:S01]  /*0c10*/  @!PT LDS RZ, [RZ] ;  /* 0x00000000fffff984 */ /* 0x000fe20000000800 */
[----:B------:R-:W-:Y:S01]  /*0c20*/  @!PT LDS RZ, [RZ] ;  /* 0x00000000fffff984 */ /* 0x000fe20000000800 */
[----:B------:R2:W-:Y:S04]  /*0c30*/  @!P6 LDGSTS.E.LTC128B [R11], [R38.64] ;  /* 0x00000000260befae */ /* 0x0005e8000b921964 */
[----:B------:R3:W-:Y:S04]  /*0c40*/  @P5 STS [R10.X4], R35 ;  /* 0x000000230a005388 */ /* 0x0007e80000004800 */
        /* <DEDUP_REMOVED lines=9> */
[----:B------:R4:W-:Y:S01]  /*0ce0*/  @P3 STS [R14.X4+0x1000], R3 ;  /* 0x001000030e003388 */ /* 0x0009e20000004800 */
[----:B-1----:R-:W-:-:S03]  /*0cf0*/  @P2 IMAD.MOV.U32 R0, RZ, RZ, -0x800000 ;  /* 0xff800000ff002424 */ /* 0x002fc600078e00ff */
[----:B------:R-:W-:Y:S01]  /*0d00*/  @!PT LDS RZ, [RZ] ;  /* 0x00000000fffff984 */ /* 0x000fe20000000800 */
[----:B------:R-:W-:Y:S01]  /*0d10*/  @!PT LDS RZ, [RZ] ;  /* 0x00000000fffff984 */ /* 0x000fe20000000800 */
[----:B------:R-:W-:Y:S01]  /*0d20*/  @!PT LDS RZ, [RZ] ;  /* 0x00000000fffff984 */ /* 0x000fe20000000800 */
[----:B------:R4:W-:Y:S01]  /*0d30*/  @!P3 LDGSTS.E.LTC128B [R12+0x1000], [R26.64] ;  /* 0x010000001a0cbfae */ /* 0x0009e2000b921964 */
[----:B--2---:R-:W-:-:S03]  /*0d40*/  @P1 MOV R39, 0xff800000 ;  /* 0xff80000000271802 */ /* 0x004fc60000000f00 */
[----:B------:R4:W-:Y:S01]  /*0d50*/  @P2 STS [R13.X4+0x1000], R0 ;  /* 0x001000000d002388 */ /* 0x0009e20000004800 */
[----:B---3--:R-:W-:-:S03]  /*0d60*/  @P0 IMAD.MOV.U32 R35, RZ, RZ, -0x800000 ;  /* 0xff800000ff230424 */ /* 0x008fc600078e00ff */
[----:B------:R-:W-:Y:S01]  /*0d70*/  @!PT LDS RZ, [RZ] ;  /* 0x00000000fffff984 */ /* 0x000fe20000000800 */
[----:B------:R-:W-:Y:S01]  /*0d80*/  @!PT LDS RZ, [RZ] ;  /* 0x00000000fffff984 */ /* 0x000fe20000000800 */
[----:B------:R-:W-:Y:S01]  /*0d90*/  @!PT LDS RZ, [RZ] ;  /* 0x00000000fffff984 */ /* 0x000fe20000000800 */
[----:B------:R4:W-:Y:S04]  /*0da0*/  @!P2 LDGSTS.E.LTC128B [R11+0x1000], [R24.64] ;  /* 0x01000000180bafae */ /* 0x0009e8000b921964 */
[----:B------:R4:W-:Y:S04]  /*0db0*/  @P1 STS [R10.X4+0x1000], R39 ;  /* 0x001000270a001388 */ /* 0x0009e80000004800 */
[----:B------:R-:W-:Y:S01]  /*0dc0*/  @!PT LDS RZ, [RZ] ;  /* 0x00000000fffff984 */ /* 0x000fe20000000800 */
[----:B------:R-:W-:Y:S01]  /*0dd0*/  @!PT LDS RZ, [RZ] ;  /* 0x00000000fffff984 */ /* 0x000fe20000000800 */
[----:B------:R-:W-:Y:S01]  /*0de0*/  @!PT LDS RZ, [RZ] ;  /* 0x00000000fffff984 */ /* 0x000fe20000000800 */
[----:B------:R4:W-:Y:S04]  /*0df0*/  @!P1 LDGSTS.E.LTC128B [R9+0x1000], [R22.64] ;  /* 0x0100000016099fae */ /* 0x0009e8000b921964 */
[----:B------:R4:W-:Y:S01]  /*0e00*/  @P0 STS [R8.X4+0x1000], R35 ;  /* 0x0010002308000388 */ /* 0x0009e20000004800 */
[----:B------:R-:W-:Y:S05]  /*0e10*/  @P0 BRA `(.L_x_2) ;  /* 0x000000f000000947 */ /* 0x000fea0003800000 */
[----:B----4-:R-:W-:Y:S01]  /*0e20*/  SHF.R.S32.HI R0, RZ, 0x1f, R7 ;  /* 0x0000001fff007819 */ /* 0x010fe20000011407 */
[----:B------:R-:W-:Y:S01]  /*0e30*/  IMAD.MOV.U32 R8, RZ, RZ, R30 ;  /* 0x000000ffff087224 */ /* 0x000fe200078e001e */
[----:B------:R-:W-:Y:S01]  /*0e40*/  IADD3 R4, R14, R4, R5 ;  /* 0x000000040e047210 */ /* 0x000fe20007ffe005 */
[----:B------:R-:W-:-:S02]  /*0e50*/  IMAD.MOV.U32 R9, RZ, RZ, R31 ;  /* 0x000000ffff097224 */ /* 0x000fc400078e001f */
[----:B------:R-:W-:Y:S01]  /*0e60*/  IMAD R0, R0, c[0x0][0x1b8], RZ ;  /* 0x00006e0000007a24 */ /* 0x000fe200078e02ff */
[----:B------:R-:W-:Y:S01]  /*0e70*/  SHF.L.U32 R3, R4, 0x2, RZ ;  /* 0x0000000204037819 */ /* 0x000fe200000006ff */
[----:B------:R-:W-:-:S04]  /*0e80*/  IMAD.WIDE.U32 R8, R7, c[0x0][0x1b8], R8 ;  /* 0x00006e0007087a25 */ /* 0x000fc800078e0008 */
[----:B------:R-:W-:Y:S01]  /*0e90*/  IMAD R7, R7, c[0x0][0x1bc], R0 ;  /* 0x00006f0007077a24 */ /* 0x000fe200078e0200 */
[----:B------:R-:W-:-:S04]  /*0ea0*/  LEA R6, P0, R8, c[0x0][0x1a0], 0x2 ;  /* 0x0000680008067a11 */ /* 0x000fc800078010ff */
[----:B------:R-:W-:-:S04]  /*0eb0*/  IADD3 R7, R9, R7, RZ ;  /* 0x0000000709077210 */ /* 0x000fc80007ffe0ff */
[----:B------:R-:W-:-:S05]  /*0ec0*/  LEA.HI.X R7, R8, c[0x0][0x1a4], R7, 0x2, P0 ;  /* 0x0000690008077a11 */ /* 0x000fca00000f1407 */
[----:B------:R-:W-:Y:S01]  /*0ed0*/  @!PT LDS RZ, [RZ] ;  /* 0x00000000fffff984 */ /* 0x000fe20000000800 */
[----:B------:R-:W-:Y:S01]  /*0ee0*/  @!PT LDS RZ, [RZ] ;  /* 0x00000000fffff984 */ /* 0x000fe20000000800 */
[----:B------:R-:W-:Y:S01]  /*0ef0*/  @!PT LDS RZ, [RZ] ;  /* 0x00000000fffff984 */ /* 0x000fe20000000800 */
[----:B------:R1:W-:Y:S02]  /*0f00*/  LDGSTS.E.LTC128B [R3+0x1000], [R6.64] ;  /* 0x0100000006037fae */ /* 0x0003e4000b921964 */
.L_x_2:
[----:B------:R-:W-:Y:S05]  /*0f10*/  BSYNC B0 ;  /* 0x0000000000007941 */ /* 0x000fea0003800000 */
.L_x_1:
[----:B----4-:R-:W-:Y:S01]  /*0f20*/  IMAD.MOV.U32 R0, RZ, RZ, 0x1 ;  /* 0x00000001ff007424 */ /* 0x010fe200078e00ff */
[----:B------:R-:W-:Y:S01]  /*0f30*/  LEA.HI R11, R15, R2, RZ, 0x5 ;  /* 0x000000020f0b7211 */ /* 0x000fe200078f28ff */
[----:B------:R-:W-:Y:S01]  /*0f40*/  IMAD.SHL.U32 R4, R19, 0x80, RZ ;  /* 0x0000008013047824 */ /* 0x000fe200078e00ff */
[----:B------:R-:W0:Y:S02]  /*0f50*/  LDGDEPBAR ;  /* 0x00000000000079af */ /* 0x000e240000000000 */
[----:B------:R-:W-:Y:S01]  /*0f60*/  ISETP.NE.AND P1, PT, R0, c[0x0][0x208], PT ;  /* 0x0000820000007a0c */ /* 0x000fe20003f25270 */
[----:B------:R-:W-:Y:S01]  /*0f70*/  IMAD R0, R34, c[0x0][0x198], RZ ;  /* 0x0000660022007a24 */ /* 0x000fe200078e02ff */
[----:B-1----:R-:W-:Y:S02]  /*0f80*/  SHF.R.S32.HI R3, RZ, 0x5, R11 ;  /* 0x00000005ff037819 */ /* 0x002fe4000001140b */
[----:B------:R-:W-:Y:S01]  /*0f90*/  SHF.R.S32.HI R5, RZ, 0x1f, R4 ;  /* 0x0000001fff057819 */ /* 0x000fe20000011404 */
[----:B------:R-:W-:Y:S01]  /*0fa0*/  IMAD R9, R33, c[0x0][0x19c], R0 ;  /* 0x0000670021097a24 */ /* 0x000fe200078e0200 */
[----:B------:R-:W-:Y:S01]  /*0fb0*/  LOP3.LUT R11, R11, 0xffffffe0, RZ, 0xc0, !PT ;  /* 0xffffffe00b0b7812 */ /* 0x000fe200078ec0ff */
[----:B------:R-:W-:Y:S01]  /*0fc0*/  IMAD R18, R18, 0x8, R3 ;  /* 0x0000000812127824 */ /* 0x000fe200078e0203 */
[----:B------:R-:W-:Y:S01]  /*0fd0*/  IADD3 R13, -R4, c[0x0][0x16c], RZ ;  /* 0x00005b00040d7a10 */ /* 0x000fe20007ffe1ff */
[----:B------:R-:W-:-:S03]  /*0fe0*/  IMAD.WIDE.U32 R6, R33, c[0x0][0x198], R4 ;  /* 0x0000660021067a25 */ /* 0x000fc600078e0004 */
[C---:B------:R-:W-:Y:S01]  /*0ff0*/  ISETP.GE.AND P0, PT, R18.reuse, R17, PT ;  /* 0x000000111200720c */ /* 0x040fe20003f06270 */
[----:B------:R-:W-:-:S04]  /*1000*/  @P1 IMAD.HI.U32 R5, R18, c[0x0][0x20c], RZ ;  /* 0x0000830012051a27 */ /* 0x000fc800078e00ff */
[----:B------:R-:W-:Y:S02]  /*1010*/  IMAD.IADD R2, R2, 0x1, -R11 ;  /* 0x0000000102027824 */ /* 0x000fe400078e0a0b */
[----:B------:R-:W-:Y:S01]  /*1020*/  IMAD.MOV.U32 R0, RZ, RZ, R18 ;  /* 0x000000ffff007224 */ /* 0x000fe200078e0012 */
[----:B------:R-:W-:Y:S01]  /*1030*/  @P1 SHF.R.U32.HI R0, RZ, c[0x0][0x210], R5 ;  /* 0x00008400ff001a19 */ /* 0x000fe20000011605 */
[----:B------:R-:W-:Y:S01]  /*1040*/  IMAD.SHL.U32 R14, R2, 0x4, RZ ;  /* 0x00000004020e7824 */ /* 0x000fe200078e00ff */
[----:B------:R-:W-:Y:S01]  /*1050*/  SHF.R.U32.HI R27, RZ, 0x2, R2 ;  /* 0x00000002ff1b7819 */ /* 0x000fe20000011602 */
[----:B------:R-:W-:Y:S01]  /*1060*/  IMAD.IADD R7, R7, 0x1, R9 ;  /* 0x0000000107077824 */ /* 0x000fe200078e0209 */
[--C-:B------:R-:W-:Y:S01]  /*1070*/  SHF.R.S32.HI R5, RZ, 0x1f, R0.reuse ;  /* 0x0000001fff057819 */ /* 0x100fe20000011400 */
[----:B------:R-:W-:Y:S01]  /*1080*/  IMAD.MOV R35, RZ, RZ, -R0 ;  /* 0x000000ffff237224 */ /* 0x000fe200078e0a00 */
[----:B------:R-:W-:Y:S01]  /*1090*/  ISETP.GE.AND P4, PT, R14, R13, PT ;  /* 0x0000000d0e00720c */ /* 0x000fe20003f86270 */
[C---:B------:R-:W-:Y:S01]  /*10a0*/  IMAD.WIDE.U32 R6, R0.reuse, c[0x0][0x190], R6 ;  /* 0x0000640000067a25 */ /* 0x040fe200078e0006 */
[----:B------:R-:W-:-:S02]  /*10b0*/  SEL R4, R0, 0xffffffff, !P0 ;  /* 0xffffffff00047807 */ /* 0x000fc40004000000 */
[----:B------:R-:W-:Y:S01]  /*10c0*/  SHF.R.S32.HI R37, RZ, 0x1f, R14 ;  /* 0x0000001fff257819 */ /* 0x000fe2000001140e */
[----:B------:R-:W-:Y:S01]  /*10d0*/  IMAD R5, R5, c[0x0][0x190], RZ ;  /* 0x0000640005057a24 */ /* 0x000fe200078e02ff */
[----:B------:R-:W-:Y:S01]  /*10e0*/  ISETP.LT.OR P4, PT, R4, RZ, P4 ;  /* 0x000000ff0400720c */ /* 0x000fe20002781670 */
[----:B------:R-:W-:Y:S02]  /*10f0*/  IMAD R35, R35, c[0x0][0x208], R18 ;  /* 0x0000820023237a24 */ /* 0x000fe400078e0212 */
[----:B------:R-:W-:Y:S01]  /*1100*/  IMAD R5, R0, c[0x0][0x194], R5 ;  /* 0x0000650000057a24 */ /* 0x000fe200078e0205 */
[----:B------:R-:W-:Y:S01]  /*1110*/  ISETP.LT.OR P3, PT, R16, 0x3, P4 ;  /* 0x000000031000780c */ /* 0x000fe20002761670 */
[----:B------:R-:W-:Y:S01]  /*1120*/  IMAD R32, R3, 0x80, R14 ;  /* 0x0000008003207824 */ /* 0x000fe200078e020e */
[----:B------:R-:W-:Y:S01]  /*1130*/  SHF.R.S32.HI R36, RZ, 0x1f, R35 ;  /* 0x0000001fff247819 */ /* 0x000fe20000011423 */
[----:B------:R-:W-:-:S04]  /*1140*/  IMAD.IADD R7, R7, 0x1, R5 ;  /* 0x0000000107077824 */ /* 0x000fc800078e0205 */
[----:B------:R-:W-:Y:S02]  /*1150*/  IMAD R0, R36, c[0x0][0x180], RZ ;  /* 0x0000600024007a24 */ /* 0x000fe400078e02ff */
[----:B------:R-:W-:-:S04]  /*1160*/  IMAD.WIDE.U32 R6, R35, c[0x0][0x180], R6 ;  /* 0x0000600023067a25 */ /* 0x000fc800078e0006 */
[----:B------:R-:W-:Y:S01]  /*1170*/  IMAD R0, R35, c[0x0][0x184], R0 ;  /* 0x0000610023007a24 */ /* 0x000fe200078e0200 */
[----:B------:R-:W-:Y:S01]  /*1180*/  IADD3 R40, P0, R14, R6, RZ ;  /* 0x000000060e287210 */ /* 0x000fe20007f1e0ff */
[----:B------:R-:W-:Y:S02]  /*1190*/  @!P3 IMAD.MOV.U32 R11, RZ, RZ, c[0x0][0x188] ;  /* 0x00006200ff0bb624 */ /* 0x000fe400078e00ff */
[----:B------:R-:W-:Y:S01]  /*11a0*/  @!P3 IMAD.MOV.U32 R9, RZ, RZ, c[0x0][0x18c] ;  /* 0x00006300ff09b624 */ /* 0x000fe200078e00ff */
[----:B------:R-:W-:Y:S01]  /*11b0*/  IADD3.X R41, R37, R7, R0, P0, !PT ;  /* 0x0000000725297210 */ /* 0x000fe200007fe400 */
[----:B------:R-:W-:Y:S01]  /*11c0*/  @!P4 IMAD.SHL.U32 R8, R32, 0x4, RZ ;  /* 0x000000042008c824 */ /* 0x000fe200078e00ff */
[C---:B------:R-:W-:Y:S02]  /*11d0*/  @!P4 IADD3 R5, P0, R40.reuse, c[0x0][0x188], RZ ;  /* 0x000062002805ca10 */ /* 0x040fe40007f1e0ff */
[----:B------:R-:W-:Y:S02]  /*11e0*/  @!P3 LEA R7, P1, R11, R40, 0x1 ;  /* 0x000000280b07b211 */ /* 0x000fe400078208ff */
[----:B------:R-:W-:-:S02]  /*11f0*/  @!P4 LEA R18, P2, R40, c[0x0][0x160], 0x2 ;  /* 0x000058002812ca11 */ /* 0x000fc400078410ff */
[----:B------:R-:W-:Y:S02]  /*1200*/  @!P4 IADD3.X R0, R41, c[0x0][0x18c], RZ, P0, !PT ;  /* 0x000063002900ca10 */ /* 0x000fe400007fe4ff */
[----:B------:R-:W-:Y:S02]  /*1210*/  @!P3 LEA.HI.X R6, R11, R41, R9, 0x1, P1 ;  /* 0x000000290b06b211 */ /* 0x000fe400008f0c09 */
[----:B------:R-:W-:Y:S02]  /*1220*/  @!P3 LEA R10, P0, R7, c[0x0][0x160], 0x2 ;  /* 0x00005800070aba11 */ /* 0x000fe400078010ff */
[----:B------:R-:W-:Y:S02]  /*1230*/  @!P4 LEA R16, P1, R5, c[0x0][0x160], 0x2 ;  /* 0x000058000510ca11 */ /* 0x000fe400078210ff */
[----:B------:R-:W-:Y:S02]  /*1240*/  @!P4 LEA.HI.X R19, R40, c[0x0][0x164], R41, 0x2, P2 ;  /* 0x000059002813ca11 */ /* 0x000fe400010f1429 */
[----:B------:R-:W-:Y:S01]  /*1250*/  @!P3 LEA.HI.X R11, R7, c[0x0][0x164], R6, 0x2, P0 ;  /* 0x00005900070bba11 */ /* 0x000fe200000f1406 */
[C---:B------:R-:W-:Y:S01]  /*1260*/  @!P4 IMAD.SHL.U32 R7, R32.reuse, 0x4, RZ ;  /* 0x000000042007c824 */ /* 0x040fe200078e00ff */
[----:B------:R-:W-:Y:S01]  /*1270*/  @!P4 LEA.HI.X R17, R5, c[0x0][0x164], R0, 0x2, P1 ;  /* 0x000059000511ca11 */ /* 0x000fe200008f1400 */
[----:B------:R-:W-:Y:S01]  /*1280*/  @!P3 IMAD.SHL.U32 R5, R32, 0x4, RZ ;  /* 0x000000042005b824 */ /* 0x000fe200078e00ff */
[----:B------:R-:W-:Y:S01]  /*1290*/  @!PT LDS RZ, [RZ] ;  /* 0x00000000fffff984 */ /* 0x000fe20000000800 */
[----:B------:R-:W-:Y:S01]  /*12a0*/  @!PT LDS RZ, [RZ] ;  /* 0x00000000fffff984 */ /* 0x000fe20000000800 */
[----:B------:R-:W-:Y:S01]  /*12b0*/  @!PT LDS RZ, [RZ] ;  /* 0x00000000fffff984 */ /* 0x000fe20000000800 */
[----:B------:R1:W-:Y:S01]  /*12c0*/  @!P4 LDGSTS.E.BYPASS.LTC128B.128 [R8+0x2020], [R18.64] ;  /* 0x020200001208cfae */ /* 0x0003e2000b901d64 */
[C---:B------:R-:W-:Y:S01]  /*12d0*/  IMAD.SHL.U32 R0, R2.reuse, 0x8, RZ ;  /* 0x0000000802007824 */ /* 0x040fe200078e00ff */
[----:B------:R-:W-:-:S02]  /*12e0*/  LOP3.LUT R6, R2, 0x1, RZ, 0xc0, !PT ;  /* 0x0000000102067812 */ /* 0x000fc400078ec0ff */
[----:B------:R-:W0:Y:S01]  /*12f0*/  LDGDEPBAR ;  /* 0x00000000000079af */ /* 0x000e220000000000 */
[----:B------:R-:W-:Y:S02]  /*1300*/  LOP3.LUT P0, RZ, R2, 0x2, RZ, 0xc0, !PT ;  /* 0x0000000202ff7812 */ /* 0x000fe4000780c0ff */
[----:B------:R-:W-:Y:S01]  /*1310*/  LOP3.LUT R0, R0, 0xf8, RZ, 0xc0, !PT ;  /* 0x000000f800007812 */ /* 0x000fe200078ec0ff */
[----:B------:R2:W-:Y:S01]  /*1320*/  @!P4 LDGSTS.E.BYPASS.LTC128B.128 [R7+0x3020], [R16.64] ;  /* 0x030200001007cfae */ /* 0x0005e2000b901d64 */
[----:B------:R-:W-:Y:S01]  /*1330*/  ISETP.NE.U32.AND P1, PT, R6, 0x1, PT ;  /* 0x000000010600780c */ /* 0x000fe20003f25070 */
[----:B------:R-:W-:Y:S01]  /*1340*/  IMAD.MOV.U32 R6, RZ, RZ, 0x840 ;  /* 0x00000840ff067424 */ /* 0x000fe200078e00ff */
[----:B------:R-:W-:Y:S01]  /*1350*/  LOP3.LUT R0, R0, 0x7, R3, 0xf8, !PT ;  /* 0x0000000700007812 */ /* 0x000fe200078ef803 */
[----:B------:R-:W0:Y:S03]  /*1360*/  LDGDEPBAR ;  /* 0x00000000000079af */ /* 0x000e260000000000 */
[----:B------:R-:W-:Y:S01]  /*1370*/  LOP3.LUT R27, R0, 0x7, R27, 0x78, !PT ;  /* 0x00000007001b7812 */ /* 0x000fe200078e781b */
[----:B------:R3:W-:Y:S04]  /*1380*/  @!P3 LDGSTS.E.BYPASS.LTC128B.128 [R5+0x4020], [R10.64] ;  /* 0x040200000a05bfae */ /* 0x0007e8000b901d64 */
[----:B------:R-:W0:Y:S01]  /*1390*/  LDGDEPBAR ;  /* 0x00000000000079af */ /* 0x000e220000000000 */
[----:B------:R-:W-:-:S05]  /*13a0*/  IMAD.SHL.U32 R0, R27, 0x4, RZ ;  /* 0x000000041b007824 */ /* 0x000fca00078e00ff */
[C---:B------:R-:W-:Y:S02]  /*13b0*/  IADD3 R26, R0.reuse, 0x3e0, RZ ;  /* 0x000003e0001a7810 */ /* 0x040fe40007ffe0ff */
[----:B------:R-:W-:Y:S02]  /*13c0*/  @P1 IADD3 R26, R0, 0x420, RZ ;  /* 0x00000420001a1810 */ /* 0x000fe40007ffe0ff */
[----:B--2---:R-:W-:-:S05]  /*13d0*/  SEL R7, R6, 0x7c0, !P0 ;  /* 0x000007c006077807 */ /* 0x004fca0004000000 */
[----:B------:R-:W-:Y:S02]  /*13e0*/  IMAD.IADD R25, R0, 0x1, R7 ;  /* 0x0000000100197824 */ /* 0x000fe400078e0207 */
[----:B-1----:R-:W-:Y:S01]  /*13f0*/  IMAD.IADD R18, R7, 0x1, R26 ;  /* 0x0000000107127824 */ /* 0x002fe200078e021a */
[----:B------:R-:W-:-:S04]  /*1400*/  DEPBAR.LE SB0, 0x3 ;  /* 0x000080c00000791a */ /* 0x000fc80000000000 */
[----:B------:R-:W-:Y:S01]  /*1410*/  WARPSYNC 0xffffffff ;  /* 0xffffffff00007948 */ /* 0x000fe20003800000 */
[----:B------:R-:W-:Y:S06]  /*1420*/  BAR.SYNC.DEFER_BLOCKING 0x0 ;  /* 0x0000000000007b1d */ /* 0x000fec0000010000 */
[----:B------:R-:W-:Y:S04]  /*1430*/  LDS R17, [R26] ;  /* 0x000000001a117984 */ /* 0x000fe80000000800 */
[----:B------:R-:W1:Y:S04]  /*1440*/  LDS R24, [R27.X4] ;  /* 0x000000001b187984 */ /* 0x000e680000004800 */
[----:B------:R-:W3:Y:S04]  /*1450*/  LDS R23, [R25] ;  /* 0x0000000019177984 */ /* 0x000ee80000000800 */
[----:B------:R-:W2:Y:S04]  /*1460*/  LDS R16, [R18] ;  /* 0x0000000012107984 */ /* 0x000ea80000000800 */
[----:B------:R-:W4:Y:S04]  /*1470*/  LDS R22, [R27.X4+0x1000] ;  /* 0x001000001b167984 */ /* 0x000f280000004800 */
[----:B------:R-:W5:Y:S04]  /*1480*/  LDS R15, [R26+0x1000] ;  /* 0x001000001a0f7984 */ /* 0x000f680000000800 */
[----:B------:R-:W5:Y:S04]  /*1490*/  LDS R21, [R25+0x1000] ;  /* 0x0010000019157984 */ /* 0x000f680000000800 */
[----:B------:R-:W5:Y:S01]  /*14a0*/  LDS R12, [R18+0x1000] ;  /* 0x00100000120c7984 */ /* 0x000f620000000800 */
[----:B-1----:R-:W-:-:S04]  /*14b0*/  FMNMX.FTZ R0, R17, R24, !PT ;  /* 0x0000001811007209 */ /* 0x002fc80007810000 */
[----:B---3--:R-:W-:-:S04]  /*14c0*/  FMNMX.FTZ R5, R0, R23, !PT ;  /* 0x0000001700057209 */ /* 0x008fc80007810000 */
[----:B--2---:R-:W-:-:S04]  /*14d0*/  FMNMX.FTZ R5, R5, R16, !PT ;  /* 0x0000001005057209 */ /* 0x004fc80007810000 */
[----:B----4-:R-:W-:-:S04]  /*14e0*/  FMNMX.FTZ R0, R5, R22, !PT ;  /* 0x0000001605007209 */ /* 0x010fc80007810000 */
[----:B-----5:R-:W-:-:S04]  /*14f0*/  FMNMX.FTZ R0, R0, R15, !PT ;  /* 0x0000000f00007209 */ /* 0x020fc80007810000 */
[----:B------:R-:W-:-:S04]  /*1500*/  FMNMX.FTZ R5, R0, R21, !PT ;  /* 0x0000001500057209 */ /* 0x000fc80007810000 */
[----:B------:R-:W-:Y:S01]  /*1510*/  FMNMX.FTZ R0, R5, R12, !PT ;  /* 0x0000000c05007209 */ /* 0x000fe20007810000 */
[----:B------:R-:W-:Y:S05]  /*1520*/  BRA.DIV ~URZ, `(.L_x_3) ;  /* 0x000017027f007947 */ /* 0x000fea000b800000 */
[----:B------:R1:W2:Y:S02]  /*1530*/  SHFL.BFLY PT, R5, R0, 0x10, 0x1f ;  /* 0x0e001f0000057f89 */ /* 0x0002a400000e0000 */
.L_x_12:
[----:B--2---:R-:W-:Y:S01]  /*1540*/  FMNMX.FTZ R8, R0, R5, !PT ;  /* 0x0000000500087209 */ /* 0x004fe20007810000 */
[----:B------:R-:W2:Y:S01]  /*1550*/  S2UR UR4, SR_CTAID.Y ;  /* 0x00000000000479c3 */ /* 0x000ea20000002600 */
[----:B------:R-:W-:Y:S02]  /*1560*/  FSETP.NEU.FTZ.AND P2, PT, R17, -INF , PT ;  /* 0xff8000001100780b */ /* 0x000fe40003f5d000 */
[----:B------:R-:W-:Y:S01]  /*1570*/  FSETP.NEU.FTZ.AND P1, PT, R23, -INF , PT ;  /* 0xff8000001700780b */ /* 0x000fe20003f3d000 */
[----:B------:R-:W3:Y:S01]  /*1580*/  SHFL.BFLY PT, R7, R8, 0x8, 0x1f ;  /* 0x0d001f0008077f89 */ /* 0x000ee200000e0000 */
[----:B------:R-:W-:Y:S02]  /*1590*/  FSETP.NEU.FTZ.AND P3, PT, R24, -INF , PT ;  /* 0xff8000001800780b */ /* 0x000fe40003f7d000 */
[----:B---3--:R-:W-:-:S05]  /*15a0*/  FMNMX.FTZ R7, R8, R7, !PT ;  /* 0x0000000708077209 */ /* 0x008fca0007810000 */
[----:B------:R-:W3:Y:S02]  /*15b0*/  SHFL.BFLY PT, R6, R7, 0x4, 0x1f ;  /* 0x0c801f0007067f89 */ /* 0x000ee400000e0000 */
[----:B---3--:R-:W-:-:S05]  /*15c0*/  FMNMX.FTZ R6, R7, R6, !PT ;  /* 0x0000000607067209 */ /* 0x008fca0007810000 */
[----:B------:R-:W3:Y:S02]  /*15d0*/  SHFL.BFLY PT, R5, R6, 0x2, 0x1f ;  /* 0x0c401f0006057f89 */ /* 0x000ee400000e0000 */
[----:B---3--:R-:W-:-:S05]  /*15e0*/  FMNMX.FTZ R5, R6, R5, !PT ;  /* 0x0000000506057209 */ /* 0x008fca0007810000 */
[----:B------:R-:W3:Y:S02]  /*15f0*/  SHFL.BFLY PT, R20, R5, 0x1, 0x1f ;  /* 0x0c201f0005147f89 */ /* 0x000ee400000e0000 */
[----:B---3--:R-:W-:-:S04]  /*1600*/  FMNMX.FTZ R20, R5, R20, !PT ;  /* 0x0000001405147209 */ /* 0x008fc80007810000 */
[----:B------:R-:W-:-:S04]  /*1610*/  FSETP.NEU.FTZ.AND P0, PT, R20, -INF , PT ;  /* 0xff8000001400780b */ /* 0x000fc80003f1d000 */
[----:B-1----:R-:W-:Y:S02]  /*1620*/  FSEL R0, R20, RZ, P0 ;  /* 0x000000ff14007208 */ /* 0x002fe40000000000 */
[----:B------:R-:W-:-:S03]  /*1630*/  FSETP.NEU.FTZ.AND P0, PT, R16, -INF , PT ;  /* 0xff8000001000780b */ /* 0x000fc60003f1d000 */
[--C-:B------:R-:W-:Y:S02]  /*1640*/  FADD.FTZ R11, R24, -R0.reuse ;  /* 0x80000000180b7221 */ /* 0x100fe40000010000 */
[--C-:B------:R-:W-:Y:S02]  /*1650*/  FADD.FTZ R10, R17, -R0.reuse ;  /* 0x80000000110a7221 */ /* 0x100fe40000010000 */
[----:B------:R-:W-:Y:S02]  /*1660*/  FMUL.FTZ R11, R11, 1.4426950216293334961 ;  /* 0x3fb8aa3b0b0b7820 */ /* 0x000fe40000410000 */
[----:B------:R-:W-:Y:S02]  /*1670*/  FMUL.FTZ R10, R10, 1.4426950216293334961 ;  /* 0x3fb8aa3b0a0a7820 */ /* 0x000fe40000410000 */
[--C-:B------:R-:W-:Y:S02]  /*1680*/  FADD.FTZ R9, R23, -R0.reuse ;  /* 0x8000000017097221 */ /* 0x100fe40000010000 */
[----:B------:R-:W1:Y:S01]  /*1690*/  MUFU.EX2 R11, R11 ;  /* 0x0000000b000b7308 */ /* 0x000e620000000800 */
[----:B------:R-:W-:-:S02]  /*16a0*/  FADD.FTZ R8, R16, -R0 ;  /* 0x8000000010087221 */ /* 0x000fc40000010000 */
[----:B------:R-:W-:Y:S02]  /*16b0*/  FMUL.FTZ R9, R9, 1.4426950216293334961 ;  /* 0x3fb8aa3b09097820 */ /* 0x000fe40000410000 */
[----:B------:R-:W-:Y:S02]  /*16c0*/  FMUL.FTZ R8, R8, 1.4426950216293334961 ;  /* 0x3fb8aa3b08087820 */ /* 0x000fe40000410000 */
[--C-:B------:R-:W-:Y:S01]  /*16d0*/  FADD.FTZ R7, R22, -R0.reuse ;  /* 0x8000000016077221 */ /* 0x100fe20000010000 */
[----:B------:R-:W3:Y:S01]  /*16e0*/  MUFU.EX2 R10, R10 ;  /* 0x0000000a000a7308 */ /* 0x000ee20000000800 */
[----:B------:R-:W-:Y:S02]  /*16f0*/  FADD.FTZ R6, R15, -R0 ;  /* 0x800000000f067221 */ /* 0x000fe40000010000 */
[----:B------:R-:W-:Y:S02]  /*1700*/  FMUL.FTZ R7, R7, 1.4426950216293334961 ;  /* 0x3fb8aa3b07077820 */ /* 0x000fe40000410000 */
[----:B------:R-:W-:-:S02]  /*1710*/  FMUL.FTZ R6, R6, 1.4426950216293334961 ;  /* 0x3fb8aa3b06067820 */ /* 0x000fc40000410000 */
[--C-:B------:R-:W-:Y:S01]  /*1720*/  FADD.FTZ R5, R21, -R0.reuse ;  /* 0x8000000015057221 */ /* 0x100fe20000010000 */
[----:B------:R-:W4:Y:S01]  /*1730*/  MUFU.EX2 R9, R9 ;  /* 0x0000000900097308 */ /* 0x000f220000000800 */
[----:B-1----:R-:W-:Y:S02]  /*1740*/  FADD.FTZ R19, RZ, R11 ;  /* 0x0000000bff137221 */ /* 0x002fe40000010000 */
[----:B------:R-:W-:Y:S02]  /*1750*/  FMUL.FTZ R5, R5, 1.4426950216293334961 ;  /* 0x3fb8aa3b05057820 */ /* 0x000fe40000410000 */
[----:B------:R-:W-:-:S03]  /*1760*/  FADD.FTZ R0, R12, -R0 ;  /* 0x800000000c007221 */ /* 0x000fc60000010000 */
[----:B------:R-:W1:Y:S01]  /*1770*/  MUFU.EX2 R8, R8 ;  /* 0x0000000800087308 */ /* 0x000e620000000800 */
[----:B---3--:R-:W-:Y:S02]  /*1780*/  FADD.FTZ R28, R19, R10 ;  /* 0x0000000a131c7221 */ /* 0x008fe40000010000 */
[----:B------:R-:W-:-:S05]  /*1790*/  FMUL.FTZ R0, R0, 1.4426950216293334961 ;  /* 0x3fb8aa3b00007820 */ /* 0x000fca0000410000 */
[----:B------:R-:W3:Y:S01]  /*17a0*/  MUFU.EX2 R7, R7 ;  /* 0x0000000700077308 */ /* 0x000ee20000000800 */
[----:B----4-:R-:W-:-:S07]  /*17b0*/  FADD.FTZ R19, R28, R9 ;  /* 0x000000091c137221 */ /* 0x010fce0000010000 */
[----:B------:R-:W4:Y:S01]  /*17c0*/  MUFU.EX2 R6, R6 ;  /* 0x0000000600067308 */ /* 0x000f220000000800 */
[----:B-1----:R-:W-:-:S07]  /*17d0*/  FADD.FTZ R28, R19, R8 ;  /* 0x00000008131c7221 */ /* 0x002fce0000010000 */
[----:B------:R-:W1:Y:S01]  /*17e0*/  MUFU.EX2 R5, R5 ;  /* 0x0000000500057308 */ /* 0x000e620000000800 */
[----:B---3--:R-:W-:-:S07]  /*17f0*/  FADD.FTZ R19, R28, R7 ;  /* 0x000000071c137221 */ /* 0x008fce0000010000 */
[----:B------:R-:W3:Y:S01]  /*1800*/  MUFU.EX2 R0, R0 ;  /* 0x0000000000007308 */ /* 0x000ee20000000800 */
[----:B----4-:R-:W-:Y:S01]  /*1810*/  FADD.FTZ R28, R19, R6 ;  /* 0x00000006131c7221 */ /* 0x010fe20000010000 */
[----:B------:R-:W-:Y:S02]  /*1820*/  SEL R19, R2, 0xffffffff, P3 ;  /* 0xffffffff02137807 */ /* 0x000fe40001800000 */
[----:B------:R-:W-:Y:S02]  /*1830*/  FSETP.NEU.FTZ.AND P3, PT, R22, -INF , PT ;  /* 0xff8000001600780b */ /* 0x000fe40003f7d000 */
[----:B------:R-:W-:Y:S01]  /*1840*/  @P2 IADD3 R19, R2, 0x20, RZ ;  /* 0x0000002002132810 */ /* 0x000fe20007ffe0ff */
[----:B-1----:R-:W-:Y:S01]  /*1850*/  FADD.FTZ R17, R28, R5 ;  /* 0x000000051c117221 */ /* 0x002fe20000010000 */
[----:B------:R-:W-:Y:S02]  /*1860*/  FSETP.NEU.FTZ.AND P2, PT, R15, -INF , PT ;  /* 0xff8000000f00780b */ /* 0x000fe40003f5d000 */
[----:B------:R-:W-:-:S02]  /*1870*/  @P1 IADD3 R19, R2, 0x40, RZ ;  /* 0x0000004002131810 */ /* 0x000fc40007ffe0ff */
[----:B------:R-:W-:Y:S02]  /*1880*/  FSETP.NEU.FTZ.AND P1, PT, R21, -INF , PT ;  /* 0xff8000001500780b */ /* 0x000fe40003f3d000 */
[----:B------:R-:W-:Y:S01]  /*1890*/  @P0 IADD3 R19, R2, 0x60, RZ ;  /* 0x0000006002130810 */ /* 0x000fe20007ffe0ff */
[----:B---3--:R-:W-:Y:S01]  /*18a0*/  FADD.FTZ R17, R17, R0 ;  /* 0x0000000011117221 */ /* 0x008fe20000010000 */
[----:B------:R-:W-:Y:S02]  /*18b0*/  FSETP.NEU.FTZ.AND P0, PT, R12, -INF , PT ;  /* 0xff8000000c00780b */ /* 0x000fe40003f1d000 */
[C---:B------:R-:W-:Y:S02]  /*18c0*/  @P3 IADD3 R19, R2.reuse, 0x80, RZ ;  /* 0x0000008002133810 */ /* 0x040fe40007ffe0ff */
[----:B------:R-:W1:Y:S01]  /*18d0*/  SHFL.BFLY PT, R16, R17, 0x10, 0x1f ;  /* 0x0e001f0011107f89 */ /* 0x000e6200000e0000 */
[----:B------:R-:W-:-:S04]  /*18e0*/  @P2 IADD3 R19, R2, 0xa0, RZ ;  /* 0x000000a002132810 */ /* 0x000fc80007ffe0ff */
[C---:B------:R-:W-:Y:S02]  /*18f0*/  @P1 IADD3 R19, R2.reuse, 0xc0, RZ ;  /* 0x000000c002131810 */ /* 0x040fe40007ffe0ff */
[C---:B------:R-:W-:Y:S02]  /*1900*/  ISETP.NE.AND P1, PT, R2.reuse, RZ, PT ;  /* 0x000000ff0200720c */ /* 0x040fe40003f25270 */
[----:B------:R-:W-:Y:S01]  /*1910*/  @P0 IADD3 R19, R2, 0xe0, RZ ;  /* 0x000000e002130810 */ /* 0x000fe20007ffe0ff */
[----:B-1----:R-:W-:-:S04]  /*1920*/  FADD.FTZ R15, R17, R16 ;  /* 0x00000010110f7221 */ /* 0x002fc80000010000 */
[----:B------:R-:W1:Y:S04]  /*1930*/  SHFL.BFLY PT, R16, R19, 0x10, 0x1f ;  /* 0x0e001f0013107f89 */ /* 0x000e6800000e0000 */
[----:B------:R-:W3:Y:S01]  /*1940*/  SHFL.BFLY PT, R12, R15, 0x8, 0x1f ;  /* 0x0d001f000f0c7f89 */ /* 0x000ee200000e0000 */
[----:B-1----:R-:W-:Y:S01]  /*1950*/  IMNMX R17, R19, R16, !PT ;  /* 0x0000001013117217 */ /* 0x002fe20007800200 */
[----:B------:R-:W-:Y:S01]  /*1960*/  HFMA2.MMA R16, -RZ, RZ, 0, 0 ;  /* 0x00000000ff107435 */ /* 0x000fe200000001ff */
[----:B---3--:R-:W-:-:S03]  /*1970*/  FADD.FTZ R12, R15, R12 ;  /* 0x0000000c0f0c7221 */ /* 0x008fc60000010000 */
[----:B------:R-:W1:Y:S04]  /*1980*/  SHFL.BFLY PT, R28, R17, 0x8, 0x1f ;  /* 0x0d001f00111c7f89 */ /* 0x000e6800000e0000 */
[----:B------:R-:W3:Y:S01]  /*1990*/  SHFL.BFLY PT, R23, R12, 0x4, 0x1f ;  /* 0x0c801f000c177f89 */ /* 0x000ee200000e0000 */
[----:B-1----:R-:W-:Y:S01]  /*19a0*/  IMNMX R28, R17, R28, !PT ;  /* 0x0000001c111c7217 */ /* 0x002fe20007800200 */
[----:B---3--:R-:W-:-:S04]  /*19b0*/  FADD.FTZ R23, R12, R23 ;  /* 0x000000170c177221 */ /* 0x008fc80000010000 */
[----:B------:R-:W1:Y:S04]  /*19c0*/  SHFL.BFLY PT, R21, R28, 0x4, 0x1f ;  /* 0x0c801f001c157f89 */ /* 0x000e6800000e0000 */
[----:B------:R-:W3:Y:S04]  /*19d0*/  SHFL.BFLY PT, R24, R23, 0x2, 0x1f ;  /* 0x0c401f0017187f89 */ /* 0x000ee800000e0000 */
[----:B------:R-:W4:Y:S01]  /*19e0*/  S2R R12, SR_TID.X ;  /* 0x00000000000c7919 */ /* 0x000f220000002100 */
[----:B-1----:R-:W-:Y:S01]  /*19f0*/  IMNMX R21, R28, R21, !PT ;  /* 0x000000151c157217 */ /* 0x002fe20007800200 */
[----:B---3--:R-:W-:-:S04]  /*1a00*/  FADD.FTZ R24, R23, R24 ;  /* 0x0000001817187221 */ /* 0x008fc80000010000 */
[----:B------:R-:W1:Y:S04]  /*1a10*/  SHFL.BFLY PT, R22, R21, 0x2, 0x1f ;  /* 0x0c401f0015167f89 */ /* 0x000e6800000e0000 */
[----:B------:R-:W3:Y:S01]  /*1a20*/  SHFL.BFLY PT, R15, R24, 0x1, 0x1f ;  /* 0x0c201f00180f7f89 */ /* 0x000ee200000e0000 */
[----:B-1----:R-:W-:Y:S01]  /*1a30*/  IMNMX R22, R21, R22, !PT ;  /* 0x0000001615167217 */ /* 0x002fe20007800200 */
[----:B---3--:R-:W-:-:S04]  /*1a40*/  FADD.FTZ R15, R24, R15 ;  /* 0x0000000f180f7221 */ /* 0x008fc80000010000 */
[----:B------:R-:W1:Y:S01]  /*1a50*/  SHFL.BFLY PT, R17, R22, 0x1, 0x1f ;  /* 0x0c201f0016117f89 */ /* 0x000e6200000e0000 */
[----:B------:R-:W-:-:S13]  /*1a60*/  FSETP.NE.FTZ.AND P0, PT, R15, RZ, PT ;  /* 0x000000ff0f00720b */ /* 0x000fda0003f15000 */
[----:B------:R-:W3:Y:S01]  /*1a70*/  @P0 MUFU.RCP R16, R15 ;  /* 0x0000000f00100308 */ /* 0x000ee20000001000 */
[----:B----4-:R-:W-:Y:S02]  /*1a80*/  ISETP.GT.OR P0, PT, R12, 0xff, P1 ;  /* 0x000000ff0c00780c */ /* 0x010fe40000f04670 */
[----:B-1----:R-:W-:-:S05]  /*1a90*/  IMNMX R2, R22, R17, !PT ;  /* 0x0000001116027217 */ /* 0x002fca0007800200 */
[----:B------:R-:W1:Y:S01]  /*1aa0*/  MUFU.LG2 R15, R15 ;  /* 0x0000000f000f7308 */ /* 0x000e620000000c00 */
[-C--:B---3--:R-:W-:Y:S02]  /*1ab0*/  FMUL.FTZ R12, R11, R16.reuse ;  /* 0x000000100b0c7220 */ /* 0x088fe40000410000 */
[-C--:B------:R-:W-:Y:S02]  /*1ac0*/  FMUL.FTZ R11, R10, R16.reuse ;  /* 0x000000100a0b7220 */ /* 0x080fe40000410000 */
[-C--:B------:R-:W-:Y:S01]  /*1ad0*/  FMUL.FTZ R10, R9, R16.reuse ;  /* 0x00000010090a7220 */ /* 0x080fe20000410000 */
[----:B------:R3:W-:Y:S01]  /*1ae0*/  STS [R27.X4], R12 ;  /* 0x0000000c1b007388 */ /* 0x0007e20000004800 */
[-C--:B------:R-:W-:Y:S02]  /*1af0*/  FMUL.FTZ R9, R8, R16.reuse ;  /* 0x0000001008097220 */ /* 0x080fe40000410000 */
[-C--:B------:R-:W-:Y:S01]  /*1b00*/  FMUL.FTZ R8, R7, R16.reuse ;  /* 0x0000001007087220 */ /* 0x080fe20000410000 */
[----:B------:R3:W-:Y:S01]  /*1b10*/  STS [R26], R11 ;  /* 0x0000000b1a007388 */ /* 0x0007e20000000800 */
[----:B------:R-:W-:-:S02]  /*1b20*/  FMUL.FTZ R7, R6, R16 ;  /* 0x0000001006077220 */ /* 0x000fc40000410000 */
[-C--:B------:R-:W-:Y:S01]  /*1b30*/  FMUL.FTZ R6, R5, R16.reuse ;  /* 0x0000001005067220 */ /* 0x080fe20000410000 */
[----:B------:R3:W-:Y:S01]  /*1b40*/  STS [R25], R10 ;  /* 0x0000000a19007388 */ /* 0x0007e20000000800 */
[----:B------:R-:W-:Y:S02]  /*1b50*/  FMUL.FTZ R5, R0, R16 ;  /* 0x0000001000057220 */ /* 0x000fe40000410000 */
[----:B-1----:R-:W-:Y:S01]  /*1b60*/  FFMA.FTZ R20, R15, 0.69314718246459960938, R20 ;  /* 0x3f3172180f147823 */ /* 0x002fe20000010014 */
[----:B------:R3:W-:Y:S04]  /*1b70*/  STS [R18], R9 ;  /* 0x0000000912007388 */ /* 0x0007e80000000800 */
[----:B------:R3:W-:Y:S04]  /*1b80*/  STS [R27.X4+0x1000], R8 ;  /* 0x001000081b007388 */ /* 0x0007e80000004800 */
[----:B------:R3:W-:Y:S04]  /*1b90*/  STS [R26+0x1000], R7 ;  /* 0x001000071a007388 */ /* 0x0007e80000000800 */
[----:B------:R3:W-:Y:S04]  /*1ba0*/  STS [R25+0x1000], R6 ;  /* 0x0010000619007388 */ /* 0x0007e80000000800 */
[----:B------:R3:W-:Y:S04]  /*1bb0*/  STS [R18+0x1000], R5 ;  /* 0x0010000512007388 */ /* 0x0007e80000000800 */
[----:B------:R3:W-:Y:S01]  /*1bc0*/  @!P0 STS [R3.X4+0x2000], R2 ;  /* 0x0020000203008388 */ /* 0x0007e20000004800 */
[----:B--2---:R-:W-:-:S13]  /*1bd0*/  ISETP.NE.AND P0, PT, RZ, UR4, PT ;  /* 0x00000004ff007c0c */ /* 0x004fda000bf05270 */
[----:B------:R-:W-:Y:S05]  /*1be0*/  @P0 BRA `(.L_x_4) ;  /* 0x000001e000000947 */ /* 0x000fea0003800000 */
[----:B---3--:R-:W1:Y:S01]  /*1bf0*/  S2R R2, SR_CTAID.X ;  /* 0x0000000000027919 */ /* 0x008e620000002500 */
[----:B------:R-:W-:Y:S01]  /*1c00*/  ULDC UR5, c[0x0][0x1b0] ;  /* 0x00006c0000057ab9 */ /* 0x000fe20000000800 */
[----:B------:R-:W-:Y:S01]  /*1c10*/  BSSY B0, `(.L_x_4) ;  /* 0x000001b000007945 */ /* 0x000fe20003800000 */
[----:B------:R-:W-:Y:S02]  /*1c20*/  ULDC UR4, c[0x0][0x1a8] ;  /* 0x00006a0000047ab9 */ /* 0x000fe40000000800 */
[----:B------:R-:W-:Y:S01]  /*1c30*/  UIMAD UR4, UR5, UR4, URZ ;  /* 0x00000004050472a4 */ /* 0x000fe2000f8e023f */
[----:B-1----:R-:W-:-:S05]  /*1c40*/  LEA R2, R2, R3, 0x3 ;  /* 0x0000000302027211 */ /* 0x002fca00078e18ff */
[----:B------:R-:W-:-:S13]  /*1c50*/  ISETP.GE.OR P1, PT, R2, UR4, P1 ;  /* 0x0000000402007c0c */ /* 0x000fda0008f26670 */
[----:B------:R-:W-:Y:S05]  /*1c60*/  @P1 BRA `(.L_x_5) ;  /* 0x0000015000001947 */ /* 0x000fea0003800000 */
[----:B------:R-:W-:Y:S02]  /*1c70*/  IMAD.MOV.U32 R0, RZ, RZ, c[0x0][0x208] ;  /* 0x00008200ff007624 */ /* 0x000fe400078e00ff */
[----:B------:R-:W-:Y:S02]  /*1c80*/  IMAD R8, R34, c[0x0][0x200], RZ ;  /* 0x0000800022087a24 */ /* 0x000fe400078e02ff */
[----:B------:R-:W-:Y:S01]  /*1c90*/  IMAD.WIDE.U32 R10, R33, c[0x0][0x200], RZ ;  /* 0x00008000210a7a25 */ /* 0x000fe200078e00ff */
[----:B------:R-:W-:-:S03]  /*1ca0*/  ISETP.NE.AND P0, PT, R0, 0x1, PT ;  /* 0x000000010000780c */ /* 0x000fc60003f05270 */
[----:B------:R-:W-:Y:S02]  /*1cb0*/  IMAD R5, R33, c[0x0][0x204], R8 ;  /* 0x0000810021057a24 */ /* 0x000fe400078e0208 */
[----:B------:R-:W-:-:S03]  /*1cc0*/  IMAD.MOV.U32 R6, RZ, RZ, R2 ;  /* 0x000000ffff067224 */ /* 0x000fc600078e0002 */
[----:B------:R-:W-:-:S05]  /*1cd0*/  IADD3 R11, R11, R5, RZ ;  /* 0x000000050b0b7210 */ /* 0x000fca0007ffe0ff */
[----:B------:R-:W-:-:S05]  /*1ce0*/  @P0 IMAD.HI.U32 R0, R2, c[0x0][0x20c], RZ ;  /* 0x0000830002000a27 */ /* 0x000fca00078e00ff */
[----:B------:R-:W-:-:S04]  /*1cf0*/  @P0 SHF.R.U32.HI R6, RZ, c[0x0][0x210], R0 ;  /* 0x00008400ff060a19 */ /* 0x000fc80000011600 */
[C---:B------:R-:W-:Y:S01]  /*1d00*/  IADD3 R5, -R6.reuse, RZ, RZ ;  /* 0x000000ff06057210 */ /* 0x040fe20007ffe1ff */
[----:B------:R-:W-:Y:S01]  /*1d10*/  IMAD.WIDE.U32 R10, R6, c[0x0][0x1f8], R10 ;  /* 0x00007e00060a7a25 */ /* 0x000fe200078e000a */
[----:B------:R-:W-:-:S03]  /*1d20*/  SHF.R.S32.HI R0, RZ, 0x1f, R6 ;  /* 0x0000001fff007819 */ /* 0x000fc60000011406 */
[----:B------:R-:W-:Y:S02]  /*1d30*/  IMAD R5, R5, c[0x0][0x208], R2 ;  /* 0x0000820005057a24 */ /* 0x000fe400078e0202 */
[----:B------:R-:W-:-:S03]  /*1d40*/  IMAD R7, R0, c[0x0][0x1f8], RZ ;  /* 0x00007e0000077a24 */ /* 0x000fc600078e02ff */
[----:B------:R-:W-:Y:S01]  /*1d50*/  SHF.R.S32.HI R0, RZ, 0x1f, R5 ;  /* 0x0000001fff007819 */ /* 0x000fe20000011405 */
[----:B------:R-:W-:Y:S01]  /*1d60*/  IMAD R7, R6, c[0x0][0x1fc], R7 ;  /* 0x00007f0006077a24 */ /* 0x000fe200078e0207 */
[----:B------:R-:W-:-:S04]  /*1d70*/  IADD3 R5, P0, R5, R10, RZ ;  /* 0x0000000a05057210 */ /* 0x000fc80007f1e0ff */
[----:B------:R-:W-:Y:S02]  /*1d80*/  IADD3.X R0, R0, R11, R7, P0, !PT ;  /* 0x0000000b00007210 */ /* 0x000fe400007fe407 */
[----:B------:R-:W-:-:S04]  /*1d90*/  LEA R6, P0, R5, c[0x0][0x1f0], 0x2 ;  /* 0x00007c0005067a11 */ /* 0x000fc800078010ff */
[----:B------:R-:W-:-:S05]  /*1da0*/  LEA.HI.X R7, R5, c[0x0][0x1f4], R0, 0x2, P0 ;  /* 0x00007d0005077a11 */ /* 0x000fca00000f1400 */
[----:B------:R1:W-:Y:S04]  /*1db0*/  STG.E [R6.64], R20 ;  /* 0x0000001406007986 */ /* 0x0003e8000c101924 */
.L_x_5:
[----:B------:R-:W-:Y:S05]  /*1dc0*/  BSYNC B0 ;  /* 0x0000000000007941 */ /* 0x000fea0003800000 */
.L_x_4:
[----:B------:R-:W-:Y:S01]  /*1dd0*/  BAR.SYNC.DEFER_BLOCKING 0x0 ;  /* 0x0000000000007b1d */ /* 0x000fe20000010000 */
[----:B---3--:R-:W-:Y:S01]  /*1de0*/  IMAD.MOV.U32 R12, RZ, RZ, RZ ;  /* 0x000000ffff0c7224 */ /* 0x008fe200078e00ff */
[----:B------:R-:W-:Y:S01]  /*1df0*/  CS2R R10, SRZ ;  /* 0x00000000000a7805 */ /* 0x000fe2000001ff00 */
[----:B------:R-:W-:-:S03]  /*1e00*/  MOV R9, RZ ;  /* 0x000000ff00097202 */ /* 0x000fc60000000f00 */
[----:B------:R-:W-:Y:S01]  /*1e10*/  BSSY B1, `(.L_x_6) ;  /* 0x00000c9000017945 */ /* 0x000fe20003800000 */
[----:B------:R-:W2:Y:S02]  /*1e20*/  LDS R39, [R3.X4+0x2000] ;  /* 0x0020000003277984 */ /* 0x000ea40000004800 */
[----:B--2---:R-:W-:-:S13]  /*1e30*/  ISETP.GE.AND P0, PT, R39, RZ, PT ;  /* 0x000000ff2700720c */ /* 0x004fda0003f06270 */
[----:B------:R-:W-:Y:S05]  /*1e40*/  @!P0 BRA `(.L_x_7) ;  /* 0x00000c5000008947 */ /* 0x000fea0003800000 */
[----:B------:R-:W-:Y:S01]  /*1e50*/  ISETP.GE.U32.AND P0, PT, R39, 0x3, PT ;  /* 0x000000032700780c */ /* 0x000fe20003f06070 */
[----:B------:R-:W-:Y:S01]  /*1e60*/  BSSY B0, `(.L_x_8) ;  /* 0x0000090000007945 */ /* 0x000fe20003800000 */
[----:B------:R-:W-:Y:S01]  /*1e70*/  SHF.R.S32.HI R8, RZ, 0x1f, R3 ;  /* 0x0000001fff087819 */ /* 0x000fe20000011403 */
[----:B------:R-:W-:Y:S02]  /*1e80*/  IMAD.MOV.U32 R42, RZ, RZ, RZ ;  /* 0x000000ffff2a7224 */ /* 0x000fe400078e00ff */
[----:B------:R-:W-:Y:S01]  /*1e90*/  IMAD.MOV.U32 R12, RZ, RZ, RZ ;  /* 0x000000ffff0c7224 */ /* 0x000fe200078e00ff */
[----:B------:R-:W-:-:S04]  /*1ea0*/  LEA.HI R8, R8, R3, RZ, 0x3 ;  /* 0x0000000308087211 */ /* 0x000fc800078f18ff */
[----:B------:R-:W-:-:S05]  /*1eb0*/  LOP3.LUT R8, R8, 0xfffffff8, RZ, 0xc0, !PT ;  /* 0xfffffff808087812 */ /* 0x000fca00078ec0ff */
[----:B------:R-:W-:Y:S01]  /*1ec0*/  IMAD.IADD R8, R3, 0x1, -R8 ;  /* 0x0000000103087824 */ /* 0x000fe200078e0a08 */
[----:B------:R-:W-:Y:S05]  /*1ed0*/  @!P0 BRA `(.L_x_9) ;  /* 0x0000088000008947 */ /* 0x000fea0003800000 */
[----:B------:R-:W-:Y:S01]  /*1ee0*/  IADD3 R3, R39, 0x1, RZ ;  /* 0x0000000127037810 */ /* 0x000fe20007ffe0ff */
[----:B-1----:R-:W-:Y:S01]  /*1ef0*/  IMAD.MOV.U32 R7, RZ, RZ, RZ ;  /* 0x000000ffff077224 */ /* 0x002fe200078e00ff */
[----:B------:R-:W-:Y:S01]  /*1f00*/  CS2R R10, SRZ ;  /* 0x00000000000a7805 */ /* 0x000fe2000001ff00 */
[----:B------:R-:W-:Y:S01]  /*1f10*/  IMAD.MOV.U32 R12, RZ, RZ, RZ ;  /* 0x000000ffff0c7224 */ /* 0x000fe200078e00ff */
[----:B------:R-:W-:Y:S01]  /*1f20*/  LOP3.LUT R38, R3, 0x3, RZ, 0xc0, !PT ;  /* 0x0000000303267812 */ /* 0x000fe200078ec0ff */
[----:B------:R-:W-:-:S03]  /*1f30*/  IMAD.MOV.U32 R9, RZ, RZ, RZ ;  /* 0x000000ffff097224 */ /* 0x000fc600078e00ff */
[----:B------:R-:W-:Y:S02]  /*1f40*/  IADD3 R38, R3, -R38, RZ ;  /* 0x8000002603267210 */ /* 0x000fe40007ffe0ff */
.L_x_10:
[C---:B------:R-:W-:Y:S01]  /*1f50*/  IADD3 R43, R7.reuse, 0x3, RZ ;  /* 0x00000003072b7810 */ /* 0x040fe20007ffe0ff */
[----:B------:R-:W-:Y:S01]  /*1f60*/  IMAD.SHL.U32 R5, R7, 0x8, RZ ;  /* 0x0000000807057824 */ /* 0x000fe200078e00ff */
[----:B------:R-:W-:Y:S02]  /*1f70*/  IADD3 R38, R38, -0x4, RZ ;  /* 0xfffffffc26267810 */ /* 0x000fe40007ffe0ff */
[----:B------:R-:W-:Y:S02]  /*1f80*/  ISETP.GT.OR P1, PT, R43, R39, P4 ;  /* 0x000000272b00720c */ /* 0x000fe40002724670 */
[C---:B------:R-:W-:Y:S02]  /*1f90*/  LOP3.LUT R0, R5.reuse, 0x20, RZ, 0xc0, !PT ;  /* 0x0000002005007812 */ /* 0x040fe400078ec0ff */
[C---:B------:R-:W-:Y:S02]  /*1fa0*/  LOP3.LUT R3, R5.reuse, 0xffffffc0, RZ, 0xc0, !PT ;  /* 0xffffffc005037812 */ /* 0x040fe400078ec0ff */
[----:B------:R-:W-:Y:S02]  /*1fb0*/  IADD3 R15, R5, 0x8, RZ ;  /* 0x00000008050f7810 */ /* 0x000fe40007ffe0ff */
[----:B------:R-:W-:Y:S04]  /*1fc0*/  IADD3 R3, R0, R3, R8 ;  /* 0x0000000300037210 */ /* 0x000fe80007ffe008 */
[----:B------:R-:W-:Y:S01]  /*1fd0*/  LOP3.LUT R0, R3, 0x3e0, RZ, 0xc0, !PT ;  /* 0x000003e003007812 */ /* 0x000fe200078ec0ff */
[----:B------:R-:W-:Y:S01]  /*1fe0*/  @!P1 IMAD.WIDE.U32 R18, R43, c[0x0][0x188], R40 ;  /* 0x000062002b129a25 */ /* 0x000fe200078e0028 */
[----:B------:R-:W-:Y:S02]  /*1ff0*/  @!P1 SHF.R.S32.HI R42, RZ, 0x1f, R43 ;  /* 0x0000001fff2a9819 */ /* 0x000fe4000001142b */
[----:B------:R-:W-:Y:S02]  /*2000*/  SHF.R.U32.HI R0, RZ, 0x5, R0 ;  /* 0x00000005ff007819 */ /* 0x000fe40000011600 */
[----:B------:R-:W-:Y:S01]  /*2010*/  @!P1 LEA R44, P0, R18, c[0x0][0x160], 0x2 ;  /* 0x00005800122c9a11 */ /* 0x000fe200078010ff */
[----:B------:R-:W-:Y:S01]  /*2020*/  @!P1 IMAD R42, R42, c[0x0][0x188], RZ ;  /* 0x000062002a2a9a24 */ /* 0x000fe200078e02ff */
[----:B------:R-:W-:Y:S02]  /*2030*/  LOP3.LUT R3, R0, R3, RZ, 0x3c, !PT ;  /* 0x0000000300037212 */ /* 0x000fe400078e3cff */
[----:B------:R-:W-:Y:S01]  /*2040*/  LOP3.LUT R0, R15, 0x28, RZ, 0xc0, !PT ;  /* 0x000000280f007812 */ /* 0x000fe200078ec0ff */
[----:B------:R-:W-:Y:S01]  /*2050*/  @!P1 IMAD R42, R43, c[0x0][0x18c], R42 ;  /* 0x000063002b2a9a24 */ /* 0x000fe200078e022a */
[----:B------:R-:W-:Y:S01]  /*2060*/  LOP3.LUT R15, R15, 0xffffffc0, RZ, 0xc0, !PT ;  /* 0xffffffc00f0f7812 */ /* 0x000fe200078ec0ff */
[----:B------:R-:W-:Y:S01]  /*2070*/  IMAD.SHL.U32 R43, R32, 0x4, RZ ;  /* 0x00000004202b7824 */ /* 0x000fe200078e00ff */
[----:B------:R-:W1:Y:S01]  /*2080*/  LDS R3, [R3.X4] ;  /* 0x0000000003037984 */ /* 0x000e620000004800 */
[----:B------:R-:W-:Y:S01]  /*2090*/  @!P1 IMAD.IADD R42, R19, 0x1, R42 ;  /* 0x00000001132a9824 */ /* 0x000fe200078e022a */
[----:B------:R-:W-:Y:S04]  /*20a0*/  IADD3 R15, R0, R15, R8 ;  /* 0x0000000f000f7210 */ /* 0x000fe80007ffe008 */
[----:B------:R-:W-:Y:S02]  /*20b0*/  @!P1 LEA.HI.X R45, R18, c[0x0][0x164], R42, 0x2, P0 ;  /* 0x00005900122d9a11 */ /* 0x000fe400000f142a */
[----:B------:R-:W-:Y:S02]  /*20c0*/  LOP3.LUT R0, R15, 0x3e0, RZ, 0xc0, !PT ;  /* 0x000003e00f007812 */ /* 0x000fe400078ec0ff */
[----:B------:R-:W-:Y:S01]  /*20d0*/  IADD3 R42, R7, 0x4, RZ ;  /* 0x00000004072a7810 */ /* 0x000fe20007ffe0ff */
[----:B------:R-:W-:Y:S01]  /*20e0*/  @!PT LDS RZ, [RZ] ;  /* 0x00000000fffff984 */ /* 0x000fe20000000800 */
[----:B------:R-:W-:Y:S01]  /*20f0*/  @!PT LDS RZ, [RZ] ;  /* 0x00000000fffff984 */ /* 0x000fe20000000800 */
[----:B------:R-:W-:Y:S01]  /*2100*/  @!PT LDS RZ, [RZ] ;  /* 0x00000000fffff984 */ /* 0x000fe20000000800 */
[----:B------:R2:W-:Y:S01]  /*2110*/  @!P1 LDGSTS.E.BYPASS.LTC128B.128 [R43+0x5020], [R44.64] ;  /* 0x050200002c2b9fae */ /* 0x0005e2000b901d64 */
[----:B------:R-:W-:Y:S02]  /*2120*/  SHF.R.U32.HI R0, RZ, 0x5, R0 ;  /* 0x00000005ff007819 */ /* 0x000fe40000011600 */
[----:B------:R-:W-:Y:S02]  /*2130*/  ISETP.GT.OR P1, PT, R42, R39, P4 ;  /* 0x000000272a00720c */ /* 0x000fe40002724670 */
[----:B------:R-:W-:Y:S01]  /*2140*/  LOP3.LUT R2, R0, R15, RZ, 0x3c, !PT ;  /* 0x0000000f00027212 */ /* 0x000fe200078e3cff */
[----:B------:R-:W0:Y:S01]  /*2150*/  LDGDEPBAR ;  /* 0x00000000000079af */ /* 0x000e220000000000 */
[C---:B------:R-:W-:Y:S02]  /*2160*/  IADD3 R15, R5.reuse, 0x10, RZ ;  /* 0x00000010050f7810 */ /* 0x040fe40007ffe0ff */
[----:B------:R-:W-:Y:S02]  /*2170*/  IADD3 R5, R5, 0x18, RZ ;  /* 0x0000001805057810 */ /* 0x000fe40007ffe0ff */
[C---:B------:R-:W-:Y:S02]  /*2180*/  LOP3.LUT R0, R15.reuse, 0x30, RZ, 0xc0, !PT ;  /* 0x000000300f007812 */ /* 0x040fe400078ec0ff */
[----:B------:R-:W-:Y:S03]  /*2190*/  LOP3.LUT R15, R15, 0xffffffc0, RZ, 0xc0, !PT ;  /* 0xffffffc00f0f7812 */ /* 0x000fe600078ec0ff */
[----:B------:R-:W-:Y:S01]  /*21a0*/  @!P1 IMAD.WIDE.U32 R18, R42, c[0x0][0x188], R40 ;  /* 0x000062002a129a25 */ /* 0x000fe200078e0028 */
[----:B------:R-:W-:Y:S04]  /*21b0*/  IADD3 R15, R0, R15, R8 ;  /* 0x0000000f000f7210 */ /* 0x000fe80007ffe008 */
[----:B------:R-:W-:Y:S02]  /*21c0*/  @!P1 LEA R26, P3, R18, c[0x0][0x160], 0x2 ;  /* 0x00005800121a9a11 */ /* 0x000fe400078610ff */
[----:B------:R-:W-:Y:S02]  /*21d0*/  LOP3.LUT R6, R15, 0x3e0, RZ, 0xc0, !PT ;  /* 0x000003e00f067812 */ /* 0x000fe400078ec0ff */
[----:B--2---:R-:W-:Y:S02]  /*21e0*/  IADD3 R44, R7, 0x5, RZ ;  /* 0x00000005072c7810 */ /* 0x004fe40007ffe0ff */
[----:B------:R-:W-:Y:S01]  /*21f0*/  @!P1 SHF.R.S32.HI R45, RZ, 0x1f, R42 ;  /* 0x0000001fff2d9819 */ /* 0x000fe2000001142a */
[----:B------:R-:W-:Y:S04]  /*2200*/  DEPBAR.LE SB0, 0x3 ;  /* 0x000080c00000791a */ /* 0x000fe80000000000 */
[----:B------:R-:W2:Y:S01]  /*2210*/  LDS R2, [R2.X4] ;  /* 0x0000000002027984 */ /* 0x000ea20000004800 */
[----:B------:R-:W-:Y:S01]  /*2220*/  ISETP.GT.OR P2, PT, R44, R39, P4 ;  /* 0x000000272c00720c */ /* 0x000fe20002744670 */
[----:B------:R-:W-:Y:S01]  /*2230*/  @!P1 IMAD R45, R45, c[0x0][0x188], RZ ;  /* 0x000062002d2d9a24 */ /* 0x000fe200078e02ff */
[----:B-1----:R-:W-:Y:S02]  /*2240*/  FSETP.GT.FTZ.AND P0, PT, R3, RZ, PT ;  /* 0x000000ff0300720b */ /* 0x002fe40003f14000 */
[----:B------:R-:W-:Y:S01]  /*2250*/  SHF.R.U32.HI R6, RZ, 0x5, R6 ;  /* 0x00000005ff067819 */ /* 0x000fe20000011606 */
[----:B------:R-:W-:Y:S01]  /*2260*/  @!P1 IMAD R45, R42, c[0x0][0x18c], R45 ;  /* 0x000063002a2d9a24 */ /* 0x000fe200078e022d */
[----:B------:R-:W-:Y:S02]  /*2270*/  ISETP.LT.OR P0, PT, R4, RZ, !P0 ;  /* 0x000000ff0400720c */ /* 0x000fe40004701670 */
[----:B------:R-:W-:Y:S01]  /*2280*/  LOP3.LUT R0, R6, R15, RZ, 0x3c, !PT ;  /* 0x0000000f06007212 */ /* 0x000fe200078e3cff */
[----:B------:R-:W-:Y:S01]  /*2290*/  @!P1 IMAD.IADD R45, R19, 0x1, R45 ;  /* 0x00000001132d9824 */ /* 0x000fe200078e022d */
[----:B------:R-:W-:Y:S02]  /*22a0*/  ISETP.GE.OR P0, PT, R14, R13, P0 ;  /* 0x0000000d0e00720c */ /* 0x000fe40000706670 */
[C---:B------:R-:W-:Y:S01]  /*22b0*/  LOP3.LUT R6, R5.reuse, 0x38, RZ, 0xc0, !PT ;  /* 0x0000003805067812 */ /* 0x040fe200078ec0ff */
[----:B------:R-:W-:Y:S01]  /*22c0*/  @!P2 IMAD.WIDE.U32 R22, R44, c[0x0][0x188], R40 ;  /* 0x000062002c16aa25 */ /* 0x000fe200078e0028 */
[----:B------:R-:W-:Y:S02]  /*22d0*/  @!P1 LEA.HI.X R27, R18, c[0x0][0x164], R45, 0x2, P3 ;  /* 0x00005900121b9a11 */ /* 0x000fe400018f142d */
[----:B------:R-:W-:Y:S02]  /*22e0*/  @!P2 SHF.R.S32.HI R45, RZ, 0x1f, R44 ;  /* 0x0000001fff2da819 */ /* 0x000fe4000001142c */
[----:B------:R-:W-:Y:S03]  /*22f0*/  LOP3.LUT R5, R5, 0xffffffc0, RZ, 0xc0, !PT ;  /* 0xffffffc005057812 */ /* 0x000fe600078ec0ff */
[----:B------:R-:W-:Y:S01]  /*2300*/  @!P2 IMAD R45, R45, c[0x0][0x188], RZ ;  /* 0x000062002d2daa24 */ /* 0x000fe200078e02ff */
[----:B------:R-:W-:Y:S01]  /*2310*/  IADD3 R6, R6, R5, R8 ;  /* 0x0000000506067210 */ /* 0x000fe20007ffe008 */
[----:B------:R-:W1:Y:S02]  /*2320*/  @!P0 LDS.128 R16, [R32.X4+0x2020] ;  /* 0x0020200020108984 */ /* 0x000e640000004c00 */
[----:B------:R-:W-:Y:S01]  /*2330*/  @!P2 IMAD R45, R44, c[0x0][0x18c], R45 ;  /* 0x000063002c2daa24 */ /* 0x000fe200078e022d */
[----:B------:R-:W-:Y:S02]  /*2340*/  @!P2 LEA R44, P3, R22, c[0x0][0x160], 0x2 ;  /* 0x00005800162caa11 */ /* 0x000fe400078610ff */
[----:B------:R-:W-:Y:S01]  /*2350*/  @!PT LDS RZ, [RZ] ;  /* 0x00000000fffff984 */ /* 0x000fe20000000800 */
[----:B------:R-:W-:Y:S01]  /*2360*/  @!PT LDS RZ, [RZ] ;  /* 0x00000000fffff984 */ /* 0x000fe20000000800 */
[----:B------:R-:W-:Y:S01]  /*2370*/  @!PT LDS RZ, [RZ] ;  /* 0x00000000fffff984 */ /* 0x000fe20000000800 */
[----:B------:R3:W-:Y:S01]  /*2380*/  @!P1 LDGSTS.E.BYPASS.LTC128B.128 [R43+0x2020], [R26.64] ;  /* 0x020200001a2b9fae */ /* 0x0007e2000b901d64 */
[----:B------:R-:W-:Y:S01]  /*2390*/  @!P2 IMAD.IADD R45, R23, 0x1, R45 ;  /* 0x00000001172da824 */ /* 0x000fe200078e022d */
[----:B------:R-:W-:Y:S03]  /*23a0*/  LOP3.LUT R5, R6, 0x3e0, RZ, 0xc0, !PT ;  /* 0x000003e006057812 */ /* 0x000fe600078ec0ff */
[----:B------:R-:W0:Y:S01]  /*23b0*/  LDGDEPBAR ;  /* 0x00000000000079af */ /* 0x000e220000000000 */
[----:B------:R-:W-:Y:S02]  /*23c0*/  @!P2 LEA.HI.X R45, R22, c[0x0][0x164], R45, 0x2, P3 ;  /* 0x00005900162daa11 */ /* 0x000fe400018f142d */
[----:B------:R-:W-:Y:S02]  /*23d0*/  SHF.R.U32.HI R5, RZ, 0x5, R5 ;  /* 0x00000005ff057819 */ /* 0x000fe40000011605 */
[----:B--2---:R-:W-:Y:S04]  /*23e0*/  FSETP.GT.FTZ.AND P1, PT, R2, RZ, PT ;  /* 0x000000ff0200720b */ /* 0x004fe80003f34000 */
[----:B------:R-:W-:Y:S04]  /*23f0*/  ISETP.LT.OR P1, PT, R4, RZ, !P1 ;  /* 0x000000ff0400720c */ /* 0x000fe80004f21670 */
[----:B------:R-:W-:Y:S01]  /*2400*/  ISETP.GE.OR P1, PT, R14, R13, P1 ;  /* 0x0000000d0e00720c */ /* 0x000fe20000f26670 */
[----:B------:R-:W-:Y:S04]  /*2410*/  DEPBAR.LE SB0, 0x3 ;  /* 0x000080c00000791a */ /* 0x000fe80000000000 */
[----:B------:R-:W-:Y:S01]  /*2420*/  LDS R0, [R0.X4] ;  /* 0x0000000000007984 */ /* 0x000fe20000004800 */
[C---:B-1----:R-:W-:Y:S02]  /*2430*/  @!P0 FFMA.FTZ R9, R3.reuse, R16, R9 ;  /* 0x0000001003098223 */ /* 0x042fe40000010009 */
[C---:B------:R-:W-:Y:S05]  /*2440*/  @!P0 FFMA.FTZ R10, R3.reuse, R17, R10 ;  /* 0x00000011030a8223 */ /* 0x040fea000001000a */
[----:B------:R-:W1:Y:S01]  /*2450*/  @!P1 LDS.128 R20, [R32.X4+0x3020] ;  /* 0x0030200020149984 */ /* 0x000e620000004c00 */
[C---:B------:R-:W-:Y:S02]  /*2460*/  @!P0 FFMA.FTZ R11, R3.reuse, R18, R11 ;  /* 0x00000012030b8223 */ /* 0x040fe4000001000b */
[----:B------:R-:W-:Y:S02]  /*2470*/  @!P0 FFMA.FTZ R12, R3, R19, R12 ;  /* 0x00000013030c8223 */ /* 0x000fe4000001000c */
[----:B------:R-:W-:Y:S01]  /*2480*/  @!PT LDS RZ, [RZ] ;  /* 0x00000000fffff984 */ /* 0x000fe20000000800 */
[----:B------:R-:W-:Y:S01]  /*2490*/  @!PT LDS RZ, [RZ] ;  /* 0x00000000fffff984 */ /* 0x000fe20000000800 */
[----:B------:R-:W-:Y:S01]  /*24a0*/  @!PT LDS RZ, [RZ] ;  /* 0x00000000fffff984 */ /* 0x000fe20000000800 */
[----:B------:R2:W-:Y:S05]  /*24b0*/  @!P2 LDGSTS.E.BYPASS.LTC128B.128 [R43+0x3020], [R44.64] ;  /* 0x030200002c2bafae */ /* 0x0005ea000b901d64 */
[----:B------:R-:W0:Y:S01]  /*24c0*/  LDGDEPBAR ;  /* 0x00000000000079af */ /* 0x000e220000000000 */
[----:B--2---:R-:W-:Y:S02]  /*24d0*/  IADD3 R44, R7, 0x6, RZ ;  /* 0x00000006072c7810 */ /* 0x004fe40007ffe0ff */
[----:B------:R-:W-:Y:S01]  /*24e0*/  LOP3.LUT R7, R5, R6, RZ, 0x3c, !PT ;  /* 0x0000000605077212 */ /* 0x000fe200078e3cff */
[----:B------:R-:W-:Y:S04]  /*24f0*/  DEPBAR.LE SB0, 0x3 ;  /* 0x000080c00000791a */ /* 0x000fe80000000000 */
[----:B------:R-:W-:Y:S01]  /*2500*/  ISETP.GT.OR P3, PT, R44, R39, P4 ;  /* 0x000000272c00720c */ /* 0x000fe20002764670 */
[C---:B-1----:R-:W-:Y:S01]  /*2510*/  @!P1 FFMA.FTZ R9, R2.reuse, R20, R9 ;  /* 0x0000001402099223 */ /* 0x042fe20000010009 */
[----:B------:R1:W2:Y:S01]  /*2520*/  LDS R5, [R7.X4] ;  /* 0x0000000007057984 */ /* 0x0002a20000004800 */
[----:B------:R-:W-:Y:S01]  /*2530*/  @!P1 FFMA.FTZ R10, R2, R21, R10 ;  /* 0x00000015020a9223 */ /* 0x000fe2000001000a */
[----:B------:R-:W-:Y:S01]  /*2540*/  FSETP.GT.FTZ.AND P2, PT, R0, RZ, PT ;  /* 0x000000ff0000720b */ /* 0x000fe20003f54000 */
[C---:B------:R-:W-:Y:S02]  /*2550*/  @!P1 FFMA.FTZ R11, R2.reuse, R22, R11 ;  /* 0x00000016020b9223 */ /* 0x040fe4000001000b */
[----:B------:R-:W-:Y:S01]  /*2560*/  @!P1 FFMA.FTZ R12, R2, R23, R12 ;  /* 0x00000017020c9223 */ /* 0x000fe2000001000c */
[----:B------:R-:W-:Y:S04]  /*2570*/  ISETP.LT.OR P2, PT, R4, RZ, !P2 ;  /* 0x000000ff0400720c */ /* 0x000fe80005741670 */
[-C--:B------:R-:W-:Y:S01]  /*2580*/  ISETP.GE.OR P2, PT, R14, R13.reuse, P2 ;  /* 0x0000000d0e00720c */ /* 0x080fe20001746670 */
[C---:B---3--:R-:W-:Y:S01]  /*2590*/  @!P3 IMAD.WIDE.U32 R26, R44.reuse, c[0x0][0x188], R40 ;  /* 0x000062002c1aba25 */ /* 0x048fe200078e0028 */
[----:B------:R-:W-:Y:S05]  /*25a0*/  @!P3 SHF.R.S32.HI R45, RZ, 0x1f, R44 ;  /* 0x0000001fff2db819 */ /* 0x000fea000001142c */
[----:B------:R-:W-:Y:S04]  /*25b0*/  @!P3 IMAD R45, R45, c[0x0][0x188], RZ ;  /* 0x000062002d2dba24 */ /* 0x000fe800078e02ff */
[----:B------:R-:W-:Y:S01]  /*25c0*/  @!P3 IMAD R45, R44, c[0x0][0x18c], R45 ;  /* 0x000063002c2dba24 */ /* 0x000fe200078e022d */
[C---:B------:R-:W-:Y:S01]  /*25d0*/  @!P3 LEA R44, P5, R26.reuse, c[0x0][0x160], 0x2 ;  /* 0x000058001a2cba11 */ /* 0x040fe200078a10ff */
[----:B-1----:R-:W-:Y:S02]  /*25e0*/  IMAD.MOV.U32 R7, RZ, RZ, R42 ;  /* 0x000000ffff077224 */ /* 0x002fe400078e002a */
[----:B------:R-:W-:Y:S05]  /*25f0*/  @!P3 IMAD.IADD R45, R27, 0x1, R45 ;  /* 0x000000011b2db824 */ /* 0x000fea00078e022d */
[----:B------:R-:W-:Y:S02]  /*2600*/  @!P3 LEA.HI.X R45, R26, c[0x0][0x164], R45, 0x2, P5 ;  /* 0x000059001a2dba11 */ /* 0x000fe400028f142d */
[----:B------:R-:W1:Y:S01]  /*2610*/  @!P2 LDS.128 R24, [R32.X4+0x4020] ;  /* 0x004020002018a984 */ /* 0x000e620000004c00 */
[----:B------:R-:W-:Y:S04]  /*2620*/  ISETP.NE.AND P5, PT, R38, RZ, PT ;  /* 0x000000ff2600720c */ /* 0x000fe80003fa5270 */
[----:B------:R-:W-:Y:S01]  /*2630*/  @!PT LDS RZ, [RZ] ;  /* 0x00000000fffff984 */ /* 0x000fe20000000800 */
[----:B------:R-:W-:Y:S01]  /*2640*/  @!PT LDS RZ, [RZ] ;  /* 0x00000000fffff984 */ /* 0x000fe20000000800 */
[----:B------:R-:W-:Y:S01]  /*2650*/  @!PT LDS RZ, [RZ] ;  /* 0x00000000fffff984 */ /* 0x000fe20000000800 */
[----:B------:R3:W-:Y:S01]  /*2660*/  @!P3 LDGSTS.E.BYPASS.LTC128B.128 [R43+0x4020], [R44.64] ;  /* 0x040200002c2bbfae */ /* 0x0007e2000b901d64 */
[----:B--2---:R-:W-:Y:S04]  /*2670*/  FSETP.GT.FTZ.AND P3, PT, R5, RZ, PT ;  /* 0x000000ff0500720b */ /* 0x004fe80003f74000 */
[----:B------:R-:W0:Y:S01]  /*2680*/  LDGDEPBAR ;  /* 0x00000000000079af */ /* 0x000e220000000000 */
[----:B------:R-:W-:Y:S04]  /*2690*/  ISETP.LT.OR P3, PT, R4, RZ, !P3 ;  /* 0x000000ff0400720c */ /* 0x000fe80005f61670 */
[----:B------:R-:W-:Y:S01]  /*26a0*/  ISETP.GE.OR P3, PT, R14, R13, P3 ;  /* 0x0000000d0e00720c */ /* 0x000fe20001f66670 */
[----:B------:R-:W-:-:S12]  /*26b0*/  DEPBAR.LE SB0, 0x3 ;  /* 0x000080c00000791a */ /* 0x000fd80000000000 */
[----:B------:R-:W2:Y:S01]  /*26c0*/  @!P3 LDS.128 R28, [R32.X4+0x5020] ;  /* 0x00502000201cb984 */ /* 0x000ea20000004c00 */
[C---:B-1----:R-:W-:Y:S02]  /*26d0*/  @!P2 FFMA.FTZ R9, R0.reuse, R24, R9 ;  /* 0x000000180009a223 */ /* 0x042fe40000010009 */
[C---:B------:R-:W-:Y:S02]  /*26e0*/  @!P2 FFMA.FTZ R10, R0.reuse, R25, R10 ;  /* 0x00000019000aa223 */ /* 0x040fe4000001000a */
[C---:B------:R-:W-:Y:S02]  /*26f0*/  @!P2 FFMA.FTZ R11, R0.reuse, R26, R11 ;  /* 0x0000001a000ba223 */ /* 0x040fe4000001000b */
[----:B------:R-:W-:Y:S02]  /*2700*/  @!P2 FFMA.FTZ R12, R0, R27, R12 ;  /* 0x0000001b000ca223 */ /* 0x000fe4000001000c */
[C---:B--2---:R-:W-:Y:S02]  /*2710*/  @!P3 FFMA.FTZ R9, R5.reuse, R28, R9 ;  /* 0x0000001c0509b223 */ /* 0x044fe40000010009 */
[C---:B------:R-:W-:Y:S02]  /*2720*/  @!P3 FFMA.FTZ R10, R5.reuse, R29, R10 ;  /* 0x0000001d050ab223 */ /* 0x040fe4000001000a */
[C---:B------:R-:W-:Y:S02]  /*2730*/  @!P3 FFMA.FTZ R11, R5.reuse, R30, R11 ;  /* 0x0000001e050bb223 */ /* 0x040fe4000001000b */
[----:B------:R-:W-:Y:S01]  /*2740*/  @!P3 FFMA.FTZ R12, R5, R31, R12 ;  /* 0x0000001f050cb223 */ /* 0x000fe2000001000c */
[----:B---3--:R-:W-:-:S05]  /*2750*/  @P5 BRA `(.L_x_10) ;  /* 0xfffff7f000005947 */ /* 0x008fca000383ffff */
.L_x_9:
[----:B------:R-:W-:Y:S05]  /*2760*/  BSYNC B0 ;  /* 0x0000000000007941 */ /* 0x000fea0003800000 */
.L_x_8:
[----:B-1----:R-:W-:-:S04]  /*2770*/  IADD3 R20, R39, 0x1, RZ ;  /* 0x0000000127147810 */ /* 0x002fc80007ffe0ff */
[----:B------:R-:W-:-:S04]  /*2780*/  LOP3.LUT R20, R20, 0x3, RZ, 0xc0, !PT ;  /* 0x0000000314147812 */ /* 0x000fc800078ec0ff */
[----:B------:R-:W-:-:S13]  /*2790*/  ISETP.NE.AND P0, PT, R20, RZ, PT ;  /* 0x000000ff1400720c */ /* 0x000fda0003f05270 */
[----:B------:R-:W-:Y:S05]  /*27a0*/  @!P0 BRA `(.L_x_7) ;  /* 0x000002f000008947 */ /* 0x000fea0003800000 */
[----:B------:R-:W-:Y:S01]  /*27b0*/  IADD3 R0, R42, 0x3, RZ ;  /* 0x000000032a007810 */ /* 0x000fe20007ffe0ff */
[----:B------:R-:W-:Y:S02]  /*27c0*/  IMAD.MOV.U32 R15, RZ, RZ, 0x3 ;  /* 0x00000003ff0f7424 */ /* 0x000fe400078e00ff */
[----:B------:R-:W-:Y:S01]  /*27d0*/  IMAD.MOV.U32 R7, RZ, RZ, RZ ;  /* 0x000000ffff077224 */ /* 0x000fe200078e00ff */
[----:B------:R-:W-:Y:S02]  /*27e0*/  SHF.R.S32.HI R6, RZ, 0x1f, R0 ;  /* 0x0000001fff067819 */ /* 0x000fe40000011400 */
.L_x_11:
[C---:B------:R-:W-:Y:S02]  /*27f0*/  LEA R3, R0.reuse, 0xffffffe8, 0x3 ;  /* 0xffffffe800037811 */ /* 0x040fe400078e18ff */
[----:B------:R-:W-:Y:S02]  /*2800*/  ISETP.GT.OR P1, PT, R0, R39, P4 ;  /* 0x000000270000720c */ /* 0x000fe40002724670 */
[C---:B------:R-:W-:Y:S02]  /*2810*/  LOP3.LUT R2, R3.reuse, 0x38, RZ, 0xc0, !PT ;  /* 0x0000003803027812 */ /* 0x040fe400078ec0ff */
[----:B------:R-:W-:Y:S02]  /*2820*/  LOP3.LUT R3, R3, 0xffffffc0, RZ, 0xc0, !PT ;  /* 0xffffffc003037812 */ /* 0x000fe400078ec0ff */
[----:B------:R-:W-:Y:S02]  /*2830*/  IADD3 R20, R20, -0x1, RZ ;  /* 0xffffffff14147810 */ /* 0x000fe40007ffe0ff */
[----:B------:R-:W-:Y:S02]  /*2840*/  IADD3 R3, R2, R3, R8 ;  /* 0x0000000302037210 */ /* 0x000fe40007ffe008 */
[----:B------:R-:W-:Y:S02]  /*2850*/  ISETP.NE.AND P2, PT, R20, RZ, PT ;  /* 0x000000ff1400720c */ /* 0x000fe40003f45270 */
[----:B------:R-:W-:Y:S01]  /*2860*/  LOP3.LUT R2, R3, 0x3e0, RZ, 0xc0, !PT ;  /* 0x000003e003027812 */ /* 0x000fe200078ec0ff */
[----:B------:R-:W-:Y:S01]  /*2870*/  @!P1 IMAD R21, R6, c[0x0][0x188], RZ ;  /* 0x0000620006159a24 */ /* 0x000fe200078e02ff */
[----:B------:R-:W-:Y:S01]  /*2880*/  ISETP.GE.AND P3, PT, R15, 0x3, PT ;  /* 0x000000030f00780c */ /* 0x000fe20003f66270 */
[C---:B------:R-:W-:Y:S01]  /*2890*/  @!P1 IMAD.WIDE.U32 R26, R0.reuse, c[0x0][0x188], R40 ;  /* 0x00006200001a9a25 */ /* 0x040fe200078e0028 */
[----:B------:R-:W-:Y:S02]  /*28a0*/  SHF.R.U32.HI R2, RZ, 0x5, R2 ;  /* 0x00000005ff027819 */ /* 0x000fe40000011602 */
[----:B------:R-:W-:Y:S01]  /*28b0*/  ISETP.GE.AND P5, PT, R7, 0x3, PT ;  /* 0x000000030700780c */ /* 0x000fe20003fa6270 */
[----:B------:R-:W-:Y:S01]  /*28c0*/  @!P1 IMAD R21, R0, c[0x0][0x18c], R21 ;  /* 0x0000630000159a24 */ /* 0x000fe200078e0215 */
[----:B------:R-:W-:Y:S01]  /*28d0*/  LOP3.LUT R5, R2, R3, RZ, 0x3c, !PT ;  /* 0x0000000302057212 */ /* 0x000fe200078e3cff */
[----:B------:R-:W-:Y:S01]  /*28e0*/  @!P1 IMAD R22, R15, 0x400, R32 ;  /* 0x000004000f169824 */ /* 0x000fe200078e0220 */
[----:B------:R-:W-:Y:S01]  /*28f0*/  @!P1 LEA R24, P0, R26, c[0x0][0x160], 0x2 ;  /* 0x000058001a189a11 */ /* 0x000fe200078010ff */
[----:B------:R-:W-:Y:S01]  /*2900*/  @!P1 IMAD.IADD R21, R27, 0x1, R21 ;  /* 0x000000011b159824 */ /* 0x000fe200078e0215 */
[----:B------:R-:W-:Y:S01]  /*2910*/  IADD3 R15, R15, 0x1, RZ ;  /* 0x000000010f0f7810 */ /* 0x000fe20007ffe0ff */
[----:B------:R-:W1:Y:S01]  /*2920*/  LDS R2, [R5.X4] ;  /* 0x0000000005027984 */ /* 0x000e620000004800 */
[----:B------:R-:W-:Y:S02]  /*2930*/  @!P1 IMAD.SHL.U32 R23, R22, 0x4, RZ ;  /* 0x0000000416179824 */ /* 0x000fe400078e00ff */
[----:B------:R-:W-:Y:S02]  /*2940*/  @!P1 LEA.HI.X R25, R26, c[0x0][0x164], R21, 0x2, P0 ;  /* 0x000059001a199a11 */ /* 0x000fe400000f1415 */
[----:B------:R-:W-:Y:S02]  /*2950*/  IADD3 R21, R7, 0x1, RZ ;  /* 0x0000000107157810 */ /* 0x000fe40007ffe0ff */
[----:B------:R-:W-:Y:S01]  /*2960*/  SEL R15, R15, RZ, !P3 ;  /* 0x000000ff0f0f7207 */ /* 0x000fe20005800000 */
[----:B------:R-:W-:Y:S01]  /*2970*/  @!PT LDS RZ, [RZ] ;  /* 0x00000000fffff984 */ /* 0x000fe20000000800 */
[----:B------:R-:W-:Y:S01]  /*2980*/  @!PT LDS RZ, [RZ] ;  /* 0x00000000fffff984 */ /* 0x000fe20000000800 */
[----:B------:R-:W-:Y:S01]  /*2990*/  @!PT LDS RZ, [RZ] ;  /* 0x00000000fffff984 */ /* 0x000fe20000000800 */
[----:B------:R2:W-:Y:S01]  /*29a0*/  @!P1 LDGSTS.E.BYPASS.LTC128B.128 [R23+0x2020], [R24.64] ;  /* 0x0202000018179fae */ /* 0x0005e2000b901d64 */
[----:B------:R-:W-:Y:S05]  /*29b0*/  IADD3 R0, P1, R0, 0x1, RZ ;  /* 0x0000000100007810 */ /* 0x000fea0007f3e0ff */
[----:B------:R-:W-:Y:S02]  /*29c0*/  IMAD.X R6, RZ, RZ, R6, P1 ;  /* 0x000000ffff067224 */ /* 0x000fe400008e0606 */
[----:B------:R-:W0:Y:S01]  /*29d0*/  LDGDEPBAR ;  /* 0x00000000000079af */ /* 0x000e220000000000 */
[----:B-1----:R-:W-:Y:S01]  /*29e0*/  FSETP.GT.FTZ.AND P0, PT, R2, RZ, PT ;  /* 0x000000ff0200720b */ /* 0x002fe20003f14000 */
[----:B------:R-:W-:Y:S04]  /*29f0*/  DEPBAR.LE SB0, 0x3 ;  /* 0x000080c00000791a */ /* 0x000fe80000000000 */
[----:B------:R-:W-:Y:S04]  /*2a00*/  ISETP.LT.OR P0, PT, R4, RZ, !P0 ;  /* 0x000000ff0400720c */ /* 0x000fe80004701670 */
[----:B------:R-:W-:-:S13]  /*2a10*/  ISETP.GE.OR P0, PT, R14, R13, P0 ;  /* 0x0000000d0e00720c */ /* 0x000fda0000706670 */
[----:B------:R-:W-:Y:S01]  /*2a20*/  @!P0 IMAD R16, R7, 0x400, R32 ;  /* 0x0000040007108824 */ /* 0x000fe200078e0220 */
[----:B------:R-:W-:Y:S05]  /*2a30*/  SEL R7, R21, RZ, !P5 ;  /* 0x000000ff15077207 */ /* 0x000fea0006800000 */
[----:B------:R-:W1:Y:S02]  /*2a40*/  @!P0 LDS.128 R16, [R16.X4+0x2020] ;  /* 0x0020200010108984 */ /* 0x000e640000004c00 */
[C---:B-1----:R-:W-:Y:S02]  /*2a50*/  @!P0 FFMA.FTZ R9, R2.reuse, R16, R9 ;  /* 0x0000001002098223 */ /* 0x042fe40000010009 */
[C---:B------:R-:W-:Y:S02]  /*2a60*/  @!P0 FFMA.FTZ R10, R2.reuse, R17, R10 ;  /* 0x00000011020a8223 */ /* 0x040fe4000001000a */
[C---:B------:R-:W-:Y:S02]  /*2a70*/  @!P0 FFMA.FTZ R11, R2.reuse, R18, R11 ;  /* 0x00000012020b8223 */ /* 0x040fe4000001000b */
[----:B------:R-:W-:Y:S01]  /*2a80*/  @!P0 FFMA.FTZ R12, R2, R19, R12 ;  /* 0x00000013020c8223 */ /* 0x000fe2000001000c */
[----:B--2---:R-:W-:-:S05]  /*2a90*/  @P2 BRA `(.L_x_11) ;  /* 0xfffffd5000002947 */ /* 0x004fca000383ffff */
.L_x_7:
[----:B------:R-:W-:Y:S05]  /*2aa0*/  BSYNC B1 ;  /* 0x0000000000017941 */ /* 0x000fea0003800000 */
.L_x_6:
[----:B------:R-:W-:Y:S02]  /*2ab0*/  F2FP.BF16.PACK_AB R10, R10, R9 ;  /* 0x000000090a0a723e */ /* 0x000fe400000010ff */
[----:B------:R-:W-:Y:S01]  /*2ac0*/  F2FP.BF16.PACK_AB R11, R12, R11 ;  /* 0x0000000b0c0b723e */ /* 0x000fe200000010ff */
[----:B------:R-:W-:Y:S06]  /*2ad0*/  @P4 EXIT ;  /* 0x000000000000494d */ /* 0x000fec0003800000 */
[----:B------:R-:W2:Y:S01]  /*2ae0*/  S2R R0, SR_CTAID.Y ;  /* 0x0000000000007919 */ /* 0x000ea20000002600 */
[----:B------:R-:W-:-:S02]  /*2af0*/  IMAD R36, R36, c[0x0][0x1d8], RZ ;  /* 0x0000760024247a24 */ /* 0x000fc400078e02ff */
[----:B------:R-:W-:Y:S02]  /*2b00*/  IMAD R34, R34, c[0x0][0x1e8], RZ ;  /* 0x00007a0022227a24 */ /* 0x000fe400078e02ff */
[----:B------:R-:W-:Y:S02]  /*2b10*/  IMAD R36, R35, c[0x0][0x1dc], R36 ;  /* 0x0000770023247a24 */ /* 0x000fe400078e0224 */
[----:B------:R-:W-:Y:S01]  /*2b20*/  IMAD R34, R33, c[0x0][0x1ec], R34 ;  /* 0x00007b0021227a24 */ /* 0x000fe200078e0222 */
[----:B--2---:R-:W-:-:S04]  /*2b30*/  SHF.L.U32 R0, R0, 0x7, RZ ;  /* 0x0000000700007819 */ /* 0x004fc800000006ff */
[----:B------:R-:W-:-:S04]  /*2b40*/  IADD3 R14, P0, R14, R0, RZ ;  /* 0x000000000e0e7210 */ /* 0x000fc80007f1e0ff */
[----:B------:R-:W-:Y:S02]  /*2b50*/  LEA.HI.X.SX32 R15, R0, R37, 0x1, P0 ;  /* 0x00000025000f7211 */ /* 0x000fe400000f0eff */
[----:B------:R-:W-:-:S03]  /*2b60*/  SHF.R.S32.HI R0, RZ, 0x1f, R4 ;  /* 0x0000001fff007819 */ /* 0x000fc60000011404 */
[----:B------:R-:W-:-:S04]  /*2b70*/  IMAD.WIDE.U32 R14, R35, c[0x0][0x1d8], R14 ;  /* 0x00007600230e7a25 */ /* 0x000fc800078e000e */
[----:B------:R-:W-:Y:S01]  /*2b80*/  IMAD R3, R0, c[0x0][0x1e0], RZ ;  /* 0x0000780000037a24 */ /* 0x000fe200078e02ff */
[----:B------:R-:W-:-:S03]  /*2b90*/  IADD3 R15, R15, R36, RZ ;  /* 0x000000240f0f7210 */ /* 0x000fc60007ffe0ff */
[C---:B------:R-:W-:Y:S02]  /*2ba0*/  IMAD R3, R4.reuse, c[0x0][0x1e4], R3 ;  /* 0x0000790004037a24 */ /* 0x040fe400078e0203 */
[----:B------:R-:W-:-:S05]  /*2bb0*/  IMAD.WIDE.U32 R4, R4, c[0x0][0x1e0], R14 ;  /* 0x0000780004047a25 */ /* 0x000fca00078e000e */
[----:B------:R-:W-:-:S05]  /*2bc0*/  IADD3 R5, R5, R3, RZ ;  /* 0x0000000305057210 */ /* 0x000fca0007ffe0ff */
[----:B------:R-:W-:-:S05]  /*2bd0*/  IMAD.WIDE.U32 R4, R33, c[0x0][0x1e8], R4 ;  /* 0x00007a0021047a25 */ /* 0x000fca00078e0004 */
[----:B------:R-:W-:Y:S02]  /*2be0*/  IADD3 R3, R5, R34, RZ ;  /* 0x0000002205037210 */ /* 0x000fe40007ffe0ff */
[----:B------:R-:W-:-:S04]  /*2bf0*/  LEA R2, P0, R4, c[0x0][0x1d0], 0x1 ;  /* 0x0000740004027a11 */ /* 0x000fc800078008ff */
[----:B------:R-:W-:-:S05]  /*2c00*/  LEA.HI.X R3, R4, c[0x0][0x1d4], R3, 0x1, P0 ;  /* 0x0000750004037a11 */ /* 0x000fca00000f0c03 */
[----:B------:R-:W-:Y:S01]  /*2c10*/  STG.E.64 [R2.64], R10 ;  /* 0x0000000a02007986 */ /* 0x000fe2000c101b24 */
[----:B------:R-:W-:Y:S05]  /*2c20*/  EXIT ;  /* 0x000000000000794d */ /* 0x000fea0003800000 */
.L_x_3:
[----:B------:R-:W-:Y:S02]  /*2c30*/  MOV R6, 0x2c50 ;  /* 0x00002c5000067802 */ /* 0x000fe40000000f00 */
[----:B------:R-:W-:Y:S05]  /*2c40*/  CALL.REL.NOINC `($__internal_0_$__cuda_sm70_shflsync_bfly_p) ;  /* 0x0000001000007944 */ /* 0x000fea0003c00000 */
[----:B-12---:R-:W-:Y:S05]  /*2c50*/  BRA `(.L_x_12) ;  /* 0xffffe8e000007947 */ /* 0x006fea000383ffff */
        .weak           $__internal_0_$__cuda_sm70_shflsync_bfly_p
        .type           $__internal_0_$__cuda_sm70_shflsync_bfly_p,@function
        .size           $__internal_0_$__cuda_sm70_shflsync_bfly_p,(.L_x_1782 - $__internal_0_$__cuda_sm70_shflsync_bfly_p)
$__internal_0_$__cuda_sm70_shflsync_bfly_p:
[----:B------:R-:W-:Y:S01]  /*2c60*/  MOV R7, 0x0 ;  /* 0x0000000000077802 */ /* 0x000fe20000000f00 */
[----:B------:R1:W2:Y:S03]  /*2c70*/  SHFL.BFLY PT, R5, R0, 0x10, 0x1f ;  /* 0x0e001f0000057f89 */ /* 0x0002a600000e0000 */
[----:B------:R-:W-:Y:S05]  /*2c80*/  RET.REL.NODEC R6 `(_ZN7cutlass13device_kernelIN5flash19FlashAttnFwdCombineIN4cute5tupleIJNS3_1CILi8EEENS5_ILi128EEEEEELi8ELi256ELi1ELb0ELb0ENS_10bfloat16_tEfNS_4arch4Sm90EEEEEvNT_6ParamsE) ;  /* 0xffffd37006007950 */ /* 0x000fea0003c3ffff */
.L_x_13:
[----:B------:R-:W-:-:S00]  /*2c90*/  BRA `(.L_x_13) ;  /* 0xfffffff000007947 */ /* 0x000fc0000383ffff */
[----:B------:R-:W-:-:S00]  /*2ca0*/  NOP ;  /* 0x0000000000007918 */ /* 0x000fc00000000000 */
        /* <DEDUP_REMOVED lines=13> */
.L_x_1782:


//--------------------- .text._ZN7cutlass13device_kernelIN5flash19FlashAttnFwdCombineIN4cute5tupleIJNS3_1CILi8EEENS5_ILi128EEEEEELi7ELi256ELi1ELb0ELb0ENS_10bfloat16_tEfNS_4arch4Sm90EEEEEvNT_6ParamsE --------------------------
	.section	.text._ZN7cutlass13device_kernelIN5flash19FlashAttnFwdCombineIN4cute5tupleIJNS3_1CILi8EEENS5_ILi128EEEEEELi7ELi256ELi1ELb0ELb0ENS_10bfloat16_tEfNS_4arch4Sm90EEEEEvNT_6ParamsE,"ax",@progbits
	.sectioninfo	@"SHI_REGISTERS=48"
	.align	128
.text._ZN7cutlass13device_kernelIN5flash19FlashAttnFwdCombineIN4cute5tupleIJNS3_1CILi8EEENS5_ILi128EEEEEELi7ELi256ELi1ELb0ELb0ENS_10bfloat16_tEfNS_4arch4Sm90EEEEEvNT_6ParamsE:
        .type           _ZN7cutlass13device_kernelIN5flash19FlashAttnFwdCombineIN4cute5tupleIJNS3_1CILi8EEENS5_ILi128EEEEEELi7ELi256ELi1ELb0ELb0ENS_10bfloat16_tEfNS_4arch4Sm90EEEEEvNT_6ParamsE,@function
        .size           _ZN7cutlass13device_kernelIN5flash19FlashAttnFwdCombineIN4cute5tupleIJNS3_1CILi8EEENS5_ILi128EEEEEELi7ELi256ELi1ELb0ELb0ENS_10bfloat16_tEfNS_4arch4Sm90EEEEEvNT_6ParamsE,(.L_x_1784 - _ZN7cutlass13device_kernelIN5flash19FlashAttnFwdCombineIN4cute5tupleIJNS3_1CILi8EEENS5_ILi128EEEEEELi7ELi256ELi1ELb0ELb0ENS_10bfloat16_tEfNS_4arch4Sm90EEEEEvNT_6ParamsE)
        .other          _ZN7cutlass13device_kernelIN5flash19FlashAttnFwdCombineIN4cute5tupleIJNS3_1CILi8EEENS5_ILi128EEEEEELi7ELi256ELi1ELb0ELb0ENS_10bfloat16_tEfNS_4arch4Sm90EEEEEvNT_6ParamsE,@"STO_CUDA_ENTRY STV_DEFAULT"
_ZN7cutlass13device_kernelIN5flash19FlashAttnFwdCombineIN4cute5tupleIJNS3_1CILi8EEENS5_ILi128EEEEEELi7ELi256ELi1ELb0ELb0ENS_10bfloat16_tEfNS_4arch4Sm90EEEEEvNT_6ParamsE:
        /* <DEDUP_REMOVED lines=58> */
.L_x_14:
        /* <DEDUP_REMOVED lines=22> */
[----:B------:R-:W-:Y:S01]  /*0500*/  LOP3.LUT P3, RZ, R11, 0x2, RZ, 0xc0, !PT ;  /* 0x000000020bff7812 */ /* 0x000fe2000786c0ff */
[----:B------:R-:W-:-:S04]  /*0510*/  IMAD R5, R33, c[0x0][0x1cc], R6 ;  /* 0x0000730021057a24 */ /* 0x000fc800078e0206 */
[----:B------:R-:W-:Y:S01]  /*0520*/  IMAD.IADD R13, R13, 0x1, R5 ;  /* 0x000000010d0d7824 */ /* 0x000fe200078e0205 */
[----:B------:R-:W-:Y:S02]  /*0530*/  @!P5 SHF.R.S32.HI R6, RZ, 0x1f, R11 ;  /* 0x0000001fff06d819 */ /* 0x000fe4000001140b */
[----:B------:R-:W-:Y:S01]  /*0540*/  IADD3 R5, R11, 0x40, RZ ;  /* 0x000000400b057810 */ /* 0x000fe20007ffe0ff */
[----:B------:R-:W-:Y:S02]  /*0550*/  @P0 IMAD.HI.U32 R4, R0, c[0x0][0x20c], RZ ;  /* 0x0000830000040a27 */ /* 0x000fe400078e00ff */
[----:B------:R-:W-:Y:S02]  /*0560*/  @P4 MOV R27, 0xff800000 ;  /* 0xff800000001b4802 */ /* 0x000fe40000000f00 */
[----:B------:R-:W-:Y:S01]  /*0570*/  @!P5 IMAD R6, R6, c[0x0][0x1b8], RZ ;  /* 0x00006e000606da24 */ /* 0x000fe200078e02ff */
[----:B------:R-:W-:Y:S02]  /*0580*/  @P0 SHF.R.U32.HI R3, RZ, c[0x0][0x210], R4 ;  /* 0x00008400ff030a19 */ /* 0x000fe40000011604 */
[----:B------:R-:W-:-:S02]  /*0590*/  ISETP.GE.AND P2, PT, R5, R16, PT ;  /* 0x000000100500720c */ /* 0x000fc40003f46270 */
[----:B------:R-:W-:Y:S01]  /*05a0*/  SHF.R.S32.HI R4, RZ, 0x1f, R3 ;  /* 0x0000001fff047819 */ /* 0x000fe20000011403 */
[C---:B------:R-:W-:Y:S01]  /*05b0*/  IMAD.WIDE.U32 R12, R3.reuse, c[0x0][0x1c0], R12 ;  /* 0x00007000030c7a25 */ /* 0x040fe200078e000c */
[----:B------:R-:W-:-:S03]  /*05c0*/  IADD3 R25, -R3, RZ, RZ ;  /* 0x000000ff03197210 */ /* 0x000fc60007ffe1ff */
[----:B------:R-:W-:Y:S02]  /*05d0*/  IMAD R4, R4, c[0x0][0x1c0], RZ ;  /* 0x0000700004047a24 */ /* 0x000fe400078e02ff */
[----:B------:R-:W-:Y:S01]  /*05e0*/  IMAD R25, R25, c[0x0][0x208], R0 ;  /* 0x0000820019197a24 */ /* 0x000fe200078e0200 */
[----:B------:R-:W-:Y:S01]  /*05f0*/  LOP3.LUT R0, R11, 0x1, RZ, 0xc0, !PT ;  /* 0x000000010b007812 */ /* 0x000fe200078ec0ff */
[----:B------:R-:W-:Y:S02]  /*0600*/  IMAD R4, R3, c[0x0][0x1c4], R4 ;  /* 0x0000710003047a24 */ /* 0x000fe400078e0204 */
[----:B------:R-:W-:Y:S01]  /*0610*/  @P5 IMAD.MOV.U32 R3, RZ, RZ, -0x800000 ;  /* 0xff800000ff035424 */ /* 0x000fe200078e00ff */
[----:B------:R-:W-:Y:S02]  /*0620*/  SHF.R.S32.HI R9, RZ, 0x1f, R25 ;  /* 0x0000001fff097819 */ /* 0x000fe40000011419 */
[----:B------:R-:W-:Y:S02]  /*0630*/  IADD3 R24, P1, R25, R12, RZ ;  /* 0x0000000c19187210 */ /* 0x000fe40007f3e0ff */
[----:B------:R-:W-:Y:S01]  /*0640*/  ISETP.NE.U32.AND P0, PT, R0, 0x1, PT ;  /* 0x000000010000780c */ /* 0x000fe20003f05070 */
[----:B------:R1:W-:Y:S01]  /*0650*/  @P5 STS [R8.X4], R3 ;  /* 0x0000000308005388 */ /* 0x0003e20000004800 */
[----:B------:R-:W-:Y:S01]  /*0660*/  @!P4 SHF.R.S32.HI R0, RZ, 0x1f, R7 ;  /* 0x0000001fff00c819 */ /* 0x000fe20000011407 */
[----:B------:R-:W-:Y:S01]  /*0670*/  @!P4 IMAD.MOV.U32 R20, RZ, RZ, R24 ;  /* 0x000000ffff14c224 */ /* 0x000fe200078e0018 */
[----:B------:R-:W-:Y:S01]  /*0680*/  IADD3.X R25, R9, R13, R4, P1, !PT ;  /* 0x0000000d09197210 */ /* 0x000fe20000ffe404 */
[C---:B------:R-:W-:Y:S01]  /*0690*/  @!P5 IMAD R9, R11.reuse, c[0x0][0x1bc], R6 ;  /* 0x00006f000b09da24 */ /* 0x040fe200078e0206 */
[----:B------:R-:W-:Y:S01]  /*06a0*/  @!P2 SHF.R.S32.HI R4, RZ, 0x1f, R5 ;  /* 0x0000001fff04a819 */ /* 0x000fe20000011405 */
[----:B------:R-:W-:Y:S01]  /*06b0*/  @!P4 IMAD R0, R0, c[0x0][0x1b8], RZ ;  /* 0x00006e000000ca24 */ /* 0x000fe200078e02ff */
[----:B------:R-:W-:Y:S01]  /*06c0*/  @!P4 MOV R21, R25 ;  /* 0x000000190015c202 */ /* 0x000fe20000000f00 */
[C---:B------:R-:W-:Y:S01]  /*06d0*/  @!P5 IMAD.WIDE.U32 R12, R11.reuse, c[0x0][0x1b8], R24 ;  /* 0x00006e000b0cda25 */ /* 0x040fe200078e0018 */
[----:B------:R-:W-:-:S03]  /*06e0*/  IADD3 R11, R11, 0x60, RZ ;  /* 0x000000600b0b7810 */ /* 0x000fc60007ffe0ff */
[----:B------:R-:W-:Y:S01]  /*06f0*/  @!P4 IMAD R0, R7, c[0x0][0x1bc], R0 ;  /* 0x00006f000700ca24 */ /* 0x000fe200078e0200 */
[C---:B------:R-:W-:Y:S01]  /*0700*/  @!P5 LEA R28, P1, R12.reuse, c[0x0][0x1a0], 0x2 ;  /* 0x000068000c1cda11 */ /* 0x040fe200078210ff */
[----:B------:R-:W-:Y:S02]  /*0710*/  @!P5 IMAD.IADD R9, R13, 0x1, R9 ;  /* 0x000000010d09d824 */ /* 0x000fe400078e0209 */
[----:B------:R-:W-:Y:S01]  /*0720*/  @!P4 IMAD.WIDE.U32 R6, R7, c[0x0][0x1b8], R20 ;  /* 0x00006e000706ca25 */ /* 0x000fe200078e0014 */
[----:B------:R-:W-:Y:S02]  /*0730*/  @!P2 MOV R21, R25 ;  /* 0x000000190015a202 */ /* 0x000fe40000000f00 */
[----:B------:R-:W-:Y:S01]  /*0740*/  @!P5 LEA.HI.X R29, R12, c[0x0][0x1a4], R9, 0x2, P1 ;  /* 0x000069000c1dda11 */ /* 0x000fe200008f1409 */
[----:B------:R-:W-:Y:S01]  /*0750*/  @!P4 IMAD.IADD R0, R7, 0x1, R0 ;  /* 0x000000010700c824 */ /* 0x000fe200078e0200 */
[----:B------:R-:W-:Y:S01]  /*0760*/  @!P4 LEA R22, P1, R6, c[0x0][0x1a0], 0x2 ;  /* 0x000068000616ca11 */ /* 0x000fe200078210ff */
[----:B------:R-:W-:-:S02]  /*0770*/  @!P2 IMAD R4, R4, c[0x0][0x1b8], RZ ;  /* 0x00006e000404aa24 */ /* 0x000fc400078e02ff */
[----:B------:R-:W-:Y:S01]  /*0780*/  IMAD.MOV.U32 R7, RZ, RZ, 0xf8 ;  /* 0x000000f8ff077424 */ /* 0x000fe200078e00ff */
[----:B------:R-:W-:Y:S01]  /*0790*/  @!P4 LEA.HI.X R23, R6, c[0x0][0x1a4], R0, 0x2, P1 ;  /* 0x000069000617ca11 */ /* 0x000fe200008f1400 */
[----:B------:R-:W-:Y:S01]  /*07a0*/  HFMA2.MMA R6, -RZ, RZ, 0, 3.147125244140625e-05 ;  /* 0x00000210ff067435 */ /* 0x000fe200000001ff */
[----:B------:R-:W-:Y:S01]  /*07b0*/  @!P2 IMAD.MOV.U32 R20, RZ, RZ, R24 ;  /* 0x000000ffff14a224 */ /* 0x000fe200078e0018 */
[----:B------:R-:W-:Y:S01]  /*07c0*/  ISETP.GE.AND P1, PT, R11, R16, PT ;  /* 0x000000100b00720c */ /* 0x000fe20003f26270 */
[----:B-1----:R-:W-:Y:S01]  /*07d0*/  @!P2 IMAD R3, R5, c[0x0][0x1bc], R4 ;  /* 0x00006f000503aa24 */ /* 0x002fe200078e0204 */
[----:B------:R-:W-:Y:S01]  /*07e0*/  SEL R7, R7, 0x108, !P0 ;  /* 0x0000010807077807 */ /* 0x000fe20004000000 */
[----:B------:R-:W-:-:S04]  /*07f0*/  @!P2 IMAD.WIDE.U32 R4, R5, c[0x0][0x1b8], R20 ;  /* 0x00006e000504aa25 */ /* 0x000fc800078e0014 */
[----:B------:R-:W-:Y:S01]  /*0800*/  @!P2 IMAD.IADD R0, R5, 0x1, R3 ;  /* 0x000000010500a824 */ /* 0x000fe200078e0203 */
[----:B------:R-:W-:Y:S01]  /*0810*/  SEL R6, R6, 0x1f0, !P3 ;  /* 0x000001f006067807 */ /* 0x000fe20005800000 */
[----:B------:R-:W-:Y:S01]  /*0820*/  IMAD.IADD R10, R8, 0x1, R7 ;  /* 0x00000001080a7824 */ /* 0x000fe200078e0207 */
[----:B------:R-:W-:Y:S01]  /*0830*/  @!P2 LEA R20, P0, R4, c[0x0][0x1a0], 0x2 ;  /* 0x000068000414aa11 */ /* 0x000fe200078010ff */
[C---:B------:R-:W-:Y:S02]  /*0840*/  @!P5 IMAD.SHL.U32 R12, R8.reuse, 0x4, RZ ;  /* 0x00000004080cd824 */ /* 0x040fe400078e00ff */
[----:B------:R-:W-:Y:S01]  /*0850*/  IMAD.IADD R13, R8, 0x1, R6 ;  /* 0x00000001080d7824 */ /* 0x000fe200078e0206 */
[----:B------:R-:W-:Y:S01]  /*0860*/  @!P2 LEA.HI.X R21, R4, c[0x0][0x1a4], R0, 0x2, P0 ;  /* 0x000069000415aa11 */ /* 0x000fe200000f1400 */
[----:B------:R-:W-:Y:S01]  /*0870*/  @!P4 IMAD.SHL.U32 R5, R10, 0x4, RZ ;  /* 0x000000040a05c824 */ /* 0x000fe200078e00ff */
[----:B------:R-:W-:Y:S01]  /*0880*/  @P2 MOV R4, 0xff800000 ;  /* 0xff80000000042802 */ /* 0x000fe20000000f00 */
[----:B------:R-:W-:Y:S01]  /*0890*/  @!PT LDS RZ, [RZ] ;  /* 0x00000000fffff984 */ /* 0x000fe20000000800 */
[----:B------:R-:W-:Y:S01]  /*08a0*/  @!PT LDS RZ, [RZ] ;  /* 0x00000000fffff984 */ /* 0x000fe20000000800 */
[----:B------:R-:W-:Y:S01]  /*08b0*/  @!PT LDS RZ, [RZ] ;  /* 0x00000000fffff984 */ /* 0x000fe20000000800 */
[----:B------:R1:W-:Y:S01]  /*08c0*/  @!P5 LDGSTS.E.LTC128B [R12], [R28.64] ;  /* 0x000000001c0cdfae */ /* 0x0003e2000b921964 */
[----:B------:R-:W-:Y:S01]  /*08d0*/  @!P2 SHF.L.U32 R3, R13, 0x2, RZ ;  /* 0x000000020d03a819 */ /* 0x000fe200000006ff */
[----:B------:R-:W-:Y:S01]  /*08e0*/  @P1 IMAD.MOV.U32 R0, RZ, RZ, -0x800000 ;  /* 0xff800000ff001424 */ /* 0x000fe200078e00ff */
[----:B------:R-:W-:Y:S01]  /*08f0*/  @P1 IADD3 R9, R8, R7, R6 ;  /* 0x0000000708091210 */ /* 0x000fe20007ffe006 */
        /* <DEDUP_REMOVED lines=10> */
[----:B------:R1:W-:Y:S01]  /*09a0*/  @P1 STS [R9.X4], R0 ;  /* 0x0000000009001388 */ /* 0x0003e20000004800 */
[----:B------:R-:W-:Y:S05]  /*09b0*/  @P1 BRA `(.L_x_16) ;  /* 0x000000f000001947 */ /* 0x000fea0003800000 */
[----:B-1----:R-:W-:Y:S01]  /*09c0*/  SHF.R.S32.HI R0, RZ, 0x1f, R11 ;  /* 0x0000001fff007819 */ /* 0x002fe2000001140b */
        /* <DEDUP_REMOVED lines=13> */
[----:B------:R1:W-:Y:S02]  /*0aa0*/  LDGSTS.E.LTC128B [R3], [R10.64] ;  /* 0x000000000a037fae */ /* 0x0003e4000b921964 */
.L_x_16:
[----:B------:R-:W-:Y:S05]  /*0ab0*/  BSYNC B0 ;  /* 0x0000000000007941 */ /* 0x000fea0003800000 */
.L_x_15:
[----:B-1----:R-:W-:Y:S01]  /*0ac0*/  IMAD.MOV.U32 R0, RZ, RZ, 0x1 ;  /* 0x00000001ff007424 */ /* 0x002fe200078e00ff */
[----:B------:R-:W-:Y:S01]  /*0ad0*/  LEA.HI R11, R15, R2, RZ, 0x5 ;  /* 0x000000020f0b7211 */ /* 0x000fe200078f28ff */
[----:B------:R-:W-:Y:S01]  /*0ae0*/  IMAD.SHL.U32 R4, R19, 0x80, RZ ;  /* 0x0000008013047824 */ /* 0x000fe200078e00ff */
[----:B------:R-:W0:Y:S02]  /*0af0*/  LDGDEPBAR ;  /* 0x00000000000079af */ /* 0x000e240000000000 */
[----:B------:R-:W-:Y:S01]  /*0b00*/  ISETP.NE.AND P1, PT, R0, c[0x0][0x208], PT ;  /* 0x0000820000007a0c */ /* 0x000fe20003f25270 */
[----:B------:R-:W-:Y:S01]  /*0b10*/  IMAD R0, R34, c[0x0][0x198], RZ ;  /* 0x0000660022007a24 */ /* 0x000fe200078e02ff */
[----:B------:R-:W-:Y:S02]  /*0b20*/  SHF.R.S32.HI R3, RZ, 0x5, R11 ;  /* 0x00000005ff037819 */ /* 0x000fe4000001140b */
        /* <DEDUP_REMOVED lines=53> */
[----:B------:R-:W-:-:S02]  /*0e80*/  LOP3.LUT P0, RZ, R2, 0x2, RZ, 0xc0, !PT ;  /* 0x0000000202ff7812 */ /* 0x000fc4000780c0ff */
[----:B------:R-:W0:Y:S02]  /*0e90*/  LDGDEPBAR ;  /* 0x00000000000079af */ /* 0x000e240000000000 */
[----:B------:R-:W-:Y:S02]  /*0ea0*/  LOP3.LUT R0, R0, 0xf8, RZ, 0xc0, !PT ;  /* 0x000000f800007812 */ /* 0x000fe400078ec0ff */
[----:B------:R2:W-:Y:S02]  /*0eb0*/  @!P4 LDGSTS.E.BYPASS.LTC128B.128 [R7+0x2020], [R16.64] ;  /* 0x020200001007cfae */ /* 0x0005e4000b901d64 */
[----:B------:R-:W-:Y:S02]  /*0ec0*/  LOP3.LUT R9, R0, 0x7, R3, 0xf8, !PT ;  /* 0x0000000700097812 */ /* 0x000fe400078ef803 */
[----:B------:R-:W0:Y:S01]  /*0ed0*/  LDGDEPBAR ;  /* 0x00000000000079af */ /* 0x000e220000000000 */
[----:B------:R-:W-:Y:S02]  /*0ee0*/  LOP3.LUT R0, R2, 0x1, RZ, 0xc0, !PT ;  /* 0x0000000102007812 */ /* 0x000fe400078ec0ff */
[----:B------:R-:W-:Y:S01]  /*0ef0*/  LOP3.LUT R20, R9, 0x7, R20, 0x78, !PT ;  /* 0x0000000709147812 */ /* 0x000fe200078e7814 */
[----:B------:R3:W-:Y:S01]  /*0f00*/  @!P3 LDGSTS.E.BYPASS.LTC128B.128 [R5+0x3020], [R10.64] ;  /* 0x030200000a05bfae */ /* 0x0007e2000b901d64 */
[----:B------:R-:W-:-:S03]  /*0f10*/  ISETP.NE.U32.AND P1, PT, R0, 0x1, PT ;  /* 0x000000010000780c */ /* 0x000fc60003f25070 */
[----:B------:R-:W0:Y:S01]  /*0f20*/  LDGDEPBAR ;  /* 0x00000000000079af */ /* 0x000e220000000000 */
[----:B------:R-:W-:-:S05]  /*0f30*/  IMAD.SHL.U32 R0, R20, 0x4, RZ ;  /* 0x0000000414007824 */ /* 0x000fca00078e00ff */
[C---:B-1----:R-:W-:Y:S02]  /*0f40*/  IADD3 R18, R0.reuse, 0x840, RZ ;  /* 0x0000084000127810 */ /* 0x042fe40007ffe0ff */
[----:B------:R-:W-:Y:S01]  /*0f50*/  @P0 IADD3 R18, R0, 0x7c0, RZ ;  /* 0x000007c000120810 */ /* 0x000fe20007ffe0ff */
[----:B--2---:R-:W-:-:S05]  /*0f60*/  IMAD.MOV.U32 R7, RZ, RZ, 0x3e0 ;  /* 0x000003e0ff077424 */ /* 0x004fca00078e00ff */
[----:B------:R-:W-:Y:S01]  /*0f70*/  SEL R7, R7, 0x420, !P1 ;  /* 0x0000042007077807 */ /* 0x000fe20004800000 */
[----:B------:R-:W-:-:S04]  /*0f80*/  DEPBAR.LE SB0, 0x3 ;  /* 0x000080c00000791a */ /* 0x000fc80000000000 */
[----:B------:R-:W-:Y:S01]  /*0f90*/  WARPSYNC 0xffffffff ;  /* 0xffffffff00007948 */ /* 0x000fe20003800000 */
[----:B------:R-:W-:Y:S01]  /*0fa0*/  BAR.SYNC.DEFER_BLOCKING 0x0 ;  /* 0x0000000000007b1d */ /* 0x000fe20000010000 */
[----:B------:R-:W-:Y:S02]  /*0fb0*/  IMAD.IADD R19, R0, 0x1, R7 ;  /* 0x0000000100137824 */ /* 0x000fe400078e0207 */
[----:B---3--:R-:W-:-:S03]  /*0fc0*/  IMAD.IADD R10, R7, 0x1, R18 ;  /* 0x00000001070a7824 */ /* 0x008fc600078e0212 */
[----:B------:R-:W-:Y:S04]  /*0fd0*/  LDS R17, [R19] ;  /* 0x0000000013117984 */ /* 0x000fe80000000800 */
[----:B------:R-:W1:Y:S04]  /*0fe0*/  LDS R16, [R20.X4] ;  /* 0x0000000014107984 */ /* 0x000e680000004800 */
[----:B------:R-:W2:Y:S04]  /*0ff0*/  LDS R9, [R18] ;  /* 0x0000000012097984 */ /* 0x000ea80000000800 */
[----:B------:R-:W3:Y:S01]  /*1000*/  LDS R8, [R10] ;  /* 0x000000000a087984 */ /* 0x000ee20000000800 */
[----:B-1----:R-:W-:-:S04]  /*1010*/  FMNMX.FTZ R0, R17, R16, !PT ;  /* 0x0000001011007209 */ /* 0x002fc80007810000 */
[----:B--2---:R-:W-:-:S04]  /*1020*/  FMNMX.FTZ R5, R0, R9, !PT ;  /* 0x0000000900057209 */ /* 0x004fc80007810000 */
[----:B---3--:R-:W-:Y:S01]  /*1030*/  FMNMX.FTZ R0, R5, R8, !PT ;  /* 0x0000000805007209 */ /* 0x008fe20007810000 */
[----:B------:R-:W-:Y:S05]  /*1040*/  BRA.DIV ~URZ, `(.L_x_17) ;  /* 0x000015027f007947 */ /* 0x000fea000b800000 */
[----:B------:R1:W2:Y:S02]  /*1050*/  SHFL.BFLY PT, R5, R0, 0x10, 0x1f ;  /* 0x0e001f0000057f89 */ /* 0x0002a400000e0000 */
.L_x_26:
        /* <DEDUP_REMOVED lines=17> */
[--C-:B------:R-:W-:Y:S01]  /*1170*/  FADD.FTZ R6, R17, -R0.reuse ;  /* 0x8000000011067221 */ /* 0x100fe20000010000 */
[C---:B------:R-:W-:Y:S01]  /*1180*/  SEL R17, R2.reuse, 0xffffffff, P3 ;  /* 0xffffffff02117807 */ /* 0x040fe20001800000 */
[----:B------:R-:W-:Y:S01]  /*1190*/  FMUL.FTZ R7, R7, 1.4426950216293334961 ;  /* 0x3fb8aa3b07077820 */ /* 0x000fe20000410000 */
[----:B------:R-:W-:Y:S01]  /*11a0*/  @P2 IADD3 R17, R2, 0x20, RZ ;  /* 0x0000002002112810 */ /* 0x000fe20007ffe0ff */
[----:B------:R-:W-:Y:S01]  /*11b0*/  FMUL.FTZ R6, R6, 1.4426950216293334961 ;  /* 0x3fb8aa3b06067820 */ /* 0x000fe20000410000 */
[C---:B------:R-:W-:Y:S01]  /*11c0*/  @P1 IADD3 R17, R2.reuse, 0x40, RZ ;  /* 0x0000004002111810 */ /* 0x040fe20007ffe0ff */
[--C-:B------:R-:W-:Y:S01]  /*11d0*/  FADD.FTZ R5, R9, -R0.reuse ;  /* 0x8000000009057221 */ /* 0x100fe20000010000 */
[----:B------:R-:W-:Y:S01]  /*11e0*/  ISETP.NE.AND P1, PT, R2, RZ, PT ;  /* 0x000000ff0200720c */ /* 0x000fe20003f25270 */
[----:B------:R-:W1:Y:S01]  /*11f0*/  MUFU.EX2 R7, R7 ;  /* 0x0000000700077308 */ /* 0x000e620000000800 */
[----:B------:R-:W-:Y:S01]  /*1200*/  FADD.FTZ R0, R8, -R0 ;  /* 0x8000000008007221 */ /* 0x000fe20000010000 */
[----:B------:R-:W-:Y:S01]  /*1210*/  @P0 IADD3 R17, R2, 0x60, RZ ;  /* 0x0000006002110810 */ /* 0x000fe20007ffe0ff */
[----:B------:R-:W-:-:S02]  /*1220*/  FMUL.FTZ R5, R5, 1.4426950216293334961 ;  /* 0x3fb8aa3b05057820 */ /* 0x000fc40000410000 */
[----:B------:R-:W-:-:S03]  /*1230*/  FMUL.FTZ R0, R0, 1.4426950216293334961 ;  /* 0x3fb8aa3b00007820 */ /* 0x000fc60000410000 */
[----:B------:R-:W3:Y:S08]  /*1240*/  MUFU.EX2 R6, R6 ;  /* 0x0000000600067308 */ /* 0x000ef00000000800 */
[----:B------:R-:W4:Y:S01]  /*1250*/  MUFU.EX2 R5, R5 ;  /* 0x0000000500057308 */ /* 0x000f220000000800 */
[----:B-1----:R-:W-:-:S07]  /*1260*/  FADD.FTZ R11, RZ, R7 ;  /* 0x00000007ff0b7221 */ /* 0x002fce0000010000 */
[----:B------:R-:W1:Y:S01]  /*1270*/  MUFU.EX2 R0, R0 ;  /* 0x0000000000007308 */ /* 0x000e620000000800 */
[----:B---3--:R-:W-:-:S04]  /*1280*/  FADD.FTZ R12, R11, R6 ;  /* 0x000000060b0c7221 */ /* 0x008fc80000010000 */
[----:B----4-:R-:W-:-:S04]  /*1290*/  FADD.FTZ R11, R12, R5 ;  /* 0x000000050c0b7221 */ /* 0x010fc80000010000 */
[----:B-1----:R-:W-:-:S05]  /*12a0*/  FADD.FTZ R12, R11, R0 ;  /* 0x000000000b0c7221 */ /* 0x002fca0000010000 */
[----:B------:R-:W1:Y:S02]  /*12b0*/  SHFL.BFLY PT, R11, R12, 0x10, 0x1f ;  /* 0x0e001f000c0b7f89 */ /* 0x000e6400000e0000 */
[----:B-1----:R-:W-:Y:S02]  /*12c0*/  FADD.FTZ R9, R12, R11 ;  /* 0x0000000b0c097221 */ /* 0x002fe40000010000 */
[----:B------:R-:W1:Y:S04]  /*12d0*/  SHFL.BFLY PT, R12, R17, 0x10, 0x1f ;  /* 0x0e001f00110c7f89 */ /* 0x000e6800000e0000 */
[----:B------:R-:W3:Y:S01]  /*12e0*/  SHFL.BFLY PT, R8, R9, 0x8, 0x1f ;  /* 0x0d001f0009087f89 */ /* 0x000ee200000e0000 */
[----:B-1----:R-:W-:Y:S01]  /*12f0*/  IMNMX R12, R17, R12, !PT ;  /* 0x0000000c110c7217 */ /* 0x002fe20007800200 */
[----:B---3--:R-:W-:-:S04]  /*1300*/  FADD.FTZ R8, R9, R8 ;  /* 0x0000000809087221 */ /* 0x008fc80000010000 */
        /* <DEDUP_REMOVED lines=9> */
[----:B------:R-:W1:Y:S01]  /*13a0*/  SHFL.BFLY PT, R17, R16, 0x2, 0x1f ;  /* 0x0c401f0010117f89 */ /* 0x000e6200000e0000 */
[----:B------:R-:W-:-:S03]  /*13b0*/  IMAD.MOV.U32 R11, RZ, RZ, RZ ;  /* 0x000000ffff0b7224 */ /* 0x000fc600078e00ff */
[----:B------:R-:W3:Y:S01]  /*13c0*/  SHFL.BFLY PT, R9, R22, 0x1, 0x1f ;  /* 0x0c201f0016097f89 */ /* 0x000ee200000e0000 */
[----:B-1----:R-:W-:Y:S01]  /*13d0*/  IMNMX R17, R16, R17, !PT ;  /* 0x0000001110117217 */ /* 0x002fe20007800200 */
[----:B---3--:R-:W-:-:S04]  /*13e0*/  FADD.FTZ R9, R22, R9 ;  /* 0x0000000916097221 */ /* 0x008fc80000010000 */
[----:B------:R-:W1:Y:S01]  /*13f0*/  SHFL.BFLY PT, R12, R17, 0x1, 0x1f ;  /* 0x0c201f00110c7f89 */ /* 0x000e6200000e0000 */
[----:B------:R-:W-:-:S13]  /*1400*/  FSETP.NE.FTZ.AND P0, PT, R9, RZ, PT ;  /* 0x000000ff0900720b */ /* 0x000fda0003f15000 */
[----:B------:R-:W3:Y:S01]  /*1410*/  @P0 MUFU.RCP R11, R9 ;  /* 0x00000009000b0308 */ /* 0x000ee20000001000 */
[----:B----4-:R-:W-:Y:S02]  /*1420*/  ISETP.GT.OR P0, PT, R8, 0xff, P1 ;  /* 0x000000ff0800780c */ /* 0x010fe40000f04670 */
[----:B-1----:R-:W-:Y:S01]  /*1430*/  IMNMX R12, R17, R12, !PT ;  /* 0x0000000c110c7217 */ /* 0x002fe20007800200 */
[-C--:B---3--:R-:W-:Y:S02]  /*1440*/  FMUL.FTZ R7, R7, R11.reuse ;  /* 0x0000000b07077220 */ /* 0x088fe40000410000 */
[-C--:B------:R-:W-:Y:S02]  /*1450*/  FMUL.FTZ R6, R6, R11.reuse ;  /* 0x0000000b06067220 */ /* 0x080fe40000410000 */
[-C--:B------:R-:W-:Y:S01]  /*1460*/  FMUL.FTZ R5, R5, R11.reuse ;  /* 0x0000000b05057220 */ /* 0x080fe20000410000 */
[----:B------:R1:W-:Y:S01]  /*1470*/  STS [R20.X4], R7 ;  /* 0x0000000714007388 */ /* 0x0003e20000004800 */
[----:B------:R-:W-:-:S02]  /*1480*/  FMUL.FTZ R11, R0, R11 ;  /* 0x0000000b000b7220 */ /* 0x000fc40000410000 */
[----:B------:R-:W3:Y:S01]  /*1490*/  MUFU.LG2 R0, R9 ;  /* 0x0000000900007308 */ /* 0x000ee20000000c00 */
[----:B------:R1:W-:Y:S04]  /*14a0*/  STS [R19], R6 ;  /* 0x0000000613007388 */ /* 0x0003e80000000800 */
[----:B------:R1:W-:Y:S04]  /*14b0*/  STS [R18], R5 ;  /* 0x0000000512007388 */ /* 0x0003e80000000800 */
[----:B------:R1:W-:Y:S04]  /*14c0*/  STS [R10], R11 ;  /* 0x0000000b0a007388 */ /* 0x0003e80000000800 */
[----:B------:R1:W-:Y:S01]  /*14d0*/  @!P0 STS [R3.X4+0x1000], R12 ;  /* 0x0010000c03008388 */ /* 0x0003e20000004800 */
[----:B--2---:R-:W-:Y:S01]  /*14e0*/  ISETP.NE.AND P0, PT, RZ, UR4, PT ;  /* 0x00000004ff007c0c */ /* 0x004fe2000bf05270 */
[----:B---3--:R-:W-:-:S12]  /*14f0*/  FFMA.FTZ R15, R0, 0.69314718246459960938, R15 ;  /* 0x3f317218000f7823 */ /* 0x008fd8000001000f */
[----:B------:R-:W-:Y:S05]  /*1500*/  @P0 BRA `(.L_x_18) ;  /* 0x000001e000000947 */ /* 0x000fea0003800000 */
[----:B------:R-:W2:Y:S01]  /*1510*/  S2R R2, SR_CTAID.X ;  /* 0x0000000000027919 */ /* 0x000ea20000002500 */
[----:B------:R-:W-:Y:S01]  /*1520*/  ULDC UR5, c[0x0][0x1b0] ;  /* 0x00006c0000057ab9 */ /* 0x000fe20000000800 */
[----:B------:R-:W-:Y:S01]  /*1530*/  BSSY B0, `(.L_x_18) ;  /* 0x000001b000007945 */ /* 0x000fe20003800000 */
[----:B------:R-:W-:Y:S02]  /*1540*/  ULDC UR4, c[0x0][0x1a8] ;  /* 0x00006a0000047ab9 */ /* 0x000fe40000000800 */
[----:B------:R-:W-:Y:S01]  /*1550*/  UIMAD UR4, UR5, UR4, URZ ;  /* 0x00000004050472a4 */ /* 0x000fe2000f8e023f */
[----:B--2---:R-:W-:-:S05]  /*1560*/  LEA R2, R2, R3, 0x3 ;  /* 0x0000000302027211 */ /* 0x004fca00078e18ff */
[----:B------:R-:W-:-:S13]  /*1570*/  ISETP.GE.OR P1, PT, R2, UR4, P1 ;  /* 0x0000000402007c0c */ /* 0x000fda0008f26670 */
[----:B------:R-:W-:Y:S05]  /*1580*/  @P1 BRA `(.L_x_19) ;  /* 0x0000015000001947 */ /* 0x000fea0003800000 */
[----:B------:R-:W-:Y:S02]  /*1590*/  IMAD.MOV.U32 R0, RZ, RZ, c[0x0][0x208] ;  /* 0x00008200ff007624 */ /* 0x000fe400078e00ff */
[----:B------:R-:W-:Y:S02]  /*15a0*/  IMAD R8, R34, c[0x0][0x200], RZ ;  /* 0x0000800022087a24 */ /* 0x000fe400078e02ff */
[----:B-1----:R-:W-:Y:S01]  /*15b0*/  IMAD.WIDE.U32 R10, R33, c[0x0][0x200], RZ ;  /* 0x00008000210a7a25 */ /* 0x002fe200078e00ff */
        /* <DEDUP_REMOVED lines=18> */
.L_x_19:
[----:B------:R-:W-:Y:S05]  /*16e0*/  BSYNC B0 ;  /* 0x0000000000007941 */ /* 0x000fea0003800000 */
.L_x_18:
[----:B------:R-:W-:Y:S01]  /*16f0*/  BAR.SYNC.DEFER_BLOCKING 0x0 ;  /* 0x0000000000007b1d */ /* 0x000fe20000010000 */
[----:B------:R-:W-:Y:S01]  /*1700*/  HFMA2.MMA R9, -RZ, RZ, 0, 0 ;  /* 0x00000000ff097435 */ /* 0x000fe200000001ff */
[----:B-1----:R-:W-:Y:S01]  /*1710*/  IMAD.MOV.U32 R12, RZ, RZ, RZ ;  /* 0x000000ffff0c7224 */ /* 0x002fe200078e00ff */
[----:B------:R-:W-:-:S03]  /*1720*/  CS2R R10, SRZ ;  /* 0x00000000000a7805 */ /* 0x000fc6000001ff00 */
[----:B------:R-:W-:Y:S01]  /*1730*/  BSSY B1, `(.L_x_20) ;  /* 0x00000c9000017945 */ /* 0x000fe20003800000 */
[----:B------:R-:W1:Y:S02]  /*1740*/  LDS R39, [R3.X4+0x1000] ;  /* 0x0010000003277984 */ /* 0x000e640000004800 */
[----:B-1----:R-:W-:-:S13]  /*1750*/  ISETP.GE.AND P0, PT, R39, RZ, PT ;  /* 0x000000ff2700720c */ /* 0x002fda0003f06270 */
        /* <DEDUP_REMOVED lines=11> */
[----:B------:R-:W-:Y:S01]  /*1810*/  IMAD.MOV.U32 R7, RZ, RZ, RZ ;  /* 0x000000ffff077224 */ /* 0x000fe200078e00ff */
[----:B------:R-:W-:Y:S01]  /*1820*/  CS2R R10, SRZ ;  /* 0x00000000000a7805 */ /* 0x000fe2000001ff00 */
[----:B------:R-:W-:Y:S01]  /*1830*/  IMAD.MOV.U32 R12, RZ, RZ, RZ ;  /* 0x000000ffff0c7224 */ /* 0x000fe200078e00ff */
[----:B------:R-:W-:Y:S01]  /*1840*/  LOP3.LUT R38, R3, 0x3, RZ, 0xc0, !PT ;  /* 0x0000000303267812 */ /* 0x000fe200078ec0ff */
[----:B------:R-:W-:-:S03]  /*1850*/  IMAD.MOV.U32 R9, RZ, RZ, RZ ;  /* 0x000000ffff097224 */ /* 0x000fc600078e00ff */
[----:B------:R-:W-:Y:S02]  /*1860*/  IADD3 R38, R3, -R38, RZ ;  /* 0x8000002603267210 */ /* 0x000fe40007ffe0ff */
.L_x_24:
        /* <DEDUP_REMOVED lines=129> */
.L_x_23:
[----:B------:R-:W-:Y:S05]  /*2080*/  BSYNC B0 ;  /* 0x0000000000007941 */ /* 0x000fea0003800000 */
.L_x_22:
[----:B------:R-:W-:-:S04]  /*2090*/  IADD3 R20, R39, 0x1, RZ ;  /* 0x0000000127147810 */ /* 0x000fc80007ffe0ff */
[----:B------:R-:W-:-:S04]  /*20a0*/  LOP3.LUT R20, R20, 0x3, RZ, 0xc0, !PT ;  /* 0x0000000314147812 */ /* 0x000fc800078ec0ff */
[----:B------:R-:W-:-:S13]  /*20b0*/  ISETP.NE.AND P0, PT, R20, RZ, PT ;  /* 0x000000ff1400720c */ /* 0x000fda0003f05270 */
[----:B------:R-:W-:Y:S05]  /*20c0*/  @!P0 BRA `(.L_x_21) ;  /* 0x000002f000008947 */ /* 0x000fea0003800000 */
[----:B------:R-:W-:Y:S01]  /*20d0*/  IADD3 R0, R42, 0x3, RZ ;  /* 0x000000032a007810 */ /* 0x000fe20007ffe0ff */
[----:B------:R-:W-:Y:S02]  /*20e0*/  IMAD.MOV.U32 R15, RZ, RZ, 0x3 ;  /* 0x00000003ff0f7424 */ /* 0x000fe400078e00ff */
[----:B------:R-:W-:Y:S01]  /*20f0*/  IMAD.MOV.U32 R7, RZ, RZ, RZ ;  /* 0x000000ffff077224 */ /* 0x000fe200078e00ff */
[----:B------:R-:W-:Y:S02]  /*2100*/  SHF.R.S32.HI R6, RZ, 0x1f, R0 ;  /* 0x0000001fff067819 */ /* 0x000fe40000011400 */
.L_x_25:
        /* <DEDUP_REMOVED lines=43> */
.L_x_21:
[----:B------:R-:W-:Y:S05]  /*23c0*/  BSYNC B1 ;  /* 0x0000000000017941 */ /* 0x000fea0003800000 */
.L_x_20:
[----:B------:R-:W-:Y:S02]  /*23d0*/  F2FP.BF16.PACK_AB R10, R10, R9 ;  /* 0x000000090a0a723e */ /* 0x000fe400000010ff */
[----:B------:R-:W-:Y:S01]  /*23e0*/  F2FP.BF16.PACK_AB R11, R12, R11 ;  /* 0x0000000b0c0b723e */ /* 0x000fe200000010ff */
[----:B------:R-:W-:Y:S06]  /*23f0*/  @P4 EXIT ;  /* 0x000000000000494d */ /* 0x000fec0003800000 */
[----:B------:R-:W1:Y:S01]  /*2400*/  S2R R0, SR_CTAID.Y ;  /* 0x0000000000007919 */ /* 0x000e620000002600 */
[----:B------:R-:W-:-:S02]  /*2410*/  IMAD R36, R36, c[0x0][0x1d8], RZ ;  /* 0x0000760024247a24 */ /* 0x000fc400078e02ff */
[----:B------:R-:W-:Y:S02]  /*2420*/  IMAD R34, R34, c[0x0][0x1e8], RZ ;  /* 0x00007a0022227a24 */ /* 0x000fe400078e02ff */
[----:B------:R-:W-:Y:S02]  /*2430*/  IMAD R36, R35, c[0x0][0x1dc], R36 ;  /* 0x0000770023247a24 */ /* 0x000fe400078e0224 */
[----:B------:R-:W-:Y:S01]  /*2440*/  IMAD R34, R33, c[0x0][0x1ec], R34 ;  /* 0x00007b0021227a24 */ /* 0x000fe200078e0222 */
[----:B-1----:R-:W-:-:S04]  /*2450*/  SHF.L.U32 R0, R0, 0x7, RZ ;  /* 0x0000000700007819 */ /* 0x002fc800000006ff */
        /* <DEDUP_REMOVED lines=15> */
.L_x_17:
[----:B------:R-:W-:Y:S02]  /*2550*/  MOV R6, 0x2570 ;  /* 0x0000257000067802 */ /* 0x000fe40000000f00 */
[----:B------:R-:W-:Y:S05]  /*2560*/  CALL.REL.NOINC `($__internal_1_$__cuda_sm70_shflsync_bfly_p) ;  /* 0x0000001000007944 */ /* 0x000fea0003c00000 */
[----:B-12---:R-:W-:Y:S05]  /*2570*/  BRA `(.L_x_26) ;  /* 0xffffeae000007947 */ /* 0x006fea000383ffff */
        .weak           $__internal_1_$__cuda_sm70_shflsync_bfly_p
        .type           $__internal_1_$__cuda_sm70_shflsync_bfly_p,@function
        .size           $__internal_1_$__cuda_sm70_shflsync_bfly_p,(.L_x_1784 - $__internal_1_$__cuda_sm70_shflsync_bfly_p)
$__internal_1_$__cuda_sm70_shflsync_bfly_p:
[----:B------:R-:W-:Y:S01]  /*2580*/  MOV R7, 0x0 ;  /* 0x0000000000077802 */ /* 0x000fe20000000f00 */
[----:B------:R1:W2:Y:S03]  /*2590*/  SHFL.BFLY PT, R5, R0, 0x10, 0x1f ;  /* 0x0e001f0000057f89 */ /* 0x0002a600000e0000 */
[----:B------:R-:W-:Y:S05]  /*25a0*/  RET.REL.NODEC R6 `(_ZN7cutlass13device_kernelIN5flash19FlashAttnFwdCombineIN4cute5tupleIJNS3_1CILi8EEENS5_ILi128EEEEEELi7ELi256ELi1ELb0ELb0ENS_10bfloat16_tEfNS_4arch4Sm90EEEEEvNT_6ParamsE) ;  /* 0xffffda5006007950 */ /* 0x000fea0003c3ffff */
.L_x_27:
        /* <DEDUP_REMOVED lines=13> */
.L_x_1784:


//--------------------- .text._ZN7cutlass13device_kernelIN5flash19FlashAttnFwdCombineIN4cute5tupleIJNS3_1CILi8EEENS5_ILi128EEEEEELi6ELi256ELi1ELb0ELb0ENS_10bfloat16_tEfNS_4arch4Sm90EEEEEvNT_6ParamsE --------------------------
	.section	.text._ZN7cutlass13device_kernelIN5flash19FlashAttnFwdCombineIN4cute5tupleIJNS3_1CILi8EEENS5_ILi128EEEEEELi6ELi256ELi1ELb0ELb0ENS_10bfloat16_tEfNS_4arch4Sm90EEEEEvNT_6ParamsE,"ax",@progbits
	.sectioninfo	@"SHI_REGISTERS=48"
	.align	128
.text._ZN7cutlass13device_kernelIN5flash19FlashAttnFwdCombineIN4cute5tupleIJNS3_1CILi8EEENS5_ILi128EEEEEELi6ELi256ELi1ELb0ELb0ENS_10bfloat16_tEfNS_4arch4Sm90EEEEEvNT_6ParamsE:
        .type           _ZN7cutlass13device_kernelIN5flash19FlashAttnFwdCombineIN4cute5tupleIJNS3_1CILi8EEENS5_ILi128EEEEEELi6ELi256ELi1ELb0ELb0ENS_10bfloat16_tEfNS_4arch4Sm90EEEEEvNT_6ParamsE,@function
        .size           _ZN7cutlass13device_kernelIN5flash19FlashAttnFwdCombineIN4cute5tupleIJNS3_1CILi8EEENS5_ILi128EEEEEELi6ELi256ELi1ELb0ELb0ENS_10bfloat16_tEfNS_4arch4Sm90EEEEEvNT_6ParamsE,(.L_x_1786 - _ZN7cutlass13device_kernelIN5flash19FlashAttnFwdCombineIN4cute5tupleIJNS3_1CILi8EEENS5_ILi128EEEEEELi6ELi256ELi1ELb0ELb0ENS_10bfloat16_tEfNS_4arch4Sm90EEEEEvNT_6ParamsE)
        .other          _ZN7cutlass13device_kernelIN5flash19FlashAttnFwdCombineIN4cute5tupleIJNS3_1CILi8EEENS5_ILi128EEEEEELi6ELi256ELi1ELb0ELb0ENS_10bfloat16_tEfNS_4arch4Sm90EEEEEvNT_6ParamsE,@"STO_CUDA_ENTRY STV_DEFAULT"
_ZN7cutlass13device_kernelIN5flash19FlashAttnFwdCombineIN4cute5tupleIJNS3_1CILi8EEENS5_ILi128EEEEEELi6ELi256ELi1ELb0ELb0ENS_10bfloat16_tEfNS_4arch4Sm90EEEEEvNT_6ParamsE:
        /* <DEDUP_REMOVED lines=58> */
.L_x_28:
        /* <DEDUP_REMOVED lines=15> */
[----:B------:R-:W-:Y:S01]  /*0490*/  ISETP.GE.AND P3, PT, R5, R16, PT ;  /* 0x000000100500720c */ /* 0x000fe20003f66270 */
[----:B------:R-:W-:Y:S02]  /*04a0*/  IMAD R10, R34, c[0x0][0x1c8], RZ ;  /* 0x00007200220a7a24 */ /* 0x000fe400078e02ff */
[----:B------:R-:W-:Y:S01]  /*04b0*/  IMAD.WIDE.U32 R8, R33, c[0x0][0x1c8], RZ ;  /* 0x0000720021087a25 */ /* 0x000fe200078e00ff */
[----:B------:R-:W-:-:S03]  /*04c0*/  ISETP.NE.AND P0, PT, R0, c[0x0][0x208], PT ;  /* 0x0000820000007a0c */ /* 0x000fc60003f05270 */
[----:B------:R-:W-:Y:S02]  /*04d0*/  IMAD R3, R33, c[0x0][0x1cc], R10 ;  /* 0x0000730021037a24 */ /* 0x000fe400078e020a */
[----:B------:R-:W-:-:S03]  /*04e0*/  IMAD.MOV.U32 R0, RZ, RZ, R4 ;  /* 0x000000ffff007224 */ /* 0x000fc600078e0004 */
[----:B------:R-:W-:-:S05]  /*04f0*/  IADD3 R9, R9, R3, RZ ;  /* 0x0000000309097210 */ /* 0x000fca0007ffe0ff */
[----:B------:R-:W-:-:S05]  /*0500*/  @P0 IMAD.HI.U32 R7, R4, c[0x0][0x20c], RZ ;  /* 0x0000830004070a27 */ /* 0x000fca00078e00ff */
[----:B------:R-:W-:-:S04]  /*0510*/  @P0 SHF.R.U32.HI R0, RZ, c[0x0][0x210], R7 ;  /* 0x00008400ff000a19 */ /* 0x000fc80000011607 */
[--C-:B------:R-:W-:Y:S01]  /*0520*/  SHF.R.S32.HI R3, RZ, 0x1f, R0.reuse ;  /* 0x0000001fff037819 */ /* 0x100fe20000011400 */
[----:B------:R-:W-:Y:S02]  /*0530*/  IMAD.MOV R15, RZ, RZ, -R0 ;  /* 0x000000ffff0f7224 */ /* 0x000fe400078e0a00 */
[----:B------:R-:W-:-:S04]  /*0540*/  IMAD.WIDE.U32 R8, R0, c[0x0][0x1c0], R8 ;  /* 0x0000700000087a25 */ /* 0x000fc800078e0008 */
[----:B------:R-:W-:Y:S02]  /*0550*/  IMAD R3, R3, c[0x0][0x1c0], RZ ;  /* 0x0000700003037a24 */ /* 0x000fe400078e02ff */
[----:B------:R-:W-:Y:S02]  /*0560*/  IMAD R15, R15, c[0x0][0x208], R4 ;  /* 0x000082000f0f7a24 */ /* 0x000fe400078e0204 */
[----:B------:R-:W-:Y:S01]  /*0570*/  IMAD R3, R0, c[0x0][0x1c4], R3 ;  /* 0x0000710000037a24 */ /* 0x000fe200078e0203 */
[----:B------:R-:W-:Y:S02]  /*0580*/  @!P3 SHF.R.S32.HI R0, RZ, 0x1f, R5 ;  /* 0x0000001fff00b819 */ /* 0x000fe40000011405 */
[----:B------:R-:W-:Y:S02]  /*0590*/  SHF.R.S32.HI R4, RZ, 0x1f, R15 ;  /* 0x0000001fff047819 */ /* 0x000fe4000001140f */
[----:B------:R-:W-:Y:S01]  /*05a0*/  IADD3 R14, P0, R15, R8, RZ ;  /* 0x000000080f0e7210 */ /* 0x000fe20007f1e0ff */
[----:B------:R-:W-:-:S03]  /*05b0*/  @!P3 IMAD R0, R0, c[0x0][0x1b8], RZ ;  /* 0x00006e000000ba24 */ /* 0x000fc600078e02ff */
[----:B------:R-:W-:Y:S01]  /*05c0*/  IADD3.X R15, R4, R9, R3, P0, !PT ;  /* 0x00000009040f7210 */ /* 0x000fe200007fe403 */
[C---:B------:R-:W-:Y:S01]  /*05d0*/  @!P3 IMAD R3, R5.reuse, c[0x0][0x1bc], R0 ;  /* 0x00006f000503ba24 */ /* 0x040fe200078e0200 */
[C---:B------:R-:W-:Y:S01]  /*05e0*/  IADD3 R9, R5.reuse, 0x20, RZ ;  /* 0x0000002005097810 */ /* 0x040fe20007ffe0ff */
[----:B------:R-:W-:Y:S02]  /*05f0*/  @P3 IMAD.MOV.U32 R4, RZ, RZ, -0x800000 ;  /* 0xff800000ff043424 */ /* 0x000fe400078e00ff */
[C---:B------:R-:W-:Y:S01]  /*0600*/  @!P3 IMAD.WIDE.U32 R20, R5.reuse, c[0x0][0x1b8], R14 ;  /* 0x00006e000514ba25 */ /* 0x040fe200078e000e */
[----:B------:R-:W-:Y:S02]  /*0610*/  LOP3.LUT R5, R5, 0x1, RZ, 0xc0, !PT ;  /* 0x0000000105057812 */ /* 0x000fe400078ec0ff */
[----:B------:R-:W-:Y:S01]  /*0620*/  ISETP.GE.AND P1, PT, R9, R16, PT ;  /* 0x000000100900720c */ /* 0x000fe20003f26270 */
[----:B------:R1:W-:Y:S01]  /*0630*/  @P3 STS [R6.X4], R4 ;  /* 0x0000000406003388 */ /* 0x0003e20000004800 */
[----:B------:R-:W-:Y:S01]  /*0640*/  ISETP.NE.U32.AND P2, PT, R5, 0x1, PT ;  /* 0x000000010500780c */ /* 0x000fe20003f45070 */
[----:B------:R-:W-:Y:S01]  /*0650*/  IMAD.MOV.U32 R5, RZ, RZ, 0xf8 ;  /* 0x000000f8ff057424 */ /* 0x000fe200078e00ff */
[----:B------:R-:W-:-:S02]  /*0660*/  @!P3 IADD3 R0, R21, R3, RZ ;  /* 0x000000031500b210 */ /* 0x000fc40007ffe0ff */
[C---:B------:R-:W-:Y:S02]  /*0670*/  @!P3 LEA R12, P0, R20.reuse, c[0x0][0x1a0], 0x2 ;  /* 0x00006800140cba11 */ /* 0x040fe400078010ff */
[----:B------:R-:W-:Y:S02]  /*0680*/  SEL R5, R5, 0x108, !P2 ;  /* 0x0000010805057807 */ /* 0x000fe40005000000 */
[----:B------:R-:W-:Y:S02]  /*0690*/  @!P3 LEA.HI.X R13, R20, c[0x0][0x1a4], R0, 0x2, P0 ;  /* 0x00006900140dba11 */ /* 0x000fe400000f1400 */
[C---:B------:R-:W-:Y:S01]  /*06a0*/  @!P3 SHF.L.U32 R3, R6.reuse, 0x2, RZ ;  /* 0x000000020603b819 */ /* 0x040fe200000006ff */
[----:B------:R-:W-:Y:S01]  /*06b0*/  @P1 IMAD.MOV.U32 R0, RZ, RZ, -0x800000 ;  /* 0xff800000ff001424 */ /* 0x000fe200078e00ff */
[----:B------:R-:W-:-:S03]  /*06c0*/  @P1 IADD3 R7, R6, R5, RZ ;  /* 0x0000000506071210 */ /* 0x000fc60007ffe0ff */
[----:B------:R-:W-:Y:S01]  /*06d0*/  @!PT LDS RZ, [RZ] ;  /* 0x00000000fffff984 */ /* 0x000fe20000000800 */
[----:B------:R-:W-:Y:S01]  /*06e0*/  @!PT LDS RZ, [RZ] ;  /* 0x00000000fffff984 */ /* 0x000fe20000000800 */
[----:B------:R-:W-:Y:S01]  /*06f0*/  @!PT LDS RZ, [RZ] ;  /* 0x00000000fffff984 */ /* 0x000fe20000000800 */
[----:B------:R1:W-:Y:S04]  /*0700*/  @!P3 LDGSTS.E.LTC128B [R3], [R12.64] ;  /* 0x000000000c03bfae */ /* 0x0003e8000b921964 */
[----:B------:R1:W-:Y:S01]  /*0710*/  @P1 STS [R7.X4], R0 ;  /* 0x0000000007001388 */ /* 0x0003e20000004800 */
[----:B------:R-:W-:Y:S05]  /*0720*/  @P1 BRA `(.L_x_30) ;  /* 0x000000f000001947 */ /* 0x000fea0003800000 */
[----:B-1----:R-:W-:Y:S02]  /*0730*/  SHF.R.S32.HI R0, RZ, 0x1f, R9 ;  /* 0x0000001fff007819 */ /* 0x002fe40000011409 */
[----:B------:R-:W-:Y:S02]  /*0740*/  MOV R12, R14 ;  /* 0x0000000e000c7202 */ /* 0x000fe40000000f00 */
[----:B------:R-:W-:Y:S01]  /*0750*/  MOV R13, R15 ;  /* 0x0000000f000d7202 */ /* 0x000fe20000000f00 */
[----:B------:R-:W-:Y:S01]  /*0760*/  IMAD R0, R0, c[0x0][0x1b8], RZ ;  /* 0x00006e0000007a24 */ /* 0x000fe200078e02ff */
[----:B------:R-:W-:-:S03]  /*0770*/  IADD3 R6, R6, R5, RZ ;  /* 0x0000000506067210 */ /* 0x000fc60007ffe0ff */
[----:B------:R-:W-:-:S04]  /*0780*/  IMAD.WIDE.U32 R12, R9, c[0x0][0x1b8], R12 ;  /* 0x00006e00090c7a25 */ /* 0x000fc800078e000c */
[----:B------:R-:W-:Y:S01]  /*0790*/  IMAD R9, R9, c[0x0][0x1bc], R0 ;  /* 0x00006f0009097a24 */ /* 0x000fe200078e0200 */
[----:B------:R-:W-:Y:S01]  /*07a0*/  LEA R4, P0, R12, c[0x0][0x1a0], 0x2 ;  /* 0x000068000c047a11 */ /* 0x000fe200078010ff */
[----:B------:R-:W-:Y:S02]  /*07b0*/  IMAD.SHL.U32 R3, R6, 0x4, RZ ;  /* 0x0000000406037824 */ /* 0x000fe400078e00ff */
[----:B------:R-:W-:-:S05]  /*07c0*/  IMAD.IADD R9, R13, 0x1, R9 ;  /* 0x000000010d097824 */ /* 0x000fca00078e0209 */
[----:B------:R-:W-:-:S05]  /*07d0*/  LEA.HI.X R5, R12, c[0x0][0x1a4], R9, 0x2, P0 ;  /* 0x000069000c057a11 */ /* 0x000fca00000f1409 */
[----:B------:R-:W-:Y:S01]  /*07e0*/  @!PT LDS RZ, [RZ] ;  /* 0x00000000fffff984 */ /* 0x000fe20000000800 */
[----:B------:R-:W-:Y:S01]  /*07f0*/  @!PT LDS RZ, [RZ] ;  /* 0x00000000fffff984 */ /* 0x000fe20000000800 */
[----:B------:R-:W-:Y:S01]  /*0800*/  @!PT LDS RZ, [RZ] ;  /* 0x00000000fffff984 */ /* 0x000fe20000000800 */
[----:B------:R1:W-:Y:S02]  /*0810*/  LDGSTS.E.LTC128B [R3], [R4.64] ;  /* 0x0000000004037fae */ /* 0x0003e4000b921964 */
.L_x_30:
[----:B------:R-:W-:Y:S05]  /*0820*/  BSYNC B0 ;  /* 0x0000000000007941 */ /* 0x000fea0003800000 */
.L_x_29:
        /* <DEDUP_REMOVED lines=61> */
[----:B------:R-:W0:Y:S02]  /*0c00*/  LDGDEPBAR ;  /* 0x00000000000079af */ /* 0x000e240000000000 */
[----:B------:R-:W-:Y:S02]  /*0c10*/  LOP3.LUT R0, R0, 0xf8, RZ, 0xc0, !PT ;  /* 0x000000f800007812 */ /* 0x000fe400078ec0ff */
[----:B------:R1:W-:Y:S01]  /*0c20*/  @!P4 LDGSTS.E.BYPASS.LTC128B.128 [R7+0x1820], [R16.64] ;  /* 0x018200001007cfae */ /* 0x0003e2000b901d64 */
[----:B------:R-:W-:Y:S02]  /*0c30*/  ISETP.NE.U32.AND P0, PT, R6, 0x1, PT ;  /* 0x000000010600780c */ /* 0x000fe40003f05070 */
[----:B------:R-:W-:Y:S01]  /*0c40*/  LOP3.LUT R0, R0, 0x7, R3, 0xf8, !PT ;  /* 0x0000000700007812 */ /* 0x000fe200078ef803 */
[----:B------:R-:W0:Y:S03]  /*0c50*/  LDGDEPBAR ;  /* 0x00000000000079af */ /* 0x000e260000000000 */
[----:B------:R-:W-:Y:S01]  /*0c60*/  LOP3.LUT R15, R0, 0x7, R15, 0x78, !PT ;  /* 0x00000007000f7812 */ /* 0x000fe200078e780f */
[----:B------:R2:W-:Y:S04]  /*0c70*/  @!P3 LDGSTS.E.BYPASS.LTC128B.128 [R5+0x2820], [R10.64] ;  /* 0x028200000a05bfae */ /* 0x0005e8000b901d64 */
[----:B------:R-:W0:Y:S01]  /*0c80*/  LDGDEPBAR ;  /* 0x00000000000079af */ /* 0x000e220000000000 */
[----:B------:R-:W-:-:S05]  /*0c90*/  IMAD.SHL.U32 R0, R15, 0x4, RZ ;  /* 0x000000040f007824 */ /* 0x000fca00078e00ff */
[C---:B------:R-:W-:Y:S02]  /*0ca0*/  IADD3 R12, R0.reuse, 0x3e0, RZ ;  /* 0x000003e0000c7810 */ /* 0x040fe40007ffe0ff */
[----:B------:R-:W-:Y:S01]  /*0cb0*/  @P0 IADD3 R12, R0, 0x420, RZ ;  /* 0x00000420000c0810 */ /* 0x000fe20007ffe0ff */
[----:B------:R-:W-:-:S04]  /*0cc0*/  DEPBAR.LE SB0, 0x3 ;  /* 0x000080c00000791a */ /* 0x000fc80000000000 */
[----:B------:R-:W-:Y:S01]  /*0cd0*/  WARPSYNC 0xffffffff ;  /* 0xffffffff00007948 */ /* 0x000fe20003800000 */
[----:B------:R-:W-:Y:S06]  /*0ce0*/  BAR.SYNC.DEFER_BLOCKING 0x0 ;  /* 0x0000000000007b1d */ /* 0x000fec0000010000 */
[----:B------:R-:W-:Y:S04]  /*0cf0*/  LDS R0, [R12] ;  /* 0x000000000c007984 */ /* 0x000fe80000000800 */
[----:B------:R-:W2:Y:S02]  /*0d00*/  LDS R9, [R15.X4] ;  /* 0x000000000f097984 */ /* 0x000ea40000004800 */
[----:B--2---:R-:W-:Y:S01]  /*0d10*/  FMNMX.FTZ R5, R0, R9, !PT ;  /* 0x0000000900057209 */ /* 0x004fe20007810000 */
[----:B------:R-:W-:Y:S05]  /*0d20*/  BRA.DIV ~URZ, `(.L_x_31) ;  /* 0x000014027f007947 */ /* 0x000fea000b800000 */
[----:B-1----:R1:W2:Y:S02]  /*0d30*/  SHFL.BFLY PT, R7, R5, 0x10, 0x1f ;  /* 0x0e001f0005077f89 */ /* 0x0022a400000e0000 */
.L_x_40:
[----:B--2---:R-:W-:Y:S01]  /*0d40*/  FMNMX.FTZ R17, R5, R7, !PT ;  /* 0x0000000705117209 */ /* 0x004fe20007810000 */
[----:B------:R-:W2:Y:S01]  /*0d50*/  S2UR UR4, SR_CTAID.Y ;  /* 0x00000000000479c3 */ /* 0x000ea20000002600 */
[----:B------:R-:W-:-:S03]  /*0d60*/  FSETP.NEU.FTZ.AND P1, PT, R9, -INF , PT ;  /* 0xff8000000900780b */ /* 0x000fc60003f3d000 */
[----:B------:R-:W3:Y:S02]  /*0d70*/  SHFL.BFLY PT, R10, R17, 0x8, 0x1f ;  /* 0x0d001f00110a7f89 */ /* 0x000ee400000e0000 */
[----:B---3--:R-:W-:-:S05]  /*0d80*/  FMNMX.FTZ R10, R17, R10, !PT ;  /* 0x0000000a110a7209 */ /* 0x008fca0007810000 */
[----:B-1----:R-:W1:Y:S02]  /*0d90*/  SHFL.BFLY PT, R5, R10, 0x4, 0x1f ;  /* 0x0c801f000a057f89 */ /* 0x002e6400000e0000 */
[----:B-1----:R-:W-:-:S05]  /*0da0*/  FMNMX.FTZ R5, R10, R5, !PT ;  /* 0x000000050a057209 */ /* 0x002fca0007810000 */
[----:B------:R-:W1:Y:S02]  /*0db0*/  SHFL.BFLY PT, R8, R5, 0x2, 0x1f ;  /* 0x0c401f0005087f89 */ /* 0x000e6400000e0000 */
[----:B-1----:R-:W-:-:S05]  /*0dc0*/  FMNMX.FTZ R8, R5, R8, !PT ;  /* 0x0000000805087209 */ /* 0x002fca0007810000 */
[----:B------:R-:W1:Y:S02]  /*0dd0*/  SHFL.BFLY PT, R11, R8, 0x1, 0x1f ;  /* 0x0c201f00080b7f89 */ /* 0x000e6400000e0000 */
[----:B-1----:R-:W-:Y:S02]  /*0de0*/  FMNMX.FTZ R11, R8, R11, !PT ;  /* 0x0000000b080b7209 */ /* 0x002fe40007810000 */
[C---:B------:R-:W-:Y:S02]  /*0df0*/  SEL R8, R2.reuse, 0xffffffff, P1 ;  /* 0xffffffff02087807 */ /* 0x040fe40000800000 */
[C---:B------:R-:W-:Y:S02]  /*0e00*/  FSETP.NEU.FTZ.AND P0, PT, R11.reuse, -INF , PT ;  /* 0xff8000000b00780b */ /* 0x040fe40003f1d000 */
[----:B------:R-:W-:Y:S02]  /*0e10*/  ISETP.NE.AND P1, PT, R2, RZ, PT ;  /* 0x000000ff0200720c */ /* 0x000fe40003f25270 */
[----:B------:R-:W-:-:S02]  /*0e20*/  FSEL R6, R11, RZ, P0 ;  /* 0x000000ff0b067208 */ /* 0x000fc40000000000 */
[----:B------:R-:W-:-:S03]  /*0e30*/  FSETP.NEU.FTZ.AND P0, PT, R0, -INF , PT ;  /* 0xff8000000000780b */ /* 0x000fc60003f1d000 */
[--C-:B------:R-:W-:Y:S02]  /*0e40*/  FADD.FTZ R7, R9, -R6.reuse ;  /* 0x8000000609077221 */ /* 0x100fe40000010000 */
[----:B------:R-:W-:Y:S02]  /*0e50*/  FADD.FTZ R6, R0, -R6 ;  /* 0x8000000600067221 */ /* 0x000fe40000010000 */
[----:B------:R-:W-:Y:S02]  /*0e60*/  FMUL.FTZ R7, R7, 1.4426950216293334961 ;  /* 0x3fb8aa3b07077820 */ /* 0x000fe40000410000 */
[----:B------:R-:W-:-:S04]  /*0e70*/  FMUL.FTZ R6, R6, 1.4426950216293334961 ;  /* 0x3fb8aa3b06067820 */ /* 0x000fc80000410000 */
[----:B------:R-:W1:Y:S01]  /*0e80*/  MUFU.EX2 R7, R7 ;  /* 0x0000000700077308 */ /* 0x000e620000000800 */
[----:B------:R-:W-:-:S05]  /*0e90*/  @P0 IADD3 R8, R2, 0x20, RZ ;  /* 0x0000002002080810 */ /* 0x000fca0007ffe0ff */
[----:B------:R-:W3:Y:S02]  /*0ea0*/  SHFL.BFLY PT, R19, R8, 0x10, 0x1f ;  /* 0x0e001f0008137f89 */ /* 0x000ee400000e0000 */
[----:B------:R-:W4:Y:S01]  /*0eb0*/  MUFU.EX2 R6, R6 ;  /* 0x0000000600067308 */ /* 0x000f220000000800 */
[----:B-1----:R-:W-:-:S04]  /*0ec0*/  FADD.FTZ R5, RZ, R7 ;  /* 0x00000007ff057221 */ /* 0x002fc80000010000 */
[----:B----4-:R-:W-:-:S05]  /*0ed0*/  FADD.FTZ R10, R5, R6 ;  /* 0x00000006050a7221 */ /* 0x010fca0000010000 */
[----:B------:R-:W1:Y:S01]  /*0ee0*/  SHFL.BFLY PT, R5, R10, 0x10, 0x1f ;  /* 0x0e001f000a057f89 */ /* 0x000e6200000e0000 */
[----:B---3--:R-:W-:Y:S01]  /*0ef0*/  IMNMX R19, R8, R19, !PT ;  /* 0x0000001308137217 */ /* 0x008fe20007800200 */
[----:B------:R-:W-:-:S04]  /*0f00*/  IMAD.MOV.U32 R8, RZ, RZ, RZ ;  /* 0x000000ffff087224 */ /* 0x000fc800078e00ff */
[----:B------:R-:W3:Y:S01]  /*0f10*/  SHFL.BFLY PT, R18, R19, 0x8, 0x1f ;  /* 0x0d001f0013127f89 */ /* 0x000ee200000e0000 */
[----:B-1----:R-:W-:-:S05]  /*0f20*/  FADD.FTZ R5, R10, R5 ;  /* 0x000000050a057221 */ /* 0x002fca0000010000 */
[----:B------:R-:W1:Y:S01]  /*0f30*/  SHFL.BFLY PT, R0, R5, 0x8, 0x1f ;  /* 0x0d001f0005007f89 */ /* 0x000e6200000e0000 */
[----:B---3--:R-:W-:-:S05]  /*0f40*/  IMNMX R18, R19, R18, !PT ;  /* 0x0000001213127217 */ /* 0x008fca0007800200 */
[----:B------:R-:W3:Y:S01]  /*0f50*/  SHFL.BFLY PT, R17, R18, 0x4, 0x1f ;  /* 0x0c801f0012117f89 */ /* 0x000ee200000e0000 */
[----:B-1----:R-:W-:-:S05]  /*0f60*/  FADD.FTZ R0, R5, R0 ;  /* 0x0000000005007221 */ /* 0x002fca0000010000 */
[----:B------:R-:W1:Y:S01]  /*0f70*/  SHFL.BFLY PT, R9, R0, 0x4, 0x1f ;  /* 0x0c801f0000097f89 */ /* 0x000e6200000e0000 */
[----:B---3--:R-:W-:-:S05]  /*0f80*/  IMNMX R17, R18, R17, !PT ;  /* 0x0000001112117217 */ /* 0x008fca0007800200 */
[----:B------:R-:W3:Y:S01]  /*0f90*/  SHFL.BFLY PT, R10, R17, 0x2, 0x1f ;  /* 0x0c401f00110a7f89 */ /* 0x000ee200000e0000 */
[----:B-1----:R-:W-:-:S03]  /*0fa0*/  FADD.FTZ R9, R0, R9 ;  /* 0x0000000900097221 */ /* 0x002fc60000010000 */
[----:B------:R-:W1:Y:S04]  /*0fb0*/  S2R R0, SR_TID.X ;  /* 0x0000000000007919 */ /* 0x000e680000002100 */
[----:B------:R-:W4:Y:S01]  /*0fc0*/  SHFL.BFLY PT, R16, R9, 0x2, 0x1f ;  /* 0x0c401f0009107f89 */ /* 0x000f2200000e0000 */
[----:B---3--:R-:W-:Y:S01]  /*0fd0*/  IMNMX R10, R17, R10, !PT ;  /* 0x0000000a110a7217 */ /* 0x008fe20007800200 */
[----:B----4-:R-:W-:-:S04]  /*0fe0*/  FADD.FTZ R16, R9, R16 ;  /* 0x0000001009107221 */ /* 0x010fc80000010000 */
[----:B------:R-:W3:Y:S04]  /*0ff0*/  SHFL.BFLY PT, R9, R10, 0x1, 0x1f ;  /* 0x0c201f000a097f89 */ /* 0x000ee800000e0000 */
[----:B------:R-:W4:Y:S01]  /*1000*/  SHFL.BFLY PT, R5, R16, 0x1, 0x1f ;  /* 0x0c201f0010057f89 */ /* 0x000f2200000e0000 */
[----:B---3--:R-:W-:Y:S01]  /*1010*/  IMNMX R2, R10, R9, !PT ;  /* 0x000000090a027217 */ /* 0x008fe20007800200 */
[----:B----4-:R-:W-:-:S05]  /*1020*/  FADD.FTZ R5, R16, R5 ;  /* 0x0000000510057221 */ /* 0x010fca0000010000 */
[----:B------:R-:W-:-:S13]  /*1030*/  FSETP.NE.FTZ.AND P0, PT, R5, RZ, PT ;  /* 0x000000ff0500720b */ /* 0x000fda0003f15000 */
[----:B------:R-:W3:Y:S01]  /*1040*/  @P0 MUFU.RCP R8, R5 ;  /* 0x0000000500080308 */ /* 0x000ee20000001000 */
[----:B-1----:R-:W-:Y:S01]  /*1050*/  ISETP.GT.OR P0, PT, R0, 0xff, P1 ;  /* 0x000000ff0000780c */ /* 0x002fe20000f04670 */
[-C--:B---3--:R-:W-:Y:S02]  /*1060*/  FMUL.FTZ R0, R7, R8.reuse ;  /* 0x0000000807007220 */ /* 0x088fe40000410000 */
[----:B------:R-:W-:-:S04]  /*1070*/  FMUL.FTZ R7, R6, R8 ;  /* 0x0000000806077220 */ /* 0x000fc80000410000 */
[----:B------:R-:W1:Y:S01]  /*1080*/  MUFU.LG2 R6, R5 ;  /* 0x0000000500067308 */ /* 0x000e620000000c00 */
[----:B------:R3:W-:Y:S04]  /*1090*/  STS [R15.X4], R0 ;  /* 0x000000000f007388 */ /* 0x0007e80000004800 */
[----:B------:R3:W-:Y:S04]  /*10a0*/  STS [R12], R7 ;  /* 0x000000070c007388 */ /* 0x0007e80000000800 */
[----:B------:R3:W-:Y:S01]  /*10b0*/  @!P0 STS [R3.X4+0x800], R2 ;  /* 0x0008000203008388 */ /* 0x0007e20000004800 */
[----:B--2---:R-:W-:Y:S01]  /*10c0*/  ISETP.NE.AND P0, PT, RZ, UR4, PT ;  /* 0x00000004ff007c0c */ /* 0x004fe2000bf05270 */
[----:B-1----:R-:W-:-:S12]  /*10d0*/  FFMA.FTZ R11, R6, 0.69314718246459960938, R11 ;  /* 0x3f317218060b7823 */ /* 0x002fd8000001000b */
        /* <DEDUP_REMOVED lines=9> */
[----:B------:R-:W-:Y:S02]  /*1170*/  IMAD.MOV.U32 R0, RZ, RZ, 0x1 ;  /* 0x00000001ff007424 */ /* 0x000fe400078e00ff */
        /* <DEDUP_REMOVED lines=20> */
.L_x_33:
[----:B------:R-:W-:Y:S05]  /*12c0*/  BSYNC B0 ;  /* 0x0000000000007941 */ /* 0x000fea0003800000 */
.L_x_32:
[----:B------:R-:W-:Y:S01]  /*12d0*/  BAR.SYNC.DEFER_BLOCKING 0x0 ;  /* 0x0000000000007b1d */ /* 0x000fe20000010000 */
[----:B------:R-:W-:Y:S01]  /*12e0*/  HFMA2.MMA R9, -RZ, RZ, 0, 0 ;  /* 0x00000000ff097435 */ /* 0x000fe200000001ff */
[----:B---3--:R-:W-:Y:S01]  /*12f0*/  IMAD.MOV.U32 R12, RZ, RZ, RZ ;  /* 0x000000ffff0c7224 */ /* 0x008fe200078e00ff */
[----:B-1----:R-:W-:-:S03]  /*1300*/  CS2R R10, SRZ ;  /* 0x00000000000a7805 */ /* 0x002fc6000001ff00 */
        /* <DEDUP_REMOVED lines=20> */
.L_x_38:
        /* <DEDUP_REMOVED lines=129> */
.L_x_37:
[----:B------:R-:W-:Y:S05]  /*1c60*/  BSYNC B0 ;  /* 0x0000000000007941 */ /* 0x000fea0003800000 */
.L_x_36:
        /* <DEDUP_REMOVED lines=8> */
.L_x_39:
        /* <DEDUP_REMOVED lines=43> */
.L_x_35:
[----:B------:R-:W-:Y:S05]  /*1fa0*/  BSYNC B1 ;  /* 0x0000000000017941 */ /* 0x000fea0003800000 */
.L_x_34:
        /* <DEDUP_REMOVED lines=24> */
.L_x_31:
[----:B-1----:R-:W-:Y:S02]  /*2130*/  MOV R6, 0x2150 ;  /* 0x0000215000067802 */ /* 0x002fe40000000f00 */
[----:B------:R-:W-:Y:S05]  /*2140*/  CALL.REL.NOINC `($__internal_2_$__cuda_sm70_shflsync_bfly_p) ;  /* 0x0000001000007944 */ /* 0x000fea0003c00000 */
[----:B-12---:R-:W-:Y:S05]  /*2150*/  BRA `(.L_x_40) ;  /* 0xffffebe000007947 */ /* 0x006fea000383ffff */
        .weak           $__internal_2_$__cuda_sm70_shflsync_bfly_p
        .type           $__internal_2_$__cuda_sm70_shflsync_bfly_p,@function
        .size           $__internal_2_$__cuda_sm70_shflsync_bfly_p,(.L_x_1786 - $__internal_2_$__cuda_sm70_shflsync_bfly_p)
$__internal_2_$__cuda_sm70_shflsync_bfly_p:
[----:B------:R-:W-:Y:S01]  /*2160*/  HFMA2.MMA R11, -RZ, RZ, 0, 0 ;  /* 0x00000000ff0b7435 */ /* 0x000fe200000001ff */
[----:B------:R-:W-:Y:S01]  /*2170*/  MOV R10, R6 ;  /* 0x00000006000a7202 */ /* 0x000fe20000000f00 */
[----:B------:R1:W2:Y:S04]  /*2180*/  SHFL.BFLY PT, R7, R5, 0x10, 0x1f ;  /* 0x0e001f0005077f89 */ /* 0x0002a800000e0000 */
[----:B------:R-:W-:Y:S05]  /*2190*/  RET.REL.NODEC R10 `(_ZN7cutlass13device_kernelIN5flash19FlashAttnFwdCombineIN4cute5tupleIJNS3_1CILi8EEENS5_ILi128EEEEEELi6ELi256ELi1ELb0ELb0ENS_10bfloat16_tEfNS_4arch4Sm90EEEEEvNT_6ParamsE) ;  /* 0xffffde600a007950 */ /* 0x000fea0003c3ffff */
.L_x_41:
        /* <DEDUP_REMOVED lines=14> */
.L_x_1786:


//--------------------- .text._ZN7cutlass13device_kernelIN5flash19FlashAttnFwdCombineIN4cute5tupleIJNS3_1CILi8EEENS5_ILi128EEEEEELi5ELi256ELi1ELb0ELb0ENS_10bfloat16_tEfNS_4arch4Sm90EEEEEvNT_6ParamsE --------------------------
	.section	.text._ZN7cutlass13device_kernelIN5flash19FlashAttnFwdCombineIN4cute5tupleIJNS3_1CILi8EEENS5_ILi128EEEEEELi5ELi256ELi1ELb0ELb0ENS_10bfloat16_tEfNS_4arch4Sm90EEEEEvNT_6ParamsE,"ax",@progbits
	.sectioninfo	@"SHI_REGISTERS=48"
	.align	128
.text._ZN7cutlass13device_kernelIN5flash19FlashAttnFwdCombineIN4cute5tupleIJNS3_1CILi8EEENS5_ILi128EEEEEELi5ELi256ELi1ELb0ELb0ENS_10bfloat16_tEfNS_4arch4Sm90EEEEEvNT_6ParamsE:
        .type           _ZN7cutlass13device_kernelIN5flash19FlashAttnFwdCombineIN4cute5tupleIJNS3_1CILi8EEENS5_ILi128EEEEEELi5ELi256ELi1ELb0ELb0ENS_10bfloat16_tEfNS_4arch4Sm90EEEEEvNT_6ParamsE,@function
        .size           _ZN7cutlass13device_kernelIN5flash19FlashAttnFwdCombineIN4cute5tupleIJNS3_1CILi8EEENS5_ILi128EEEEEELi5ELi256ELi1ELb0ELb0ENS_10bfloat16_tEfNS_4arch4Sm90EEEEEvNT_6ParamsE,(.L_x_1788 - _ZN7cutlass13device_kernelIN5flash19FlashAttnFwdCombineIN4cute5tupleIJNS3_1CILi8EEENS5_ILi128EEEEEELi5ELi256ELi1ELb0ELb0ENS_10bfloat16_tEfNS_4arch4Sm90EEEEEvNT_6ParamsE)
        .other          _ZN7cutlass13device_kernelIN5flash19FlashAttnFwdCombineIN4cute5tupleIJNS3_1CILi8EEENS5_ILi128EEEEEELi5ELi256ELi1ELb0ELb0ENS_10bfloat16_tEfNS_4arch4Sm90EEEEEvNT_6ParamsE,@"STO_CUDA_ENTRY STV_DEFAULT"
_ZN7cutlass13device_kernelIN5flash19FlashAttnFwdCombineIN4cute5tupleIJNS3_1CILi8EEENS5_ILi128EEEEEELi5ELi256ELi1ELb0ELb0ENS_10bfloat16_tEfNS_4arch4Sm90EEEEEvNT_6ParamsE:
        /* <DEDUP_REMOVED lines=58> */
.L_x_42:
[----:B------:R-:W-:Y:S01]  /*03a0*/  SHF.R.S32.HI R7, RZ, 0x1f, R2 ;  /* 0x0000001fff077819 */ /* 0x000fe20000011402 */
[----:B------:R-:W-:Y:S01]  /*03b0*/  BSSY B0, `(.L_x_43) ;  /* 0x0000030000007945 */ /* 0x000fe20003800000 */
[----:B-----5:R-:W-:Y:S02]  /*03c0*/  SHF.R.S32.HI R34, RZ, 0x1f, R33 ;  /* 0x0000001fff227819 */ /* 0x020fe40000011421 */
[----:B------:R-:W-:-:S04]  /*03d0*/  LEA.HI R4, R7, R2, RZ, 0x3 ;  /* 0x0000000207047211 */ /* 0x000fc800078f18ff */
[----:B------:R-:W-:-:S05]  /*03e0*/  LOP3.LUT R3, R4, 0xfffffff8, RZ, 0xc0, !PT ;  /* 0xfffffff804037812 */ /* 0x000fca00078ec0ff */
[----:B------:R-:W-:-:S04]  /*03f0*/  IMAD.IADD R3, R2, 0x1, -R3 ;  /* 0x0000000102037824 */ /* 0x000fc800078e0a03 */
[----:B------:R-:W-:-:S05]  /*0400*/  IMAD R3, R18, 0x8, R3 ;  /* 0x0000000812037824 */ /* 0x000fca00078e0203 */
[----:B------:R-:W-:-:S13]  /*0410*/  ISETP.GE.AND P0, PT, R3, R17, PT ;  /* 0x000000110300720c */ /* 0x000fda0003f06270 */
[----:B------:R-:W-:Y:S05]  /*0420*/  @P0 BRA `(.L_x_44) ;  /* 0x0000028000000947 */ /* 0x000fea0003800000 */
[----:B------:R-:W-:Y:S01]  /*0430*/  SHF.R.S32.HI R4, RZ, 0x3, R4 ;  /* 0x00000003ff047819 */ /* 0x000fe20000011404 */
[----:B------:R-:W-:Y:S02]  /*0440*/  IMAD.MOV.U32 R0, RZ, RZ, 0x1 ;  /* 0x00000001ff007424 */ /* 0x000fe400078e00ff */
[----:B------:R-:W-:Y:S01]  /*0450*/  IMAD.MOV.U32 R6, RZ, RZ, R3 ;  /* 0x000000ffff067224 */ /* 0x000fe200078e0003 */
[C---:B------:R-:W-:Y:S01]  /*0460*/  ISETP.GE.AND P0, PT, R4.reuse, R16, PT ;  /* 0x000000100400720c */ /* 0x040fe20003f06270 */
[----:B------:R-:W-:Y:S01]  /*0470*/  IMAD.SHL.U32 R5, R4, 0x8, RZ ;  /* 0x0000000804057824 */ /* 0x000fe200078e00ff */
[----:B------:R-:W-:Y:S02]  /*0480*/  ISETP.NE.AND P1, PT, R0, c[0x0][0x208], PT ;  /* 0x0000820000007a0c */ /* 0x000fe40003f25270 */
[----:B------:R-:W-:Y:S02]  /*0490*/  SHF.R.U32.HI R0, RZ, 0x2, R4 ;  /* 0x00000002ff007819 */ /* 0x000fe40000011604 */
[----:B------:R-:W-:-:S04]  /*04a0*/  LOP3.LUT R5, R5, 0xf8, RZ, 0xc0, !PT ;  /* 0x000000f805057812 */ /* 0x000fc800078ec0ff */
[----:B------:R-:W-:-:S03]  /*04b0*/  LOP3.LUT R5, R5, 0x7, R2, 0xf8, !PT ;  /* 0x0000000705057812 */ /* 0x000fc600078ef802 */
[----:B------:R-:W-:Y:S01]  /*04c0*/  @P0 IMAD.MOV.U32 R8, RZ, RZ, -0x800000 ;  /* 0xff800000ff080424 */ /* 0x000fe200078e00ff */
[----:B------:R-:W-:Y:S01]  /*04d0*/  LOP3.LUT R5, R5, 0x7, R0, 0x78, !PT ;  /* 0x0000000705057812 */ /* 0x000fe200078e7800 */
[----:B------:R-:W-:-:S04]  /*04e0*/  @P1 IMAD.HI.U32 R0, R3, c[0x0][0x20c], RZ ;  /* 0x0000830003001a27 */ /* 0x000fc800078e00ff */
[----:B------:R1:W-:Y:S01]  /*04f0*/  @P0 STS [R5.X4], R8 ;  /* 0x0000000805000388 */ /* 0x0003e20000004800 */
[----:B------:R-:W-:-:S05]  /*0500*/  @P1 SHF.R.U32.HI R6, RZ, c[0x0][0x210], R0 ;  /* 0x00008400ff061a19 */ /* 0x000fca0000011600 */
[----:B------:R-:W-:-:S04]  /*0510*/  IMAD.MOV R0, RZ, RZ, -R6 ;  /* 0x000000ffff007224 */ /* 0x000fc800078e0a06 */
[----:B------:R-:W-:Y:S01]  /*0520*/  IMAD R0, R0, c[0x0][0x208], R3 ;  /* 0x0000820000007a24 */ /* 0x000fe200078e0203 */
[----:B------:R-:W-:Y:S05]  /*0530*/  @P0 BRA `(.L_x_44) ;  /* 0x0000017000000947 */ /* 0x000fea0003800000 */
[----:B------:R-:W-:Y:S01]  /*0540*/  SHF.R.S32.HI R3, RZ, 0x1f, R4 ;  /* 0x0000001fff037819 */ /* 0x000fe20000011404 */
[----:B-1----:R-:W-:Y:S01]  /*0550*/  IMAD.WIDE.U32 R8, R4, c[0x0][0x1b8], RZ ;  /* 0x00006e0004087a25 */ /* 0x002fe200078e00ff */
[----:B------:R-:W-:-:S03]  /*0560*/  SHF.L.U32 R5, R5, 0x2, RZ ;  /* 0x0000000205057819 */ /* 0x000fc600000006ff */
[----:B------:R-:W-:-:S04]  /*0570*/  IMAD R3, R3, c[0x0][0x1b8], RZ ;  /* 0x00006e0003037a24 */ /* 0x000fc800078e02ff */
[----:B------:R-:W-:Y:S02]  /*0580*/  IMAD R3, R4, c[0x0][0x1bc], R3 ;  /* 0x00006f0004037a24 */ /* 0x000fe400078e0203 */
[----:B------:R-:W-:-:S03]  /*0590*/  IMAD R4, R34, c[0x0][0x1c8], RZ ;  /* 0x0000720022047a24 */ /* 0x000fc600078e02ff */
[----:B------:R-:W-:Y:S01]  /*05a0*/  IADD3 R9, R9, R3, RZ ;  /* 0x0000000309097210 */ /* 0x000fe20007ffe0ff */
[----:B------:R-:W-:Y:S01]  /*05b0*/  IMAD R4, R33, c[0x0][0x1cc], R4 ;  /* 0x0000730021047a24 */ /* 0x000fe200078e0204 */
[----:B------:R-:W-:-:S03]  /*05c0*/  SHF.R.S32.HI R3, RZ, 0x1f, R6 ;  /* 0x0000001fff037819 */ /* 0x000fc60000011406 */
[----:B------:R-:W-:-:S04]  /*05d0*/  IMAD.WIDE.U32 R8, R33, c[0x0][0x1c8], R8 ;  /* 0x0000720021087a25 */ /* 0x000fc800078e0008 */
[----:B------:R-:W-:Y:S01]  /*05e0*/  IMAD R3, R3, c[0x0][0x1c0], RZ ;  /* 0x0000700003037a24 */ /* 0x000fe200078e02ff */
[----:B------:R-:W-:Y:S02]  /*05f0*/  IADD3 R9, R9, R4, RZ ;  /* 0x0000000409097210 */ /* 0x000fe40007ffe0ff */
[----:B------:R-:W-:Y:S01]  /*0600*/  SHF.R.S32.HI R4, RZ, 0x1f, R0 ;  /* 0x0000001fff047819 */ /* 0x000fe20000011400 */
[C---:B------:R-:W-:Y:S02]  /*0610*/  IMAD R3, R6.reuse, c[0x0][0x1c4], R3 ;  /* 0x0000710006037a24 */ /* 0x040fe400078e0203 */
[----:B------:R-:W-:-:S05]  /*0620*/  IMAD.WIDE.U32 R8, R6, c[0x0][0x1c0], R8 ;  /* 0x0000700006087a25 */ /* 0x000fca00078e0008 */
[----:B------:R-:W-:-:S04]  /*0630*/  IADD3 R0, P0, R0, R8, RZ ;  /* 0x0000000800007210 */ /* 0x000fc80007f1e0ff */
[----:B------:R-:W-:Y:S02]  /*0640*/  IADD3.X R3, R4, R9, R3, P0, !PT ;  /* 0x0000000904037210 */ /* 0x000fe400007fe403 */
[----:B------:R-:W-:-:S04]  /*0650*/  LEA R8, P0, R0, c[0x0][0x1a0], 0x2 ;  /* 0x0000680000087a11 */ /* 0x000fc800078010ff */
[----:B------:R-:W-:-:S05]  /*0660*/  LEA.HI.X R9, R0, c[0x0][0x1a4], R3, 0x2, P0 ;  /* 0x0000690000097a11 */ /* 0x000fca00000f1403 */
[----:B------:R-:W-:Y:S01]  /*0670*/  @!PT LDS RZ, [RZ] ;  /* 0x00000000fffff984 */ /* 0x000fe20000000800 */
[----:B------:R-:W-:Y:S01]  /*0680*/  @!PT LDS RZ, [RZ] ;  /* 0x00000000fffff984 */ /* 0x000fe20000000800 */
[----:B------:R-:W-:Y:S01]  /*0690*/  @!PT LDS RZ, [RZ] ;  /* 0x00000000fffff984 */ /* 0x000fe20000000800 */
[----:B------:R1:W-:Y:S04]  /*06a0*/  LDGSTS.E.LTC128B [R5], [R8.64] ;  /* 0x0000000008057fae */ /* 0x0003e8000b921964 */
.L_x_44:
[----:B------:R-:W-:Y:S05]  /*06b0*/  BSYNC B0 ;  /* 0x0000000000007941 */ /* 0x000fea0003800000 */
.L_x_43:
[----:B------:R-:W-:Y:S01]  /*06c0*/  IMAD.MOV.U32 R0, RZ, RZ, 0x1 ;  /* 0x00000001ff007424 */ /* 0x000fe200078e00ff */
[----:B------:R-:W-:Y:S01]  /*06d0*/  LEA.HI R7, R7, R2, RZ, 0x5 ;  /* 0x0000000207077211 */ /* 0x000fe200078f28ff */
[----:B------:R-:W-:Y:S01]  /*06e0*/  IMAD.SHL.U32 R4, R19, 0x80, RZ ;  /* 0x0000008013047824 */ /* 0x000fe200078e00ff */
[----:B------:R-:W0:Y:S02]  /*06f0*/  LDGDEPBAR ;  /* 0x00000000000079af */ /* 0x000e240000000000 */
[----:B------:R-:W-:Y:S01]  /*0700*/  ISETP.NE.AND P1, PT, R0, c[0x0][0x208], PT ;  /* 0x0000820000007a0c */ /* 0x000fe20003f25270 */
[----:B------:R-:W-:Y:S01]  /*0710*/  IMAD R0, R34, c[0x0][0x198], RZ ;  /* 0x0000660022007a24 */ /* 0x000fe200078e02ff */
[----:B------:R-:W-:Y:S02]  /*0720*/  SHF.R.S32.HI R3, RZ, 0x5, R7 ;  /* 0x00000005ff037819 */ /* 0x000fe40000011407 */
[----:B-1----:R-:W-:Y:S01]  /*0730*/  SHF.R.S32.HI R5, RZ, 0x1f, R4 ;  /* 0x0000001fff057819 */ /* 0x002fe20000011404 */
        /* <DEDUP_REMOVED lines=10> */
[----:B------:R-:W-:Y:S02]  /*07e0*/  IMAD.SHL.U32 R14, R2, 0x4, RZ ;  /* 0x00000004020e7824 */ /* 0x000fe400078e00ff */
        /* <DEDUP_REMOVED lines=39> */
[----:B------:R-:W-:Y:S01]  /*0a60*/  IMAD.SHL.U32 R6, R2, 0x8, RZ ;  /* 0x0000000802067824 */ /* 0x000fe200078e00ff */
[----:B------:R-:W-:-:S02]  /*0a70*/  SHF.R.U32.HI R0, RZ, 0x2, R2 ;  /* 0x00000002ff007819 */ /* 0x000fc40000011602 */
[----:B------:R-:W0:Y:S02]  /*0a80*/  LDGDEPBAR ;  /* 0x00000000000079af */ /* 0x000e240000000000 */
[----:B------:R-:W-:Y:S02]  /*0a90*/  LOP3.LUT R6, R6, 0xf8, RZ, 0xc0, !PT ;  /* 0x000000f806067812 */ /* 0x000fe400078ec0ff */
[----:B------:R2:W-:Y:S04]  /*0aa0*/  @!P4 LDGSTS.E.BYPASS.LTC128B.128 [R7+0x1420], [R18.64] ;  /* 0x014200001207cfae */ /* 0x0005e8000b901d64 */
[----:B------:R-:W0:Y:S04]  /*0ab0*/  LDGDEPBAR ;  /* 0x00000000000079af */ /* 0x000e280000000000 */
[----:B------:R2:W-:Y:S04]  /*0ac0*/  @!P3 LDGSTS.E.BYPASS.LTC128B.128 [R5+0x2420], [R16.64] ;  /* 0x024200001005bfae */ /* 0x0005e8000b901d64 */
[----:B------:R-:W0:Y:S01]  /*0ad0*/  LDGDEPBAR ;  /* 0x00000000000079af */ /* 0x000e220000000000 */
[----:B-1----:R-:W-:-:S04]  /*0ae0*/  LOP3.LUT R11, R6, 0x7, R3, 0xf8, !PT ;  /* 0x00000007060b7812 */ /* 0x002fc800078ef803 */
[----:B------:R-:W-:Y:S01]  /*0af0*/  LOP3.LUT R11, R11, 0x7, R0, 0x78, !PT ;  /* 0x000000070b0b7812 */ /* 0x000fe200078e7800 */
[----:B------:R-:W-:-:S04]  /*0b00*/  DEPBAR.LE SB0, 0x3 ;  /* 0x000080c00000791a */ /* 0x000fc80000000000 */
[----:B------:R-:W-:Y:S01]  /*0b10*/  WARPSYNC 0xffffffff ;  /* 0xffffffff00007948 */ /* 0x000fe20003800000 */
[----:B------:R-:W-:Y:S06]  /*0b20*/  BAR.SYNC.DEFER_BLOCKING 0x0 ;  /* 0x0000000000007b1d */ /* 0x000fec0000010000 */
[----:B------:R2:W1:Y:S01]  /*0b30*/  LDS R0, [R11.X4] ;  /* 0x000000000b007984 */ /* 0x0004620000004800 */
[----:B------:R-:W-:Y:S05]  /*0b40*/  BRA.DIV ~URZ, `(.L_x_45) ;  /* 0x000013827f007947 */ /* 0x000fea000b800000 */
[----:B-12---:R1:W2:Y:S02]  /*0b50*/  SHFL.BFLY PT, R5, R0, 0x10, 0x1f ;  /* 0x0e001f0000057f89 */ /* 0x0062a400000e0000 */
.L_x_54:
[----:B--2---:R-:W-:Y:S01]  /*0b60*/  FMNMX.FTZ R12, R0, R5, !PT ;  /* 0x00000005000c7209 */ /* 0x004fe20007810000 */
[----:B------:R-:W2:Y:S01]  /*0b70*/  S2UR UR4, SR_CTAID.Y ;  /* 0x00000000000479c3 */ /* 0x000ea20000002600 */
[----:B------:R-:W-:-:S03]  /*0b80*/  ISETP.NE.AND P1, PT, R2, RZ, PT ;  /* 0x000000ff0200720c */ /* 0x000fc60003f25270 */
[----:B------:R-:W3:Y:S02]  /*0b90*/  SHFL.BFLY PT, R9, R12, 0x8, 0x1f ;  /* 0x0d001f000c097f89 */ /* 0x000ee400000e0000 */
        /* <DEDUP_REMOVED lines=8> */
[----:B------:R-:W-:Y:S02]  /*0c20*/  FSEL R5, R10, RZ, P0 ;  /* 0x000000ff0a057208 */ /* 0x000fe40000000000 */
[----:B------:R-:W-:-:S03]  /*0c30*/  FSETP.NEU.FTZ.AND P0, PT, R0, -INF , PT ;  /* 0xff8000000000780b */ /* 0x000fc60003f1d000 */
[----:B------:R-:W-:Y:S01]  /*0c40*/  FADD.FTZ R6, R0, -R5 ;  /* 0x8000000500067221 */ /* 0x000fe20000010000 */
[----:B------:R-:W-:-:S03]  /*0c50*/  SEL R9, R2, 0xffffffff, P0 ;  /* 0xffffffff02097807 */ /* 0x000fc60000000000 */
[----:B------:R-:W-:Y:S02]  /*0c60*/  FMUL.FTZ R6, R6, 1.4426950216293334961 ;  /* 0x3fb8aa3b06067820 */ /* 0x000fe40000410000 */
[----:B------:R-:W3:Y:S04]  /*0c70*/  SHFL.BFLY PT, R8, R9, 0x10, 0x1f ;  /* 0x0e001f0009087f89 */ /* 0x000ee800000e0000 */
[----:B------:R-:W4:Y:S02]  /*0c80*/  MUFU.EX2 R6, R6 ;  /* 0x0000000600067308 */ /* 0x000f240000000800 */
[----:B----4-:R-:W-:Y:S01]  /*0c90*/  FADD.FTZ R12, RZ, R6 ;  /* 0x00000006ff0c7221 */ /* 0x010fe20000010000 */
[----:B---3--:R-:W-:-:S04]  /*0ca0*/  IMNMX R8, R9, R8, !PT ;  /* 0x0000000809087217 */ /* 0x008fc80007800200 */
[----:B------:R-:W3:Y:S04]  /*0cb0*/  SHFL.BFLY PT, R5, R12, 0x10, 0x1f ;  /* 0x0e001f000c057f89 */ /* 0x000ee800000e0000 */
[----:B------:R-:W4:Y:S01]  /*0cc0*/  SHFL.BFLY PT, R15, R8, 0x8, 0x1f ;  /* 0x0d001f00080f7f89 */ /* 0x000f2200000e0000 */
[----:B---3--:R-:W-:Y:S01]  /*0cd0*/  FADD.FTZ R5, R12, R5 ;  /* 0x000000050c057221 */ /* 0x008fe20000010000 */
[----:B----4-:R-:W-:-:S04]  /*0ce0*/  IMNMX R15, R8, R15, !PT ;  /* 0x0000000f080f7217 */ /* 0x010fc80007800200 */
[----:B-1----:R-:W1:Y:S04]  /*0cf0*/  SHFL.BFLY PT, R0, R5, 0x8, 0x1f ;  /* 0x0d001f0005007f89 */ /* 0x002e6800000e0000 */
[----:B------:R-:W3:Y:S01]  /*0d00*/  SHFL.BFLY PT, R12, R15, 0x4, 0x1f ;  /* 0x0c801f000f0c7f89 */ /* 0x000ee200000e0000 */
[----:B-1----:R-:W-:Y:S01]  /*0d10*/  FADD.FTZ R0, R5, R0 ;  /* 0x0000000005007221 */ /* 0x002fe20000010000 */
[----:B---3--:R-:W-:-:S04]  /*0d20*/  IMNMX R12, R15, R12, !PT ;  /* 0x0000000c0f0c7217 */ /* 0x008fc80007800200 */
[----:B------:R-:W1:Y:S04]  /*0d30*/  SHFL.BFLY PT, R7, R0, 0x4, 0x1f ;  /* 0x0c801f0000077f89 */ /* 0x000e6800000e0000 */
[----:B------:R-:W3:Y:S01]  /*0d40*/  SHFL.BFLY PT, R9, R12, 0x2, 0x1f ;  /* 0x0c401f000c097f89 */ /* 0x000ee200000e0000 */
[----:B-1----:R-:W-:-:S03]  /*0d50*/  FADD.FTZ R7, R0, R7 ;  /* 0x0000000700077221 */ /* 0x002fc60000010000 */
[----:B------:R-:W1:Y:S01]  /*0d60*/  S2R R0, SR_TID.X ;  /* 0x0000000000007919 */ /* 0x000e620000002100 */
[----:B---3--:R-:W-:-:S03]  /*0d70*/  IMNMX R9, R12, R9, !PT ;  /* 0x000000090c097217 */ /* 0x008fc60007800200 */
[----:B------:R-:W3:Y:S04]  /*0d80*/  SHFL.BFLY PT, R16, R7, 0x2, 0x1f ;  /* 0x0c401f0007107f89 */ /* 0x000ee800000e0000 */
[----:B------:R-:W4:Y:S01]  /*0d90*/  SHFL.BFLY PT, R8, R9, 0x1, 0x1f ;  /* 0x0c201f0009087f89 */ /* 0x000f2200000e0000 */
[----:B---3--:R-:W-:Y:S02]  /*0da0*/  FADD.FTZ R16, R7, R16 ;  /* 0x0000001007107221 */ /* 0x008fe40000010000 */
[----:B------:R-:W-:Y:S01]  /*0db0*/  IMAD.MOV.U32 R7, RZ, RZ, RZ ;  /* 0x000000ffff077224 */ /* 0x000fe200078e00ff */
[----:B----4-:R-:W-:Y:S02]  /*0dc0*/  IMNMX R8, R9, R8, !PT ;  /* 0x0000000809087217 */ /* 0x010fe40007800200 */
[----:B------:R-:W3:Y:S02]  /*0dd0*/  SHFL.BFLY PT, R5, R16, 0x1, 0x1f ;  /* 0x0c201f0010057f89 */ /* 0x000ee400000e0000 */
[----:B---3--:R-:W-:-:S05]  /*0de0*/  FADD.FTZ R5, R16, R5 ;  /* 0x0000000510057221 */ /* 0x008fca0000010000 */
[----:B------:R-:W-:-:S13]  /*0df0*/  FSETP.NE.FTZ.AND P0, PT, R5, RZ, PT ;  /* 0x000000ff0500720b */ /* 0x000fda0003f15000 */
[----:B------:R-:W3:Y:S01]  /*0e00*/  @P0 MUFU.RCP R7, R5 ;  /* 0x0000000500070308 */ /* 0x000ee20000001000 */
[----:B-1----:R-:W-:Y:S01]  /*0e10*/  ISETP.GT.OR P0, PT, R0, 0xff, P1 ;  /* 0x000000ff0000780c */ /* 0x002fe20000f04670 */
[----:B---3--:R-:W-:-:S06]  /*0e20*/  FMUL.FTZ R6, R6, R7 ;  /* 0x0000000706067220 */ /* 0x008fcc0000410000 */
[----:B------:R-:W1:Y:S01]  /*0e30*/  MUFU.LG2 R7, R5 ;  /* 0x0000000500077308 */ /* 0x000e620000000c00 */
[----:B------:R3:W-:Y:S05]  /*0e40*/  STS [R11.X4], R6 ;  /* 0x000000060b007388 */ /* 0x0007ea0000004800 */
[----:B------:R3:W-:Y:S01]  /*0e50*/  @!P0 STS [R3.X4+0x400], R8 ;  /* 0x0004000803008388 */ /* 0x0007e20000004800 */
[----:B--2---:R-:W-:Y:S01]  /*0e60*/  ISETP.NE.AND P0, PT, RZ, UR4, PT ;  /* 0x00000004ff007c0c */ /* 0x004fe2000bf05270 */
[----:B-1----:R-:W-:-:S12]  /*0e70*/  FFMA.FTZ R10, R7, 0.69314718246459960938, R10 ;  /* 0x3f317218070a7823 */ /* 0x002fd8000001000a */
[----:B------:R-:W-:Y:S05]  /*0e80*/  @P0 BRA `(.L_x_46) ;  /* 0x000001e000000947 */ /* 0x000fea0003800000 */
[----:B------:R-:W1:Y:S01]  /*0e90*/  S2R R2, SR_CTAID.X ;  /* 0x0000000000027919 */ /* 0x000e620000002500 */
        /* <DEDUP_REMOVED lines=8> */
[----:B---3--:R-:W-:Y:S02]  /*0f20*/  IMAD R8, R34, c[0x0][0x200], RZ ;  /* 0x0000800022087a24 */ /* 0x008fe400078e02ff */
        /* <DEDUP_REMOVED lines=19> */
.L_x_47:
[----:B------:R-:W-:Y:S05]  /*1060*/  BSYNC B0 ;  /* 0x0000000000007941 */ /* 0x000fea0003800000 */
.L_x_46:
[----:B------:R-:W-:Y:S01]  /*1070*/  BAR.SYNC.DEFER_BLOCKING 0x0 ;  /* 0x0000000000007b1d */ /* 0x000fe20000010000 */
[----:B------:R-:W-:Y:S01]  /*1080*/  HFMA2.MMA R9, -RZ, RZ, 0, 0 ;  /* 0x00000000ff097435 */ /* 0x000fe200000001ff */
[----:B------:R-:W-:Y:S01]  /*1090*/  IMAD.MOV.U32 R12, RZ, RZ, RZ ;  /* 0x000000ffff0c7224 */ /* 0x000fe200078e00ff */
[----:B-1-3--:R-:W-:-:S03]  /*10a0*/  CS2R R10, SRZ ;  /* 0x00000000000a7805 */ /* 0x00afc6000001ff00 */
        /* <DEDUP_REMOVED lines=20> */
.L_x_52:
        /* <DEDUP_REMOVED lines=129> */
.L_x_51:
[----:B------:R-:W-:Y:S05]  /*1a00*/  BSYNC B0 ;  /* 0x0000000000007941 */ /* 0x000fea0003800000 */
.L_x_50:
        /* <DEDUP_REMOVED lines=8> */
.L_x_53:
        /* <DEDUP_REMOVED lines=43> */
.L_x_49:
[----:B------:R-:W-:Y:S05]  /*1d40*/  BSYNC B1 ;  /* 0x0000000000017941 */ /* 0x000fea0003800000 */
.L_x_48:
        /* <DEDUP_REMOVED lines=24> */
.L_x_45:
[----:B------:R-:W-:Y:S02]  /*1ed0*/  MOV R6, 0x1ef0 ;  /* 0x00001ef000067802 */ /* 0x000fe40000000f00 */
[----:B-12---:R-:W-:Y:S05]  /*1ee0*/  CALL.REL.NOINC `($__internal_3_$__cuda_sm70_shflsync_bfly_p) ;  /* 0x0000001000007944 */ /* 0x006fea0003c00000 */
[----:B-12---:R-:W-:Y:S05]  /*1ef0*/  BRA `(.L_x_54) ;  /* 0xffffec6000007947 */ /* 0x006fea000383ffff */
        .weak           $__internal_3_$__cuda_sm70_shflsync_bfly_p
        .type           $__internal_3_$__cuda_sm70_shflsync_bfly_p,@function
        .size           $__internal_3_$__cuda_sm70_shflsync_bfly_p,(.L_x_1788 - $__internal_3_$__cuda_sm70_shflsync_bfly_p)
$__internal_3_$__cuda_sm70_shflsync_bfly_p:
[----:B------:R-:W-:Y:S01]  /*1f00*/  MOV R7, 0x0 ;  /* 0x0000000000077802 */ /* 0x000fe20000000f00 */
[----:B------:R1:W2:Y:S03]  /*1f10*/  SHFL.BFLY PT, R5, R0, 0x10, 0x1f ;  /* 0x0e001f0000057f89 */ /* 0x0002a600000e0000 */
[----:B------:R-:W-:Y:S05]  /*1f20*/  RET.REL.NODEC R6 `(_ZN7cutlass13device_kernelIN5flash19FlashAttnFwdCombineIN4cute5tupleIJNS3_1CILi8EEENS5_ILi128EEEEEELi5ELi256ELi1ELb0ELb0ENS_10bfloat16_tEfNS_4arch4Sm90EEEEEvNT_6ParamsE) ;  /* 0xffffe0d006007950 */ /* 0x000fea0003c3ffff */
.L_x_55:
        /* <DEDUP_REMOVED lines=13> */
.L_x_1788:


//--------------------- .text._ZN7cutlass13device_kernelIN5flash19FlashAttnFwdCombineIN4cute5tupleIJNS3_1CILi8EEENS5_ILi128EEEEEELi8ELi256ELi1ELb0ELb1ENS_10bfloat16_tEfNS_4arch4Sm90EEEEEvNT_6ParamsE --------------------------
	.section	.text._ZN7cutlass13device_kernelIN5flash19FlashAttnFwdCombineIN4cute5tupleIJNS3_1CILi8EEENS5_ILi128EEEEEELi8ELi256ELi1ELb0ELb1ENS_10bfloat16_tEfNS_4arch4Sm90EEEEEvNT_6ParamsE,"ax",@progbits
	.sectioninfo	@"SHI_REGISTERS=48"
	.align	128
.text._ZN7cutlass13device_kernelIN5flash19FlashAttnFwdCombineIN4cute5tupleIJNS3_1CILi8EEENS5_ILi128EEEEEELi8ELi256ELi1ELb0ELb1ENS_10bfloat16_tEfNS_4arch4Sm90EEEEEvNT_6ParamsE:
        .type           _ZN7cutlass13device_kernelIN5flash19FlashAttnFwdCombineIN4cute5tupleIJNS3_1CILi8EEENS5_ILi128EEEEEELi8ELi256ELi1ELb0ELb1ENS_10bfloat16_tEfNS_4arch4Sm90EEEEEvNT_6ParamsE,@function
        .size           _ZN7cutlass13device_kernelIN5flash19FlashAttnFwdCombineIN4cute5tupleIJNS3_1CILi8EEENS5_ILi128EEEEEELi8ELi256ELi1ELb0ELb1ENS_10bfloat16_tEfNS_4arch4Sm90EEEEEvNT_6ParamsE,(.L_x_1790 - _ZN7cutlass13device_kernelIN5flash19FlashAttnFwdCombineIN4cute5tupleIJNS3_1CILi8EEENS5_ILi128EEEEEELi8ELi256ELi1ELb0ELb1ENS_10bfloat16_tEfNS_4arch4Sm90EEEEEvNT_6ParamsE)
        .other          _ZN7cutlass13device_kernelIN5flash19FlashAttnFwdCombineIN4cute5tupleIJNS3_1CILi8EEENS5_ILi128EEEEEELi8ELi256ELi1ELb0ELb1ENS_10bfloat16_tEfNS_4arch4Sm90EEEEEvNT_6ParamsE,@"STO_CUDA_ENTRY STV_DEFAULT"
_ZN7cutlass13device_kernelIN5flash19FlashAttnFwdCombineIN4cute5tupleIJNS3_1CILi8EEENS5_ILi128EEEEEELi8ELi256ELi1ELb0ELb1ENS_10bfloat16_tEfNS_4arch4Sm90EEEEEvNT_6ParamsE:
[----:B------:R-:W-:Y:S02]  /*0000*/  MOV R1, c[0x0][0x28] ;  /* 0x00000a0000017a02 */ /* 0x000fe40000000f00 */
[----:B------:R-:W1:Y:S01]  /*0010*/  S2R R3, SR_CTAID.Z ;  /* 0x0000000000037919 */ /* 0x000e620000002700 */
[----:B------:R-:W-:Y:S01]  /*0020*/  ISETP.NE.U32.AND P1, PT, RZ, c[0x0][0x230], PT ;  /* 0x00008c00ff007a0c */ /* 0x000fe20003f25070 */
[----:B------:R-:W-:Y:S01]  /*0030*/  ULDC.64 UR38, c[0x0][0x118] ;  /* 0x0000460000267ab9 */ /* 0x000fe20000000a00 */
[----:B------:R-:W-:Y:S02]  /*0040*/  ISETP.NE.U32.AND P0, PT, RZ, c[0x0][0x238], PT ;  /* 0x00008e00ff007a0c */ /* 0x000fe40003f05070 */
[----:B------:R-:W-:Y:S02]  /*0050*/  ISETP.NE.AND.EX P1, PT, RZ, c[0x0][0x234], PT, P1 ;  /* 0x00008d00ff007a0c */ /* 0x000fe40003f25310 */
[----:B------:R-:W-:-:S11]  /*0060*/  ISETP.NE.AND.EX P0, PT, RZ, c[0x0][0x23c], PT, P0 ;  /* 0x00008f00ff007a0c */ /* 0x000fd60003f05300 */
[----:B------:R-:W-:-:S04]  /*0070*/  @P1 IMAD.MOV.U32 R0, RZ, RZ, 0x4 ;  /* 0x00000004ff001424 */ /* 0x000fc800078e00ff */
[----:B-1----:R-:W-:-:S05]  /*0080*/  @P1 IMAD.WIDE R4, R3, R0, c[0x0][0x230] ;  /* 0x00008c0003041625 */ /* 0x002fca00078e0200 */
[----:B------:R1:W2:Y:S04]  /*0090*/  @P1 LDG.E R17, [R4.64] ;  /* 0x0000002604111981 */ /* 0x0002a8000c1e1900 */
[----:B------:R-:W3:Y:S01]  /*00a0*/  S2R R2, SR_TID.X ;  /* 0x0000000000027919 */ /* 0x000ee20000002100 */
[----:B------:R-:W4:Y:S01]  /*00b0*/  S2UR UR36, SR_CTAID.X ;  /* 0x00000000002479c3 */ /* 0x000f220000002500 */
[----:B------:R-:W-:Y:S02]  /*00c0*/  @P0 IMAD.MOV.U32 R0, RZ, RZ, 0x4 ;  /* 0x00000004ff000424 */ /* 0x000fe400078e00ff */
[----:B------:R-:W-:Y:S01]  /*00d0*/  IMAD.MOV.U32 R7, RZ, RZ, R3 ;  /* 0x000000ffff077224 */ /* 0x000fe200078e0003 */
[----:B------:R-:W4:Y:S01]  /*00e0*/  S2R R23, SR_CTAID.Y ;  /* 0x0000000000177919 */ /* 0x000f220000002600 */
[----:B------:R-:W-:-:S05]  /*00f0*/  @P0 IMAD.WIDE R8, R3, R0, c[0x0][0x238] ;  /* 0x00008e0003080625 */ /* 0x000fca00078e0200 */
[----:B------:R2:W5:Y:S01]  /*0100*/  @P0 LDG.E R7, [R8.64] ;  /* 0x0000002608070981 */ /* 0x000562000c1e1900 */
[----:B------:R-:W-:Y:S01]  /*0110*/  ISETP.NE.U32.AND P0, PT, RZ, c[0x0][0x240], PT ;  /* 0x00009000ff007a0c */ /* 0x000fe20003f05070 */
[----:B------:R-:W-:-:S03]  /*0120*/  IMAD.MOV.U32 R0, RZ, RZ, 0x1 ;  /* 0x00000001ff007424 */ /* 0x000fc600078e00ff */
[----:B------:R-:W-:Y:S02]  /*0130*/  ISETP.NE.AND.EX P0, PT, RZ, c[0x0][0x244], PT, P0 ;  /* 0x00009100ff007a0c */ /* 0x000fe40003f05300 */
[----:B-1----:R-:W-:Y:S02]  /*0140*/  IADD3 R4, -R0, c[0x0][0xc], RZ ;  /* 0x0000030000047a10 */ /* 0x002fe40007ffe1ff */
[----:B---3--:R-:W-:-:S04]  /*0150*/  ISETP.NE.OR P0, PT, R2, RZ, !P0 ;  /* 0x000000ff0200720c */ /* 0x008fc80004705670 */
[----:B----4-:R-:W-:Y:S02]  /*0160*/  ISETP.NE.OR P0, PT, R4, UR36, P0 ;  /* 0x0000002404007c0c */ /* 0x010fe40008705670 */
[C---:B------:R-:W-:Y:S02]  /*0170*/  IADD3 R4, -R0.reuse, c[0x0][0x10], RZ ;  /* 0x0000040000047a10 */ /* 0x040fe40007ffe1ff */
[----:B------:R-:W-:Y:S02]  /*0180*/  IADD3 R0, -R0, c[0x0][0x14], RZ ;  /* 0x0000050000007a10 */ /* 0x000fe40007ffe1ff */
[----:B------:R-:W-:-:S04]  /*0190*/  ISETP.NE.OR P0, PT, R23, R4, P0 ;  /* 0x000000041700720c */ /* 0x000fc80000705670 */
[----:B------:R-:W-:-:S13]  /*01a0*/  ISETP.NE.OR P0, PT, R3, R0, P0 ;  /* 0x000000000300720c */ /* 0x000fda0000705670 */
[----:B------:R-:W-:Y:S02]  /*01b0*/  @!P0 IMAD.MOV.U32 R4, RZ, RZ, c[0x0][0x240] ;  /* 0x00009000ff048624 */ /* 0x000fe400078e00ff */
[----:B------:R-:W-:-:S05]  /*01c0*/  @!P0 IMAD.MOV.U32 R5, RZ, RZ, c[0x0][0x244] ;  /* 0x00009100ff058624 */ /* 0x000fca00078e00ff */
[----:B------:R1:W-:Y:S01]  /*01d0*/  @!P0 STG.E [R4.64], RZ ;  /* 0x000000ff04008986 */ /* 0x0003e2000c101926 */
[----:B------:R-:W-:-:S05]  /*01e0*/  @!P1 IMAD.MOV.U32 R17, RZ, RZ, c[0x0][0x1ac] ;  /* 0x00006b00ff119624 */ /* 0x000fca00078e00ff */
[----:B--2---:R-:W-:-:S13]  /*01f0*/  ISETP.GE.AND P0, PT, R17, 0x2, PT ;  /* 0x000000021100780c */ /* 0x004fda0003f06270 */
[----:B------:R-:W-:Y:S05]  /*0200*/  @!P0 EXIT ;  /* 0x000000000000894d */ /* 0x000fea0003800000 */
[----:B-1----:R-:W-:Y:S01]  /*0210*/  ISETP.NE.U32.AND P0, PT, RZ, c[0x0][0x228], PT ;  /* 0x00008a00ff007a0c */ /* 0x002fe20003f05070 */
[----:B------:R-:W-:Y:S01]  /*0220*/  IMAD.MOV.U32 R0, RZ, RZ, 0x4 ;  /* 0x00000004ff007424 */ /* 0x000fe200078e00ff */
[----:B------:R-:W-:Y:S02]  /*0230*/  ISETP.NE.U32.AND P1, PT, RZ, c[0x0][0x220], PT ;  /* 0x00008800ff007a0c */ /* 0x000fe40003f25070 */
[----:B------:R-:W-:Y:S01]  /*0240*/  ISETP.NE.AND.EX P0, PT, RZ, c[0x0][0x22c], PT, P0 ;  /* 0x00008b00ff007a0c */ /* 0x000fe20003f05300 */
[----:B-----5:R-:W-:Y:S01]  /*0250*/  IMAD.WIDE R4, R7, R0, c[0x0][0x220] ;  /* 0x0000880007047625 */ /* 0x020fe200078e0200 */
[----:B------:R-:W-:-:S03]  /*0260*/  ISETP.NE.AND.EX P1, PT, RZ, c[0x0][0x224], PT, P1 ;  /* 0x00008900ff007a0c */ /* 0x000fc60003f25310 */
[----:B------:R-:W-:-:S08]  /*0270*/  IMAD.MOV.U32 R16, RZ, RZ, c[0x0][0x1a8] ;  /* 0x00006a00ff107624 */ /* 0x000fd000078e00ff */
[----:B------:R-:W-:Y:S02]  /*0280*/  @P0 IMAD.WIDE R6, R7, R0, c[0x0][0x228] ;  /* 0x00008a0007060625 */ /* 0x000fe400078e0200 */
[----:B------:R-:W2:Y:S04]  /*0290*/  @P1 LDG.E R3, [R4.64] ;  /* 0x0000002604031981 */ /* 0x000ea8000c1e1900 */
[----:B------:R1:W5:Y:S01]  /*02a0*/  @P0 LDG.E R16, [R6.64] ;  /* 0x0000002606100981 */ /* 0x000362000c1e1900 */
[----:B------:R-:W-:Y:S02]  /*02b0*/  CS2R R18, SRZ ;  /* 0x0000000000127805 */ /* 0x000fe4000001ff00 */
[--C-:B--2---:R-:W-:Y:S01]  /*02c0*/  @P1 SHF.R.S32.HI R19, RZ, 0x1f, R3.reuse ;  /* 0x0000001fff131819 */ /* 0x104fe20000011403 */
[----:B------:R-:W-:Y:S01]  /*02d0*/  @P1 IMAD.MOV.U32 R18, RZ, RZ, R3 ;  /* 0x000000ffff121224 */ /* 0x000fe200078e0003 */
[----:B------:R-:W-:Y:S05]  /*02e0*/  @P0 BRA `(.L_x_56) ;  /* 0x0000004000000947 */ /* 0x000fea0003800000 */
[----:B-1----:R-:W-:Y:S05]  /*02f0*/  @!P1 BRA `(.L_x_56) ;  /* 0x0000003000009947 */ /* 0x002fea0003800000 */
[----:B-----5:R-:W2:Y:S04]  /*0300*/  LDG.E R16, [R4.64] ;  /* 0x0000002604107981 */ /* 0x020ea8000c1e1900 */
[----:B------:R-:W2:Y:S02]  /*0310*/  LDG.E R3, [R4.64+0x4] ;  /* 0x0000042604037981 */ /* 0x000ea4000c1e1900 */
[----:B--2---:R-:W-:-:S04]  /*0320*/  IADD3 R16, -R16, R3, RZ ;  /* 0x0000000310107210 */ /* 0x004fc80007ffe1ff */
.L_x_56:
[----:B-1----:R-:W-:Y:S01]  /*0330*/  USHF.L.U32 UR36, UR36, 0x3, URZ ;  /* 0x0000000324247899 */ /* 0x002fe2000800063f */
[----:B-----5:R-:W-:-:S05]  /*0340*/  IMAD R22, R16, c[0x0][0x1b0], RZ ;  /* 0x00006c0010167a24 */ /* 0x020fca00078e02ff */
[----:B------:R-:W-:-:S13]  /*0350*/  ISETP.LE.AND P0, PT, R22, UR36, PT ;  /* 0x0000002416007c0c */ /* 0x000fda000bf03270 */
[----:B------:R-:W-:Y:S05]  /*0360*/  @P0 EXIT ;  /* 0x000000000000094d */ /* 0x000fea0003800000 */
[----:B------:R-:W-:-:S13]  /*0370*/  ISETP.GT.AND P0, PT, R16, -0x1, PT ;  /* 0xffffffff1000780c */ /* 0x000fda0003f04270 */
        /* <DEDUP_REMOVED lines=19> */
[----:B-1----:R-:W-:Y:S05]  /*04b0*/  CALL.ABS.NOINC R14 ;  /* 0x000000000e007343 */ /* 0x002fea0003c00000 */
.L_x_57:
[----:B------:R-:W-:Y:S01]  /*04c0*/  ISETP.NE.AND P0, PT, R16, 0x1, PT ;  /* 0x000000011000780c */ /* 0x000fe20003f05270 */
[----:B------:R-:W-:Y:S01]  /*04d0*/  IMAD.MOV.U32 R8, RZ, RZ, RZ ;  /* 0x000000ffff087224 */ /* 0x000fe200078e00ff */
[----:B------:R-:W-:-:S11]  /*04e0*/  MOV R5, RZ ;  /* 0x000000ff00057202 */ /* 0x000fd60000000f00 */
[----:B------:R-:W-:Y:S05]  /*04f0*/  @!P0 BRA `(.L_x_58) ;  /* 0x0000084000008947 */ /* 0x000fea0003800000 */
[----:B------:R-:W-:Y:S01]  /*0500*/  ISETP.GE.AND P1, PT, R16, RZ, PT ;  /* 0x000000ff1000720c */ /* 0x000fe20003f26270 */
[----:B------:R-:W-:-:S12]  /*0510*/  HFMA2.MMA R0, -RZ, RZ, 0, 0 ;  /* 0x00000000ff007435 */ /* 0x000fd800000001ff */
[----:B------:R-:W-:Y:S05]  /*0520*/  @!P1 BRA `(.L_x_59) ;  /* 0x000005e000009947 */ /* 0x000fea0003800000 */
[----:B------:R-:W-:Y:S02]  /*0530*/  LOP3.LUT P1, RZ, R16, 0x40000000, RZ, 0xc0, !PT ;  /* 0x4000000010ff7812 */ /* 0x000fe4000782c0ff */
[----:B------:R-:W-:-:S11]  /*0540*/  MOV R0, 0x1 ;  /* 0x0000000100007802 */ /* 0x000fd60000000f00 */
[----:B------:R-:W-:Y:S05]  /*0550*/  @P1 BRA `(.L_x_59) ;  /* 0x000005b000001947 */ /* 0x000fea0003800000 */
[----:B------:R-:W-:Y:S02]  /*0560*/  LOP3.LUT P1, RZ, R16, 0x20000000, RZ, 0xc0, !PT ;  /* 0x2000000010ff7812 */ /* 0x000fe4000782c0ff */
[----:B------:R-:W-:-:S11]  /*0570*/  MOV R0, 0x2 ;  /* 0x0000000200007802 */ /* 0x000fd60000000f00 */
[----:B------:R-:W-:Y:S05]  /*0580*/  @P1 BRA `(.L_x_59) ;  /* 0x0000058000001947 */ /* 0x000fea0003800000 */
[----:B------:R-:W-:Y:S01]  /*0590*/  LOP3.LUT P1, RZ, R16, 0x10000000, RZ, 0xc0, !PT ;  /* 0x1000000010ff7812 */ /* 0x000fe2000782c0ff */
[----:B------:R-:W-:-:S12]  /*05a0*/  HFMA2.MMA R0, -RZ, RZ, 0, 1.78813934326171875e-07 ;  /* 0x00000003ff007435 */ /* 0x000fd800000001ff */
[----:B------:R-:W-:Y:S05]  /*05b0*/  @P1 BRA `(.L_x_59) ;  /* 0x0000055000001947 */ /* 0x000fea0003800000 */
[----:B------:R-:W-:Y:S02]  /*05c0*/  LOP3.LUT P1, RZ, R16, 0x8000000, RZ, 0xc0, !PT ;  /* 0x0800000010ff7812 */ /* 0x000fe4000782c0ff */
[----:B------:R-:W-:-:S11]  /*05d0*/  MOV R0, 0x4 ;  /* 0x0000000400007802 */ /* 0x000fd60000000f00 */
[----:B------:R-:W-:Y:S05]  /*05e0*/  @P1 BRA `(.L_x_59) ;  /* 0x0000052000001947 */ /* 0x000fea0003800000 */
[----:B------:R-:W-:Y:S02]  /*05f0*/  LOP3.LUT P1, RZ, R16, 0x4000000, RZ, 0xc0, !PT ;  /* 0x0400000010ff7812 */ /* 0x000fe4000782c0ff */
[----:B------:R-:W-:-:S11]  /*0600*/  MOV R0, 0x5 ;  /* 0x0000000500007802 */ /* 0x000fd60000000f00 */
[----:B------:R-:W-:Y:S05]  /*0610*/  @P1 BRA `(.L_x_59) ;  /* 0x000004f000001947 */ /* 0x000fea0003800000 */
[----:B------:R-:W-:Y:S01]  /*0620*/  LOP3.LUT P1, RZ, R16, 0x2000000, RZ, 0xc0, !PT ;  /* 0x0200000010ff7812 */ /* 0x000fe2000782c0ff */
[----:B------:R-:W-:-:S12]  /*0630*/  HFMA2.MMA R0, -RZ, RZ, 0, 3.5762786865234375e-07 ;  /* 0x00000006ff007435 */ /* 0x000fd800000001ff */
        /* <DEDUP_REMOVED lines=8> */
[----:B------:R-:W-:-:S12]  /*06c0*/  HFMA2.MMA R0, -RZ, RZ, 0, 5.36441802978515625e-07 ;  /* 0x00000009ff007435 */ /* 0x000fd800000001ff */
        /* <DEDUP_REMOVED lines=8> */
[----:B------:R-:W-:-:S12]  /*0750*/  HFMA2.MMA R0, -RZ, RZ, 0, 7.152557373046875e-07 ;  /* 0x0000000cff007435 */ /* 0x000fd800000001ff */
        /* <DEDUP_REMOVED lines=8> */
[----:B------:R-:W-:-:S12]  /*07e0*/  HFMA2.MMA R0, -RZ, RZ, 0, 8.94069671630859375e-07 ;  /* 0x0000000fff007435 */ /* 0x000fd800000001ff */
[----:B------:R-:W-:Y:S05]  /*07f0*/  @P1 BRA `(.L_x_59) ;  /* 0x0000031000001947 */ /* 0x000fea0003800000 */
[----:B------:R-:W-:-:S04]  /*0800*/  PRMT R0, R16, 0x9910, RZ ;  /* 0x0000991010007816 */ /* 0x000fc800000000ff */
[----:B------:R-:W-:Y:S01]  /*0810*/  ISETP.GE.AND P1, PT, R0, RZ, PT ;  /* 0x000000ff0000720c */ /* 0x000fe20003f26270 */
[----:B------:R-:W-:-:S12]  /*0820*/  IMAD.MOV.U32 R0, RZ, RZ, 0x10 ;  /* 0x00000010ff007424 */ /* 0x000fd800078e00ff */
[----:B------:R-:W-:Y:S05]  /*0830*/  @!P1 BRA `(.L_x_59) ;  /* 0x000002d000009947 */ /* 0x000fea0003800000 */
[----:B------:R-:W-:Y:S02]  /*0840*/  LOP3.LUT P1, RZ, R16, 0x4000, RZ, 0xc0, !PT ;  /* 0x0000400010ff7812 */ /* 0x000fe4000782c0ff */
[----:B------:R-:W-:-:S11]  /*0850*/  MOV R0, 0x11 ;  /* 0x0000001100007802 */ /* 0x000fd60000000f00 */
[----:B------:R-:W-:Y:S05]  /*0860*/  @P1 BRA `(.L_x_59) ;  /* 0x000002a000001947 */ /* 0x000fea0003800000 */
[----:B------:R-:W-:Y:S01]  /*0870*/  LOP3.LUT P1, RZ, R16, 0x2000, RZ, 0xc0, !PT ;  /* 0x0000200010ff7812 */ /* 0x000fe2000782c0ff */
[----:B------:R-:W-:-:S12]  /*0880*/  HFMA2.MMA R0, -RZ, RZ, 0, 1.07288360595703125e-06 ;  /* 0x00000012ff007435 */ /* 0x000fd800000001ff */
        /* <DEDUP_REMOVED lines=8> */
[----:B------:R-:W-:-:S12]  /*0910*/  HFMA2.MMA R0, -RZ, RZ, 0, 1.251697540283203125e-06 ;  /* 0x00000015ff007435 */ /* 0x000fd800000001ff */
        /* <DEDUP_REMOVED lines=8> */
[----:B------:R-:W-:-:S12]  /*09a0*/  HFMA2.MMA R0, -RZ, RZ, 0, 1.430511474609375e-06 ;  /* 0x00000018ff007435 */ /* 0x000fd800000001ff */
        /* <DEDUP_REMOVED lines=8> */
[----:B------:R-:W-:-:S12]  /*0a30*/  HFMA2.MMA R0, -RZ, RZ, 0, 1.609325408935546875e-06 ;  /* 0x0000001bff007435 */ /* 0x000fd800000001ff */
[----:B------:R-:W-:Y:S05]  /*0a40*/  @P1 BRA `(.L_x_59) ;  /* 0x000000c000001947 */ /* 0x000fea0003800000 */
[----:B------:R-:W-:Y:S02]  /*0a50*/  LOP3.LUT P1, RZ, R16, 0x8, RZ, 0xc0, !PT ;  /* 0x0000000810ff7812 */ /* 0x000fe4000782c0ff */
[----:B------:R-:W-:-:S11]  /*0a60*/  MOV R0, 0x1c ;  /* 0x0000001c00007802 */ /* 0x000fd60000000f00 */
[----:B------:R-:W-:Y:S05]  /*0a70*/  @P1 BRA `(.L_x_59) ;  /* 0x0000009000001947 */ /* 0x000fea0003800000 */
[----:B------:R-:W-:Y:S02]  /*0a80*/  LOP3.LUT P1, RZ, R16, 0x4, RZ, 0xc0, !PT ;  /* 0x0000000410ff7812 */ /* 0x000fe4000782c0ff */
[----:B------:R-:W-:-:S11]  /*0a90*/  MOV R0, 0x1d ;  /* 0x0000001d00007802 */ /* 0x000fd60000000f00 */
[----:B------:R-:W-:Y:S05]  /*0aa0*/  @P1 BRA `(.L_x_59) ;  /* 0x0000006000001947 */ /* 0x000fea0003800000 */
[----:B------:R-:W-:-:S13]  /*0ab0*/  LOP3.LUT P2, RZ, R16, 0x2, RZ, 0xc0, !PT ;  /* 0x0000000210ff7812 */ /* 0x000fda000784c0ff */
[----:B------:R-:W-:Y:S01]  /*0ac0*/  @!P2 LOP3.LUT R0, R16, 0x1, RZ, 0xc0, !PT ;  /* 0x000000011000a812 */ /* 0x000fe200078ec0ff */
[----:B------:R-:W-:-:S03]  /*0ad0*/  @!P2 IMAD.MOV.U32 R3, RZ, RZ, 0x1f ;  /* 0x0000001fff03a424 */ /* 0x000fc600078e00ff */
[----:B------:R-:W-:Y:S01]  /*0ae0*/  @!P2 ISETP.NE.U32.AND P1, PT, R0, 0x1, PT ;  /* 0x000000010000a80c */ /* 0x000fe20003f25070 */
[----:B------:R-:W-:-:S03]  /*0af0*/  IMAD.MOV.U32 R0, RZ, RZ, 0x1e ;  /* 0x0000001eff007424 */ /* 0x000fc600078e00ff */
[----:B------:R-:W-:Y:S02]  /*0b00*/  @!P2 SEL R0, R3, 0x20, !P1 ;  /* 0x000000200300a807 */ /* 0x000fe40004800000 */
.L_x_59:
[----:B------:R-:W-:Y:S01]  /*0b10*/  IADD3 R3, R16, -0x1, RZ ;  /* 0xffffffff10037810 */ /* 0x000fe20007ffe0ff */
[----:B------:R-:W-:Y:S01]  /*0b20*/  IMAD.MOV.U32 R4, RZ, RZ, 0x1 ;  /* 0x00000001ff047424 */ /* 0x000fe200078e00ff */
[----:B------:R-:W-:Y:S02]  /*0b30*/  IADD3 R8, -R0, 0x1f, RZ ;  /* 0x0000001f00087810 */ /* 0x000fe40007ffe1ff */
[----:B------:R-:W-:-:S13]  /*0b40*/  LOP3.LUT P1, RZ, R3, R16, RZ, 0xc0, !PT ;  /* 0x0000001003ff7212 */ /* 0x000fda000782c0ff */
[----:B------:R-:W-:-:S04]  /*0b50*/  @P1 IADD3 R8, -R0, 0x20, RZ ;  /* 0x0000002000081810 */ /* 0x000fc80007ffe1ff */
[----:B------:R-:W-:-:S04]  /*0b60*/  IADD3 R3, R8, 0x1f, RZ ;  /* 0x0000001f08037810 */ /* 0x000fc80007ffe0ff */
[CC--:B------:R-:W-:Y:S02]  /*0b70*/  SHF.L.U32 R5, R4.reuse, R3.reuse, RZ ;  /* 0x0000000304057219 */ /* 0x0c0fe400000006ff */
[----:B------:R-:W-:Y:S02]  /*0b80*/  SHF.L.U64.HI R4, R4, R3, RZ ;  /* 0x0000000304047219 */ /* 0x000fe400000102ff */
[----:B------:R-:W-:-:S04]  /*0b90*/  IADD3 R5, P2, P1, R16, -0x1, R5 ;  /* 0xffffffff10057810 */ /* 0x000fc8000795e005 */
[----:B------:R-:W-:-:S04]  /*0ba0*/  IADD3.X R4, RZ, -0x1, R4, P2, P1 ;  /* 0xffffffffff047810 */ /* 0x000fc800017e2404 */
[----:B------:R-:W-:-:S13]  /*0bb0*/  ISETP.NE.U32.AND P1, PT, R4, RZ, PT ;  /* 0x000000ff0400720c */ /* 0x000fda0003f25070 */
[----:B------:R-:W-:Y:S05]  /*0bc0*/  @!P1 BRA `(.L_x_60) ;  /* 0x0000003000009947 */ /* 0x000fea0003800000 */
[----:B------:R-:W-:Y:S02]  /*0bd0*/  MOV R6, 0xbf0 ;  /* 0x00000bf000067802 */ /* 0x000fe40000000f00 */
[----:B------:R-:W-:Y:S05]  /*0be0*/  CALL.REL.NOINC `($__internal_4_$__cuda_sm20_div_u64) ;  /* 0x0000285000007944 */ /* 0x000fea0003c00000 */
[----:B------:R-:W-:Y:S05]  /*0bf0*/  BRA `(.L_x_61) ;  /* 0x0000012000007947 */ /* 0x000fea0003800000 */
.L_x_60:
[----:B------:R-:W1:Y:S01]  /*0c00*/  I2F.U32.RP R4, R16 ;  /* 0x0000001000047306 */ /* 0x000e620000209000 */
[----:B------:R-:W-:Y:S01]  /*0c10*/  IMAD.MOV.U32 R6, RZ, RZ, RZ ;  /* 0x000000ffff067224 */ /* 0x000fe200078e00ff */
[----:B------:R-:W-:-:S06]  /*0c20*/  ISETP.NE.U32.AND P1, PT, R16, RZ, PT ;  /* 0x000000ff1000720c */ /* 0x000fcc0003f25070 */
[----:B-1----:R-:W1:Y:S02]  /*0c30*/  MUFU.RCP R7, R4 ;  /* 0x0000000400077308 */ /* 0x002e640000001000 */
[----:B-1----:R-:W-:-:S06]  /*0c40*/  IADD3 R7, R7, 0xffffffe, RZ ;  /* 0x0ffffffe07077810 */ /* 0x002fcc0007ffe0ff */
[----:B------:R-:W1:Y:S02]  /*0c50*/  F2I.FTZ.U32.TRUNC.NTZ R7, R7 ;  /* 0x0000000700077305 */ /* 0x000e64000021f000 */
[----:B-1----:R-:W-:-:S04]  /*0c60*/  IMAD.MOV R0, RZ, RZ, -R7 ;  /* 0x000000ffff007224 */ /* 0x002fc800078e0a07 */
[----:B------:R-:W-:-:S04]  /*0c70*/  IMAD R3, R0, R16, RZ ;  /* 0x0000001000037224 */ /* 0x000fc800078e02ff */
[----:B------:R-:W-:-:S06]  /*0c80*/  IMAD.HI.U32 R6, R7, R3, R6 ;  /* 0x0000000307067227 */ /* 0x000fcc00078e0006 */
[----:B------:R-:W-:-:S05]  /*0c90*/  IMAD.HI.U32 R3, R6, R5, RZ ;  /* 0x0000000506037227 */ /* 0x000fca00078e00ff */
[----:B------:R-:W-:-:S05]  /*0ca0*/  IADD3 R0, -R3, RZ, RZ ;  /* 0x000000ff03007210 */ /* 0x000fca0007ffe1ff */
[----:B------:R-:W-:-:S05]  /*0cb0*/  IMAD R5, R16, R0, R5 ;  /* 0x0000000010057224 */ /* 0x000fca00078e0205 */
[----:B------:R-:W-:-:S13]  /*0cc0*/  ISETP.GE.U32.AND P3, PT, R5, R16, PT ;  /* 0x000000100500720c */ /* 0x000fda0003f66070 */
[----:B------:R-:W-:Y:S01]  /*0cd0*/  @P3 IMAD.IADD R5, R5, 0x1, -R16 ;  /* 0x0000000105053824 */ /* 0x000fe200078e0a10 */
[----:B------:R-:W-:-:S04]  /*0ce0*/  @P3 IADD3 R3, R3, 0x1, RZ ;  /* 0x0000000103033810 */ /* 0x000fc80007ffe0ff */
[----:B------:R-:W-:-:S13]  /*0cf0*/  ISETP.GE.U32.AND P2, PT, R5, R16, PT ;  /* 0x000000100500720c */ /* 0x000fda0003f46070 */
[----:B------:R-:W-:Y:S02]  /*0d00*/  @P2 IADD3 R3, R3, 0x1, RZ ;  /* 0x0000000103032810 */ /* 0x000fe40007ffe0ff */
[----:B------:R-:W-:Y:S02]  /*0d10*/  @!P1 LOP3.LUT R3, RZ, R16, RZ, 0x33, !PT ;  /* 0x00000010ff039212 */ /* 0x000fe400078e33ff */
.L_x_61:
[----:B------:R-:W-:Y:S02]  /*0d20*/  IADD3 R5, R8, -0x1, RZ ;  /* 0xffffffff08057810 */ /* 0x000fe40007ffe0ff */
[----:B------:R-:W-:-:S03]  /*0d30*/  MOV R8, R3 ;  /* 0x0000000300087202 */ /* 0x000fc60000000f00 */
.L_x_58:
[----:B------:R-:W-:Y:S01]  /*0d40*/  SHF.R.S32.HI R21, RZ, 0x1f, R2 ;  /* 0x0000001fff157819 */ /* 0x000fe20000011402 */
[----:B------:R-:W-:Y:S03]  /*0d50*/  BSSY B0, `(.L_x_62) ;  /* 0x00000ac000007945 */ /* 0x000fe60003800000 */
[----:B------:R-:W-:-:S04]  /*0d60*/  LEA.HI R20, R21, R2, RZ, 0x3 ;  /* 0x0000000215147211 */ /* 0x000fc800078f18ff */
[C---:B------:R-:W-:Y:S02]  /*0d70*/  LOP3.LUT R7, R20.reuse, 0xfffffff8, RZ, 0xc0, !PT ;  /* 0xfffffff814077812 */ /* 0x040fe400078ec0ff */
[----:B------:R-:W-:Y:S02]  /*0d80*/  LOP3.LUT R15, R20, 0xf8, RZ, 0xc0, !PT ;  /* 0x000000f8140f7812 */ /* 0x000fe400078ec0ff */
[----:B------:R-:W-:Y:S02]  /*0d90*/  IADD3 R7, R2, UR36, -R7 ;  /* 0x0000002402077c10 */ /* 0x000fe4000fffe807 */
[----:B------:R-:W-:Y:S02]  /*0da0*/  SHF.R.S32.HI R20, RZ, 0x3, R20 ;  /* 0x00000003ff147819 */ /* 0x000fe40000011414 */
[----:B------:R-:W-:Y:S02]  /*0db0*/  ISETP.GE.AND P1, PT, R7, R22, PT ;  /* 0x000000160700720c */ /* 0x000fe40003f26270 */
[----:B------:R-:W-:-:S02]  /*0dc0*/  LOP3.LUT R15, R15, 0x7, R2, 0xf8, !PT ;  /* 0x000000070f0f7812 */ /* 0x000fc400078ef802 */
[----:B------:R-:W-:-:S04]  /*0dd0*/  SHF.R.U32.HI R0, RZ, 0x2, R20 ;  /* 0x00000002ff007819 */ /* 0x000fc80000011614 */
[----:B------:R-:W-:-:S05]  /*0de0*/  LOP3.LUT R15, R15, 0x7, R0, 0x78, !PT ;  /* 0x000000070f0f7812 */ /* 0x000fca00078e7800 */
[----:B------:R-:W-:Y:S05]  /*0df0*/  @P1 BRA `(.L_x_63) ;  /* 0x00000a1000001947 */ /* 0x000fea0003800000 */
[----:B------:R-:W-:Y:S01]  /*0e00*/  @P0 IMAD.HI.U32 R0, R7, R8, RZ ;  /* 0x0000000807000227 */ /* 0x000fe200078e00ff */
[C---:B------:R-:W-:Y:S02]  /*0e10*/  IADD3 R10, R20.reuse, 0x20, RZ ;  /* 0x00000020140a7810 */ /* 0x040fe40007ffe0ff */
[----:B------:R-:W-:Y:S01]  /*0e20*/  IADD3 R6, R20, 0x40, RZ ;  /* 0x0000004014067810 */ /* 0x000fe20007ffe0ff */
[----:B------:R-:W-:Y:S01]  /*0e30*/  IMAD.MOV.U32 R3, RZ, RZ, R7 ;  /* 0x000000ffff037224 */ /* 0x000fe200078e0007 */
[----:B------:R-:W-:Y:S01]  /*0e40*/  @P0 SHF.R.U32.HI R3, RZ, R5, R0 ;  /* 0x00000005ff030219 */ /* 0x000fe20000011600 */
[----:B------:R-:W-:Y:S01]  /*0e50*/  IMAD.MOV.U32 R12, RZ, RZ, R18 ;  /* 0x000000ffff0c7224 */ /* 0x000fe200078e0012 */
[-C--:B------:R-:W-:Y:S01]  /*0e60*/  ISETP.GE.AND P1, PT, R10, R17.reuse, PT ;  /* 0x000000110a00720c */ /* 0x080fe20003f26270 */
[----:B------:R-:W-:Y:S01]  /*0e70*/  IMAD.MOV.U32 R13, RZ, RZ, R19 ;  /* 0x000000ffff0d7224 */ /* 0x000fe200078e0013 */
[--C-:B------:R-:W-:Y:S01]  /*0e80*/  SHF.R.S32.HI R4, RZ, 0x1f, R3.reuse ;  /* 0x0000001fff047819 */ /* 0x100fe20000011403 */
[----:B------:R-:W-:Y:S01]  /*0e90*/  IMAD.MOV R31, RZ, RZ, -R3 ;  /* 0x000000ffff1f7224 */ /* 0x000fe200078e0a03 */
[-C--:B------:R-:W-:Y:S01]  /*0ea0*/  ISETP.GE.AND P6, PT, R6, R17.reuse, PT ;  /* 0x000000110600720c */ /* 0x080fe20003fc6270 */
[----:B------:R-:W-:Y:S01]  /*0eb0*/  IMAD.WIDE.U32 R12, R3, c[0x0][0x1c0], R12 ;  /* 0x00007000030c7a25 */ /* 0x000fe200078e000c */
[----:B------:R-:W-:-:S02]  /*0ec0*/  ISETP.GE.AND P2, PT, R20, R17, PT ;  /* 0x000000111400720c */ /* 0x000fc40003f46270 */
[----:B------:R-:W-:Y:S01]  /*0ed0*/  LOP3.LUT R0, R20, 0x1, RZ, 0xc0, !PT ;  /* 0x0000000114007812 */ /* 0x000fe200078ec0ff */
[----:B------:R-:W-:Y:S01]  /*0ee0*/  IMAD R4, R4, c[0x0][0x1c0], RZ ;  /* 0x0000700004047a24 */ /* 0x000fe200078e02ff */
[----:B------:R-:W-:Y:S01]  /*0ef0*/  IADD3 R26, R20, 0x60, RZ ;  /* 0x00000060141a7810 */ /* 0x000fe20007ffe0ff */
[----:B------:R-:W-:Y:S01]  /*0f00*/  IMAD R31, R16, R31, R7 ;  /* 0x0000001f101f7224 */ /* 0x000fe200078e0207 */
[----:B------:R-:W-:Y:S01]  /*0f10*/  ISETP.NE.U32.AND P4, PT, R0, 0x1, PT ;  /* 0x000000010000780c */ /* 0x000fe20003f85070 */
[----:B------:R-:W-:Y:S01]  /*0f20*/  IMAD R4, R3, c[0x0][0x1c4], R4 ;  /* 0x0000710003047a24 */ /* 0x000fe200078e0204 */
[----:B------:R-:W-:Y:S01]  /*0f30*/  @!P1 SHF.R.S32.HI R9, RZ, 0x1f, R10 ;  /* 0x0000001fff099819 */ /* 0x000fe2000001140a */
[----:B------:R-:W-:Y:S01]  /*0f40*/  IMAD.SHL.U32 R14, R15, 0x4, RZ ;  /* 0x000000040f0e7824 */ /* 0x000fe200078e00ff */
[----:B------:R-:W-:Y:S02]  /*0f50*/  SHF.R.S32.HI R11, RZ, 0x1f, R31 ;  /* 0x0000001fff0b7819 */ /* 0x000fe4000001141f */
[----:B------:R-:W-:Y:S01]  /*0f60*/  IADD3 R30, P3, R31, R12, RZ ;  /* 0x0000000c1f1e7210 */ /* 0x000fe20007f7e0ff */
[----:B------:R-:W-:Y:S01]  /*0f70*/  @!P1 IMAD R9, R9, c[0x0][0x1b8], RZ ;  /* 0x00006e0009099a24 */ /* 0x000fe200078e02ff */
[----:B------:R-:W-:-:S02]  /*0f80*/  @!P6 SHF.R.S32.HI R7, RZ, 0x1f, R6 ;  /* 0x0000001fff07e819 */ /* 0x000fc40000011406 */
[----:B------:R-:W-:Y:S01]  /*0f90*/  IADD3.X R31, R11, R13, R4, P3, !PT ;  /* 0x0000000d0b1f7210 */ /* 0x000fe20001ffe404 */
[----:B------:R-:W-:Y:S01]  /*0fa0*/  @!P1 IMAD R9, R10, c[0x0][0x1bc], R9 ;  /* 0x00006f000a099a24 */ /* 0x000fe200078e0209 */
[----:B------:R-:W-:Y:S01]  /*0fb0*/  @!P1 MOV R24, R30 ;  /* 0x0000001e00189202 */ /* 0x000fe20000000f00 */
[----:B------:R-:W-:Y:S01]  /*0fc0*/  @!P6 IMAD R7, R7, c[0x0][0x1b8], RZ ;  /* 0x00006e000707ea24 */ /* 0x000fe200078e02ff */
[----:B------:R-:W-:Y:S01]  /*0fd0*/  @!P2 SHF.R.S32.HI R3, RZ, 0x1f, R20 ;  /* 0x0000001fff03a819 */ /* 0x000fe20000011414 */
[----:B------:R-:W-:Y:S01]  /*0fe0*/  @!P1 IMAD.MOV.U32 R25, RZ, RZ, R31 ;  /* 0x000000ffff199224 */ /* 0x000fe200078e001f */
[----:B------:R-:W-:Y:S01]  /*0ff0*/  IADD3 R34, R20, 0xa0, RZ ;  /* 0x000000a014227810 */ /* 0x000fe20007ffe0ff */
[----:B------:R-:W-:Y:S02]  /*1000*/  @!P6 IMAD R0, R6, c[0x0][0x1bc], R7 ;  /* 0x00006f000600ea24 */ /* 0x000fe400078e0207 */
[----:B------:R-:W-:Y:S01]  /*1010*/  @!P1 IMAD.WIDE.U32 R10, R10, c[0x0][0x1b8], R24 ;  /* 0x00006e000a0a9a25 */ /* 0x000fe200078e0018 */
[----:B------:R-:W-:-:S03]  /*1020*/  @!P6 MOV R25, R31 ;  /* 0x0000001f0019e202 */ /* 0x000fc60000000f00 */
[----:B------:R-:W-:Y:S01]  /*1030*/  @!P6 IMAD.MOV.U32 R24, RZ, RZ, R30 ;  /* 0x000000ffff18e224 */ /* 0x000fe200078e001e */
[----:B------:R-:W-:Y:S01]  /*1040*/  @!P1 LEA R28, P3, R10, c[0x0][0x1a0], 0x2 ;  /* 0x000068000a1c9a11 */ /* 0x000fe200078610ff */
[----:B------:R-:W-:Y:S02]  /*1050*/  @!P2 IMAD R3, R3, c[0x0][0x1b8], RZ ;  /* 0x00006e000303aa24 */ /* 0x000fe400078e02ff */
[----:B------:R-:W-:Y:S01]  /*1060*/  @!P6 IMAD.WIDE.U32 R6, R6, c[0x0][0x1b8], R24 ;  /* 0x00006e000606ea25 */ /* 0x000fe200078e0018 */
[----:B------:R-:W-:-:S03]  /*1070*/  IADD3 R24, R20, 0x80, RZ ;  /* 0x0000008014187810 */ /* 0x000fc60007ffe0ff */
[C---:B------:R-:W-:Y:S02]  /*1080*/  @!P2 IMAD R3, R20.reuse, c[0x0][0x1bc], R3 ;  /* 0x00006f001403aa24 */ /* 0x040fe400078e0203 */
[----:B------:R-:W-:-:S04]  /*1090*/  @!P2 IMAD.WIDE.U32 R12, R20, c[0x0][0x1b8], R30 ;  /* 0x00006e00140caa25 */ /* 0x000fc800078e001e */
[----:B------:R-:W-:Y:S01]  /*10a0*/  @!P6 IMAD.IADD R0, R7, 0x1, R0 ;  /* 0x000000010700e824 */ /* 0x000fe200078e0200 */
[----:B------:R-:W-:Y:S01]  /*10b0*/  HFMA2.MMA R7, -RZ, RZ, 0, 1.4781951904296875e-05 ;  /* 0x000000f8ff077435 */ /* 0x000fe200000001ff */
[----:B------:R-:W-:Y:S01]  /*10c0*/  @!P2 IMAD.IADD R3, R13, 0x1, R3 ;  /* 0x000000010d03a824 */ /* 0x000fe200078e0203 */
[C---:B------:R-:W-:Y:S01]  /*10d0*/  @!P2 LEA R32, P5, R12.reuse, c[0x0][0x1a0], 0x2 ;  /* 0x000068000c20aa11 */ /* 0x040fe200078a10ff */
[----:B------:R-:W-:Y:S02]  /*10e0*/  @!P1 IMAD.IADD R9, R11, 0x1, R9 ;  /* 0x000000010b099824 */ /* 0x000fe400078e0209 */
[----:B------:R-:W-:Y:S01]  /*10f0*/  @P2 IMAD.MOV.U32 R4, RZ, RZ, -0x800000 ;  /* 0xff800000ff042424 */ /* 0x000fe200078e00ff */
[----:B------:R-:W-:Y:S02]  /*1100*/  @!P2 LEA.HI.X R33, R12, c[0x0][0x1a4], R3, 0x2, P5 ;  /* 0x000069000c21aa11 */ /* 0x000fe400028f1403 */
[----:B------:R-:W-:Y:S02]  /*1110*/  ISETP.GE.AND P5, PT, R26, R17, PT ;  /* 0x000000111a00720c */ /* 0x000fe40003fa6270 */
[----:B------:R-:W-:Y:S01]  /*1120*/  SEL R7, R7, 0x108, !P4 ;  /* 0x0000010807077807 */ /* 0x000fe20006000000 */
[----:B------:R1:W-:Y:S01]  /*1130*/  @P2 STS [R15.X4], R4 ;  /* 0x000000040f002388 */ /* 0x0003e20000004800 */
[----:B------:R-:W-:-:S02]  /*1140*/  @!P1 LEA.HI.X R29, R10, c[0x0][0x1a4], R9, 0x2, P3 ;  /* 0x000069000a1d9a11 */ /* 0x000fc400018f1409 */
[----:B------:R-:W-:Y:S01]  /*1150*/  ISETP.GE.AND P4, PT, R24, R17, PT ;  /* 0x000000111800720c */ /* 0x000fe20003f86270 */
[----:B------:R-:W-:Y:S01]  /*1160*/  IMAD.IADD R13, R15, 0x1, R7 ;  /* 0x000000010f0d7824 */ /* 0x000fe200078e0207 */
[----:B------:R-:W-:Y:S01]  /*1170*/  @!P6 LEA R36, P3, R6, c[0x0][0x1a0], 0x2 ;  /* 0x000068000624ea11 */ /* 0x000fe200078610ff */
[----:B------:R-:W-:Y:S01]  /*1180*/  @!PT LDS RZ, [RZ] ;  /* 0x00000000fffff984 */ /* 0x000fe20000000800 */
[----:B------:R-:W-:Y:S01]  /*1190*/  @!PT LDS RZ, [RZ] ;  /* 0x00000000fffff984 */ /* 0x000fe20000000800 */
[----:B------:R-:W-:Y:S01]  /*11a0*/  @!PT LDS RZ, [RZ] ;  /* 0x00000000fffff984 */ /* 0x000fe20000000800 */
[----:B------:R2:W-:Y:S01]  /*11b0*/  @!P2 LDGSTS.E.LTC128B [R14], [R32.64] ;  /* 0x00000000200eafae */ /* 0x0005e2000b921966 */
[----:B------:R-:W-:Y:S02]  /*11c0*/  IADD3 R10, R20, 0xc0, RZ ;  /* 0x000000c0140a7810 */ /* 0x000fe40007ffe0ff */
[----:B------:R-:W-:Y:S01]  /*11d0*/  @!P6 LEA.HI.X R37, R6, c[0x0][0x1a4], R0, 0x2, P3 ;  /* 0x000069000625ea11 */ /* 0x000fe200018f1400 */
[----:B------:R-:W-:Y:S01]  /*11e0*/  @P1 IMAD.MOV.U32 R0, RZ, RZ, -0x800000 ;  /* 0xff800000ff001424 */ /* 0x000fe200078e00ff */
[----:B------:R-:W-:Y:S01]  /*11f0*/  SHF.L.U32 R12, R13, 0x2, RZ ;  /* 0x000000020d0c7819 */ /* 0x000fe200000006ff */
[----:B------:R-:W-:Y:S01]  /*1200*/  IMAD.MOV.U32 R6, RZ, RZ, 0x210 ;  /* 0x00000210ff067424 */ /* 0x000fe200078e00ff */
[----:B------:R-:W-:-:S02]  /*1210*/  @!P5 SHF.R.S32.HI R3, RZ, 0x1f, R26 ;  /* 0x0000001fff03d819 */ /* 0x000fc4000001141a */
[-C--:B------:R-:W-:Y:S01]  /*1220*/  ISETP.GE.AND P3, PT, R34, R17.reuse, PT ;  /* 0x000000112200720c */ /* 0x080fe20003f66270 */
[----:B------:R3:W-:Y:S01]  /*1230*/  @P1 STS [R13.X4], R0 ;  /* 0x000000000d001388 */ /* 0x0007e20000004800 */
[----:B------:R-:W-:Y:S01]  /*1240*/  @!P4 SHF.R.S32.HI R11, RZ, 0x1f, R24 ;  /* 0x0000001fff0bc819 */ /* 0x000fe20000011418 */
[----:B------:R-:W-:Y:S01]  /*1250*/  @!P5 IMAD R3, R3, c[0x0][0x1b8], RZ ;  /* 0x00006e000303da24 */ /* 0x000fe200078e02ff */
[----:B------:R-:W-:Y:S01]  /*1260*/  ISETP.GE.AND P2, PT, R10, R17, PT ;  /* 0x000000110a00720c */ /* 0x000fe20003f46270 */
[----:B------:R-:W-:Y:S01]  /*1270*/  @!PT LDS RZ, [RZ] ;  /* 0x00000000fffff984 */ /* 0x000fe20000000800 */
[----:B------:R-:W-:Y:S01]  /*1280*/  @!PT LDS RZ, [RZ] ;  /* 0x00000000fffff984 */ /* 0x000fe20000000800 */
[----:B------:R-:W-:Y:S01]  /*1290*/  @!PT LDS RZ, [RZ] ;  /* 0x00000000fffff984 */ /* 0x000fe20000000800 */
[----:B------:R4:W-:Y:S01]  /*12a0*/  @!P1 LDGSTS.E.LTC128B [R12], [R28.64] ;  /* 0x000000001c0c9fae */ /* 0x0009e2000b921966 */
[----:B------:R-:W-:Y:S01]  /*12b0*/  LOP3.LUT P1, RZ, R20, 0x2, RZ, 0xc0, !PT ;  /* 0x0000000214ff7812 */ /* 0x000fe2000782c0ff */
[----:B------:R-:W-:Y:S01]  /*12c0*/  @!P5 IMAD R3, R26, c[0x0][0x1bc], R3 ;  /* 0x00006f001a03da24 */ /* 0x000fe200078e0203 */
[----:B------:R-:W-:Y:S01]  /*12d0*/  IADD3 R20, R20, 0xe0, RZ ;  /* 0x000000e014147810 */ /* 0x000fe20007ffe0ff */
[----:B------:R-:W-:Y:S01]  /*12e0*/  @!P4 IMAD R11, R11, c[0x0][0x1b8], RZ ;  /* 0x00006e000b0bca24 */ /* 0x000fe200078e02ff */
[----:B------:R-:W-:-:S03]  /*12f0*/  SEL R6, R6, 0x1f0, !P1 ;  /* 0x000001f006067807 */ /* 0x000fc60004800000 */
[----:B------:R-:W-:-:S05]  /*1300*/  @!P3 SHF.R.S32.HI R9, RZ, 0x1f, R34 ;  /* 0x0000001fff09b819 */ /* 0x000fca0000011422 */
[----:B------:R-:W-:Y:S02]  /*1310*/  @!P3 IMAD R9, R9, c[0x0][0x1b8], RZ ;  /* 0x00006e000909ba24 */ /* 0x000fe400078e02ff */
[--C-:B--2---:R-:W-:Y:S02]  /*1320*/  @!P2 IMAD.MOV.U32 R32, RZ, RZ, R30.reuse ;  /* 0x000000ffff20a224 */ /* 0x104fe400078e001e */
[C---:B-1----:R-:W-:Y:S02]  /*1330*/  @!P3 IMAD R4, R34.reuse, c[0x0][0x1bc], R9 ;  /* 0x00006f002204ba24 */ /* 0x042fe400078e0209 */
[----:B------:R-:W-:-:S04]  /*1340*/  @!P3 IMAD.WIDE.U32 R34, R34, c[0x0][0x1b8], R30 ;  /* 0x00006e002222ba25 */ /* 0x000fc800078e001e */
[C---:B---3--:R-:W-:Y:S02]  /*1350*/  @!P4 IMAD R0, R24.reuse, c[0x0][0x1bc], R11 ;  /* 0x00006f001800ca24 */ /* 0x048fe400078e020b */
[----:B------:R-:W-:-:S04]  /*1360*/  @!P4 IMAD.WIDE.U32 R24, R24, c[0x0][0x1b8], R30 ;  /* 0x00006e001818ca25 */ /* 0x000fc800078e001e */
[----:B----4-:R-:W-:Y:S02]  /*1370*/  @!P5 IMAD.MOV.U32 R28, RZ, RZ, R30 ;  /* 0x000000ffff1cd224 */ /* 0x010fe400078e001e */
[----:B------:R-:W-:Y:S02]  /*1380*/  @!P5 IMAD.MOV.U32 R29, RZ, RZ, R31 ;  /* 0x000000ffff1dd224 */ /* 0x000fe400078e001f */
[----:B------:R-:W-:Y:S02]  /*1390*/  @!P4 IMAD.IADD R0, R25, 0x1, R0 ;  /* 0x000000011900c824 */ /* 0x000fe400078e0200 */
[----:B------:R-:W-:-:S04]  /*13a0*/  @!P5 IMAD.WIDE.U32 R26, R26, c[0x0][0x1b8], R28 ;  /* 0x00006e001a1ada25 */ /* 0x000fc800078e001c */
[----:B------:R-:W-:Y:S01]  /*13b0*/  IMAD.IADD R11, R15, 0x1, R6 ;  /* 0x000000010f0b7824 */ /* 0x000fe200078e0206 */
[----:B------:R-:W-:Y:S01]  /*13c0*/  @!P5 IADD3 R3, R27, R3, RZ ;  /* 0x000000031b03d210 */ /* 0x000fe20007ffe0ff */
[----:B------:R-:W-:Y:S01]  /*13d0*/  @!P2 IMAD.MOV.U32 R33, RZ, RZ, R31 ;  /* 0x000000ffff21a224 */ /* 0x000fe200078e001f */
[----:B------:R-:W-:Y:S01]  /*13e0*/  @!P5 LEA R28, P1, R26, c[0x0][0x1a0], 0x2 ;  /* 0x000068001a1cda11 */ /* 0x000fe200078210ff */
[----:B------:R-:W-:Y:S01]  /*13f0*/  @!P3 IMAD.IADD R4, R35, 0x1, R4 ;  /* 0x000000012304b824 */ /* 0x000fe200078e0204 */
[----:B------:R-:W-:Y:S01]  /*1400*/  SHF.L.U32 R9, R11, 0x2, RZ ;  /* 0x000000020b097819 */ /* 0x000fe200000006ff */
[----:B------:R-:W-:Y:S01]  /*1410*/  @!P2 IMAD.WIDE.U32 R32, R10, c[0x0][0x1b8], R32 ;  /* 0x00006e000a20aa25 */ /* 0x000fe200078e0020 */
[----:B------:R-:W-:Y:S02]  /*1420*/  @!P5 LEA.HI.X R29, R26, c[0x0][0x1a4], R3, 0x2, P1 ;  /* 0x000069001a1dda11 */ /* 0x000fe400008f1403 */
[----:B------:R-:W-:Y:S02]  /*1430*/  @!P2 SHF.R.S32.HI R3, RZ, 0x1f, R10 ;  /* 0x0000001fff03a819 */ /* 0x000fe4000001140a */
[----:B------:R-:W-:-:S03]  /*1440*/  @!P4 LEA R26, P1, R24, c[0x0][0x1a0], 0x2 ;  /* 0x00006800181aca11 */ /* 0x000fc600078210ff */
[----:B------:R-:W-:Y:S01]  /*1450*/  @!P2 IMAD R3, R3, c[0x0][0x1b8], RZ ;  /* 0x00006e000303aa24 */ /* 0x000fe200078e02ff */
[----:B------:R-:W-:Y:S01]  /*1460*/  @!P4 LEA.HI.X R27, R24, c[0x0][0x1a4], R0, 0x2, P1 ;  /* 0x00006900181bca11 */ /* 0x000fe200008f1400 */
[----:B------:R-:W-:Y:S01]  /*1470*/  @P6 IMAD.MOV.U32 R0, RZ, RZ, -0x800000 ;  /* 0xff800000ff006424 */ /* 0x000fe200078e00ff */
[----:B------:R-:W-:Y:S01]  /*1480*/  @!P3 LEA R24, P1, R34, c[0x0][0x1a0], 0x2 ;  /* 0x000068002218ba11 */ /* 0x000fe200078210ff */
[----:B------:R-:W-:Y:S01]  /*1490*/  @!P2 IMAD R3, R10, c[0x0][0x1bc], R3 ;  /* 0x00006f000a03aa24 */ /* 0x000fe200078e0203 */
[----:B------:R-:W-:Y:S02]  /*14a0*/  @!P5 IADD3 R10, R6, R15, R7 ;  /* 0x0000000f060ad210 */ /* 0x000fe40007ffe007 */
[----:B------:R1:W-:Y:S01]  /*14b0*/  @P6 STS [R11.X4], R0 ;  /* 0x000000000b006388 */ /* 0x0003e20000004800 */
[----:B------:R-:W-:Y:S01]  /*14c0*/  @!P3 LEA.HI.X R25, R34, c[0x0][0x1a4], R4, 0x2, P1 ;  /* 0x000069002219ba11 */ /* 0x000fe200008f1404 */
[----:B------:R-:W-:Y:S01]  /*14d0*/  @!P2 IMAD.IADD R3, R33, 0x1, R3 ;  /* 0x000000012103a824 */ /* 0x000fe200078e0203 */
[----:B------:R-:W-:Y:S01]  /*14e0*/  @!P2 LEA R34, P1, R32, c[0x0][0x1a0], 0x2 ;  /* 0x000068002022aa11 */ /* 0x000fe200078210ff */
[----:B------:R-:W-:Y:S01]  /*14f0*/  @!PT LDS RZ, [RZ] ;  /* 0x00000000fffff984 */ /* 0x000fe20000000800 */
[----:B------:R-:W-:Y:S01]  /*1500*/  @!PT LDS RZ, [RZ] ;  /* 0x00000000fffff984 */ /* 0x000fe20000000800 */
[----:B------:R-:W-:Y:S01]  /*1510*/  @!PT LDS RZ, [RZ] ;  /* 0x00000000fffff984 */ /* 0x000fe20000000800 */
[----:B------:R2:W-:Y:S01]  /*1520*/  @!P6 LDGSTS.E.LTC128B [R9], [R36.64] ;  /* 0x000000002409efae */ /* 0x0005e2000b921966 */
[----:B------:R-:W-:-:S02]  /*1530*/  ISETP.GE.AND P6, PT, R20, R17, PT ;  /* 0x000000111400720c */ /* 0x000fc40003fc6270 */
[----:B------:R-:W-:Y:S02]  /*1540*/  @P5 MOV R4, 0xff800000 ;  /* 0xff80000000045802 */ /* 0x000fe40000000f00 */
[----:B------:R-:W-:Y:S02]  /*1550*/  IADD3 R33, R15, R7, R6 ;  /* 0x000000070f217210 */ /* 0x000fe40007ffe006 */
[----:B------:R-:W-:Y:S01]  /*1560*/  @!P2 LEA.HI.X R35, R32, c[0x0][0x1a4], R3, 0x2, P1 ;  /* 0x000069002023aa11 */ /* 0x000fe200008f1403 */
[----:B------:R-:W-:Y:S01]  /*1570*/  @!P5 IMAD.SHL.U32 R3, R10, 0x4, RZ ;  /* 0x000000040a03d824 */ /* 0x000fe200078e00ff */
[----:B------:R-:W-:Y:S01]  /*1580*/  @P3 MOV R10, 0xff800000 ;  /* 0xff800000000a3802 */ /* 0x000fe20000000f00 */
[----:B------:R3:W-:Y:S04]  /*1590*/  @P5 STS [R33.X4], R4 ;  /* 0x0000000421005388 */ /* 0x0007e80000004800 */
[----:B------:R-:W-:Y:S01]  /*15a0*/  @!PT LDS RZ, [RZ] ;  /* 0x00000000fffff984 */ /* 0x000fe20000000800 */
[----:B------:R-:W-:Y:S01]  /*15b0*/  @!PT LDS RZ, [RZ] ;  /* 0x00000000fffff984 */ /* 0x000fe20000000800 */
[----:B------:R-:W-:Y:S01]  /*15c0*/  @!PT LDS RZ, [RZ] ;  /* 0x00000000fffff984 */ /* 0x000fe20000000800 */
[----:B------:R3:W-:Y:S01]  /*15d0*/  @!P5 LDGSTS.E.LTC128B [R3], [R28.64] ;  /* 0x000000001c03dfae */ /* 0x0007e2000b921966 */
[----:B------:R-:W-:-:S02]  /*15e0*/  @P6 IMAD.MOV.U32 R32, RZ, RZ, -0x800000 ;  /* 0xff800000ff206424 */ /* 0x000fc400078e00ff */
[----:B-1----:R-:W-:-:S05]  /*15f0*/  @P4 IMAD.MOV.U32 R0, RZ, RZ, -0x800000 ;  /* 0xff800000ff004424 */ /* 0x002fca00078e00ff */
[----:B------:R3:W-:Y:S01]  /*1600*/  @P4 STS [R15.X4+0x1000], R0 ;  /* 0x001000000f004388 */ /* 0x0007e20000004800 */
[----:B--2---:R-:W-:-:S03]  /*1610*/  @P2 IMAD.MOV.U32 R36, RZ, RZ, -0x800000 ;  /* 0xff800000ff242424 */ /* 0x004fc600078e00ff */
        /* <DEDUP_REMOVED lines=16> */
[----:B---3--:R-:W-:Y:S01]  /*1720*/  SHF.R.S32.HI R3, RZ, 0x1f, R20 ;  /* 0x0000001fff037819 */ /* 0x008fe20000011414 */
[----:B------:R-:W-:Y:S01]  /*1730*/  IMAD.MOV.U32 R10, RZ, RZ, R30 ;  /* 0x000000ffff0a7224 */ /* 0x000fe200078e001e */
[----:B------:R-:W-:Y:S01]  /*1740*/  IADD3 R6, R15, R6, R7 ;  /* 0x000000060f067210 */ /* 0x000fe20007ffe007 */
[----:B------:R-:W-:-:S02]  /*1750*/  IMAD.MOV.U32 R11, RZ, RZ, R31 ;  /* 0x000000ffff0b7224 */ /* 0x000fc400078e001f */
[----:B------:R-:W-:Y:S02]  /*1760*/  IMAD R3, R3, c[0x0][0x1b8], RZ ;  /* 0x00006e0003037a24 */ /* 0x000fe400078e02ff */
[----:B------:R-:W-:-:S04]  /*1770*/  IMAD.WIDE.U32 R10, R20, c[0x0][0x1b8], R10 ;  /* 0x00006e00140a7a25 */ /* 0x000fc800078e000a */
[----:B------:R-:W-:Y:S01]  /*1780*/  IMAD R3, R20, c[0x0][0x1bc], R3 ;  /* 0x00006f0014037a24 */ /* 0x000fe200078e0203 */
[----:B------:R-:W-:-:S04]  /*1790*/  LEA R12, P1, R10, c[0x0][0x1a0], 0x2 ;  /* 0x000068000a0c7a11 */ /* 0x000fc800078210ff */
[----:B------:R-:W-:-:S04]  /*17a0*/  IADD3 R3, R11, R3, RZ ;  /* 0x000000030b037210 */ /* 0x000fc80007ffe0ff */
[----:B------:R-:W-:Y:S02]  /*17b0*/  LEA.HI.X R13, R10, c[0x0][0x1a4], R3, 0x2, P1 ;  /* 0x000069000a0d7a11 */ /* 0x000fe400008f1403 */
[----:B------:R-:W-:-:S05]  /*17c0*/  SHF.L.U32 R3, R6, 0x2, RZ ;  /* 0x0000000206037819 */ /* 0x000fca00000006ff */
[----:B------:R-:W-:Y:S01]  /*17d0*/  @!PT LDS RZ, [RZ] ;  /* 0x00000000fffff984 */ /* 0x000fe20000000800 */
[----:B------:R-:W-:Y:S01]  /*17e0*/  @!PT LDS RZ, [RZ] ;  /* 0x00000000fffff984 */ /* 0x000fe20000000800 */
[----:B------:R-:W-:Y:S01]  /*17f0*/  @!PT LDS RZ, [RZ] ;  /* 0x00000000fffff984 */ /* 0x000fe20000000800 */
[----:B------:R1:W-:Y:S02]  /*1800*/  LDGSTS.E.LTC128B [R3+0x1000], [R12.64] ;  /* 0x010000000c037fae */ /* 0x0003e4000b921966 */
.L_x_63:
[----:B------:R-:W-:Y:S05]  /*1810*/  BSYNC B0 ;  /* 0x0000000000007941 */ /* 0x000fea0003800000 */
.L_x_62:
[----:B------:R-:W-:Y:S01]  /*1820*/  LEA.HI R7, R21, R2, RZ, 0x5 ;  /* 0x0000000215077211 */ /* 0x000fe200078f28ff */
[----:B------:R-:W-:Y:S01]  /*1830*/  IMAD.SHL.U32 R6, R23, 0x80, RZ ;  /* 0x0000008017067824 */ /* 0x000fe200078e00ff */
[----:B------:R-:W0:Y:S02]  /*1840*/  LDGDEPBAR ;  /* 0x00000000000079af */ /* 0x000e240000000000 */
[----:B-1-3--:R-:W-:Y:S02]  /*1850*/  SHF.R.S32.HI R3, RZ, 0x5, R7 ;  /* 0x00000005ff037819 */ /* 0x00afe40000011407 */
[----:B------:R-:W-:Y:S02]  /*1860*/  LOP3.LUT R7, R7, 0xffffffe0, RZ, 0xc0, !PT ;  /* 0xffffffe007077812 */ /* 0x000fe400078ec0ff */
[----:B------:R-:W-:Y:S02]  /*1870*/  IADD3 R9, R3, UR36, RZ ;  /* 0x0000002403097c10 */ /* 0x000fe4000fffe0ff */
[----:B------:R-:W-:Y:S01]  /*1880*/  IADD3 R13, -R6, c[0x0][0x16c], RZ ;  /* 0x00005b00060d7a10 */ /* 0x000fe20007ffe1ff */
[----:B------:R-:W-:Y:S01]  /*1890*/  IMAD.IADD R2, R2, 0x1, -R7 ;  /* 0x0000000102027824 */ /* 0x000fe200078e0a07 */
[----:B------:R-:W-:Y:S01]  /*18a0*/  SHF.R.S32.HI R7, RZ, 0x1f, R6 ;  /* 0x0000001fff077819 */ /* 0x000fe20000011406 */
[----:B------:R-:W-:-:S03]  /*18b0*/  @P0 IMAD.HI.U32 R4, R9, R8, RZ ;  /* 0x0000000809040227 */ /* 0x000fc600078e00ff */
[----:B------:R-:W-:Y:S01]  /*18c0*/  SHF.R.U32.HI R36, RZ, 0x2, R2 ;  /* 0x00000002ff247819 */ /* 0x000fe20000011602 */
[----:B------:R-:W-:Y:S01]  /*18d0*/  IMAD.MOV.U32 R0, RZ, RZ, R9 ;  /* 0x000000ffff007224 */ /* 0x000fe200078e0009 */
[----:B------:R-:W-:Y:S01]  /*18e0*/  @P0 SHF.R.U32.HI R0, RZ, R5, R4 ;  /* 0x00000005ff000219 */ /* 0x000fe20000011604 */
[----:B------:R-:W-:Y:S01]  /*18f0*/  IMAD.SHL.U32 R14, R2, 0x4, RZ ;  /* 0x00000004020e7824 */ /* 0x000fe200078e00ff */
[----:B------:R-:W-:Y:S02]  /*1900*/  ISETP.GE.AND P0, PT, R9, R22, PT ;  /* 0x000000160900720c */ /* 0x000fe40003f06270 */
[--C-:B------:R-:W-:Y:S01]  /*1910*/  SHF.R.S32.HI R10, RZ, 0x1f, R0.reuse ;  /* 0x0000001fff0a7819 */ /* 0x100fe20000011400 */
[----:B------:R-:W-:Y:S01]  /*1920*/  IMAD.MOV R4, RZ, RZ, -R0 ;  /* 0x000000ffff047224 */ /* 0x000fe200078e0a00 */
[----:B------:R-:W-:Y:S01]  /*1930*/  ISETP.GE.AND P4, PT, R14, R13, PT ;  /* 0x0000000d0e00720c */ /* 0x000fe20003f86270 */
[----:B------:R-:W-:Y:S01]  /*1940*/  IMAD.WIDE.U32 R6, R0, c[0x0][0x190], R6 ;  /* 0x0000640000067a25 */ /* 0x000fe200078e0006 */
[----:B------:R-:W-:-:S03]  /*1950*/  SHF.R.S32.HI R35, RZ, 0x1f, R14 ;  /* 0x0000001fff237819 */ /* 0x000fc6000001140e */
[----:B------:R-:W-:Y:S01]  /*1960*/  IMAD R33, R16, R4, R9 ;  /* 0x0000000410217224 */ /* 0x000fe200078e0209 */
[----:B------:R-:W-:Y:S01]  /*1970*/  SEL R4, R0, 0xffffffff, !P0 ;  /* 0xffffffff00047807 */ /* 0x000fe20004000000 */
[----:B------:R-:W-:Y:S02]  /*1980*/  IMAD R9, R10, c[0x0][0x190], RZ ;  /* 0x000064000a097a24 */ /* 0x000fe400078e02ff */
[----:B------:R-:W-:Y:S01]  /*1990*/  IMAD R32, R3, 0x80, R14 ;  /* 0x0000008003207824 */ /* 0x000fe200078e020e */
[----:B------:R-:W-:Y:S01]  /*19a0*/  ISETP.LT.OR P4, PT, R4, RZ, P4 ;  /* 0x000000ff0400720c */ /* 0x000fe20002781670 */
[----:B------:R-:W-:Y:S01]  /*19b0*/  IMAD R9, R0, c[0x0][0x194], R9 ;  /* 0x0000650000097a24 */ /* 0x000fe200078e0209 */
[----:B------:R-:W-:Y:S02]  /*19c0*/  IADD3 R34, P0, R33, R18, RZ ;  /* 0x0000001221227210 */ /* 0x000fe40007f1e0ff */
[----:B------:R-:W-:Y:S01]  /*19d0*/  ISETP.LT.OR P3, PT, R17, 0x3, P4 ;  /* 0x000000031100780c */ /* 0x000fe20002761670 */
[----:B------:R-:W-:Y:S01]  /*19e0*/  IMAD.IADD R7, R7, 0x1, R9 ;  /* 0x0000000107077824 */ /* 0x000fe200078e0209 */
[----:B------:R-:W-:-:S03]  /*19f0*/  LEA.HI.X.SX32 R33, R33, R19, 0x1, P0 ;  /* 0x0000001321217211 */ /* 0x000fc600000f0eff */
[----:B------:R-:W-:-:S04]  /*1a00*/  IMAD.WIDE.U32 R6, R34, c[0x0][0x180], R6 ;  /* 0x0000600022067a25 */ /* 0x000fc800078e0006 */
[----:B------:R-:W-:Y:S01]  /*1a10*/  IMAD R9, R33, c[0x0][0x180], RZ ;  /* 0x0000600021097a24 */ /* 0x000fe200078e02ff */
[----:B------:R-:W-:Y:S01]  /*1a20*/  IADD3 R38, P0, R14, R6, RZ ;  /* 0x000000060e267210 */ /* 0x000fe20007f1e0ff */
[----:B------:R-:W-:Y:S02]  /*1a30*/  @!P4 IMAD.SHL.U32 R10, R32, 0x4, RZ ;  /* 0x00000004200ac824 */ /* 0x000fe400078e00ff */
[----:B------:R-:W-:Y:S01]  /*1a40*/  IMAD R0, R34, c[0x0][0x184], R9 ;  /* 0x0000610022007a24 */ /* 0x000fe200078e0209 */
[C---:B------:R-:W-:Y:S01]  /*1a50*/  @!P4 LEA R24, P2, R38.reuse, c[0x0][0x160], 0x2 ;  /* 0x000058002618ca11 */ /* 0x040fe200078410ff */
[----:B------:R-:W-:Y:S02]  /*1a60*/  @!P3 IMAD.MOV.U32 R15, RZ, RZ, c[0x0][0x188] ;  /* 0x00006200ff0fb624 */ /* 0x000fe400078e00ff */
[----:B------:R-:W-:Y:S01]  /*1a70*/  @!P3 IMAD.MOV.U32 R11, RZ, RZ, c[0x0][0x18c] ;  /* 0x00006300ff0bb624 */ /* 0x000fe200078e00ff */
[----:B------:R-:W-:Y:S02]  /*1a80*/  IADD3.X R39, R35, R7, R0, P0, !PT ;  /* 0x0000000723277210 */ /* 0x000fe400007fe400 */
[----:B------:R-:W-:-:S02]  /*1a90*/  @!P4 IADD3 R7, P0, R38, c[0x0][0x188], RZ ;  /* 0x000062002607ca10 */ /* 0x000fc40007f1e0ff */
[----:B------:R-:W-:Y:S02]  /*1aa0*/  @!P3 LEA R9, P1, R15, R38, 0x1 ;  /* 0x000000260f09b211 */ /* 0x000fe400078208ff */
[----:B------:R-:W-:Y:S02]  /*1ab0*/  @!P4 IADD3.X R0, R39, c[0x0][0x18c], RZ, P0, !PT ;  /* 0x000063002700ca10 */ /* 0x000fe400007fe4ff */
[----:B------:R-:W-:Y:S02]  /*1ac0*/  @!P3 LEA.HI.X R6, R15, R39, R11, 0x1, P1 ;  /* 0x000000270f06b211 */ /* 0x000fe400008f0c0b */
[----:B------:R-:W-:Y:S02]  /*1ad0*/  @!P3 LEA R20, P0, R9, c[0x0][0x160], 0x2 ;  /* 0x000058000914ba11 */ /* 0x000fe400078010ff */
[----:B------:R-:W-:Y:S02]  /*1ae0*/  @!P4 LEA R22, P1, R7, c[0x0][0x160], 0x2 ;  /* 0x000058000716ca11 */ /* 0x000fe400078210ff */
[----:B------:R-:W-:-:S02]  /*1af0*/  @!P4 LEA.HI.X R25, R38, c[0x0][0x164], R39, 0x2, P2 ;  /* 0x000059002619ca11 */ /* 0x000fc400010f1427 */
        /* <DEDUP_REMOVED lines=9> */
[C---:B------:R-:W-:Y:S02]  /*1b90*/  LOP3.LUT R6, R2.reuse, 0x1, RZ, 0xc0, !PT ;  /* 0x0000000102067812 */ /* 0x040fe400078ec0ff */
[----:B------:R-:W0:Y:S01]  /*1ba0*/  LDGDEPBAR ;  /* 0x00000000000079af */ /* 0x000e220000000000 */
[----:B------:R-:W-:Y:S02]  /*1bb0*/  LOP3.LUT P0, RZ, R2, 0x2, RZ, 0xc0, !PT ;  /* 0x0000000202ff7812 */ /* 0x000fe4000780c0ff */
[----:B------:R-:W-:Y:S01]  /*1bc0*/  LOP3.LUT R0, R0, 0xf8, RZ, 0xc0, !PT ;  /* 0x000000f800007812 */ /* 0x000fe200078ec0ff */
[----:B------:R2:W-:Y:S01]  /*1bd0*/  @!P4 LDGSTS.E.BYPASS.LTC128B.128 [R9+0x3020], [R22.64] ;  /* 0x030200001609cfae */ /* 0x0005e2000b901d66 */
[----:B------:R-:W-:-:S02]  /*1be0*/  ISETP.NE.U32.AND P1, PT, R6, 0x1, PT ;  /* 0x000000010600780c */ /* 0x000fc40003f25070 */
[----:B------:R-:W-:Y:S01]  /*1bf0*/  LOP3.LUT R11, R0, 0x7, R3, 0xf8, !PT ;  /* 0x00000007000b7812 */ /* 0x000fe200078ef803 */
[----:B------:R-:W0:Y:S01]  /*1c00*/  LDGDEPBAR ;  /* 0x00000000000079af */ /* 0x000e220000000000 */
[----:B------:R-:W-:Y:S02]  /*1c10*/  IMAD.MOV.U32 R0, RZ, RZ, 0x840 ;  /* 0x00000840ff007424 */ /* 0x000fe400078e00ff */
[----:B------:R-:W-:Y:S01]  /*1c20*/  LOP3.LUT R36, R11, 0x7, R36, 0x78, !PT ;  /* 0x000000070b247812 */ /* 0x000fe200078e7824 */
[----:B------:R3:W-:Y:S02]  /*1c30*/  @!P3 LDGSTS.E.BYPASS.LTC128B.128 [R7+0x4020], [R20.64] ;  /* 0x040200001407bfae */ /* 0x0007e4000b901d66 */
[----:B------:R-:W-:Y:S02]  /*1c40*/  SEL R0, R0, 0x7c0, !P0 ;  /* 0x000007c000007807 */ /* 0x000fe40004000000 */
[----:B------:R-:W0:Y:S01]  /*1c50*/  LDGDEPBAR ;  /* 0x00000000000079af */ /* 0x000e220000000000 */
[----:B--2---:R-:W-:-:S04]  /*1c60*/  IMAD.SHL.U32 R9, R36, 0x4, RZ ;  /* 0x0000000424097824 */ /* 0x004fc800078e00ff */
[C---:B------:R-:W-:Y:S01]  /*1c70*/  IMAD.IADD R30, R9.reuse, 0x1, R0 ;  /* 0x00000001091e7824 */ /* 0x040fe200078e0200 */
[C---:B------:R-:W-:Y:S02]  /*1c80*/  IADD3 R31, R9.reuse, 0x3e0, RZ ;  /* 0x000003e0091f7810 */ /* 0x040fe40007ffe0ff */
[----:B------:R-:W-:Y:S01]  /*1c90*/  @P1 IADD3 R31, R9, 0x420, RZ ;  /* 0x00000420091f1810 */ /* 0x000fe20007ffe0ff */
[----:B------:R-:W-:-:S04]  /*1ca0*/  DEPBAR.LE SB0, 0x3 ;  /* 0x000080c00000791a */ /* 0x000fc80000000000 */
[----:B------:R-:W-:Y:S01]  /*1cb0*/  WARPSYNC 0xffffffff ;  /* 0xffffffff00007948 */ /* 0x000fe20003800000 */
[----:B------:R-:W-:Y:S01]  /*1cc0*/  BAR.SYNC.DEFER_BLOCKING 0x0 ;  /* 0x0000000000007b1d */ /* 0x000fe20000010000 */
[----:B------:R-:W-:-:S05]  /*1cd0*/  IMAD.IADD R23, R0, 0x1, R31 ;  /* 0x0000000100177824 */ /* 0x000fca00078e021f */
[----:B------:R-:W-:Y:S04]  /*1ce0*/  LDS R22, [R31] ;  /* 0x000000001f167984 */ /* 0x000fe80000000800 */
[----:B------:R-:W2:Y:S04]  /*1cf0*/  LDS R29, [R36.X4] ;  /* 0x00000000241d7984 */ /* 0x000ea80000004800 */
[----:B------:R-:W4:Y:S04]  /*1d00*/  LDS R28, [R30] ;  /* 0x000000001e1c7984 */ /* 0x000f280000000800 */
[----:B---3--:R-:W3:Y:S04]  /*1d10*/  LDS R21, [R23] ;  /* 0x0000000017157984 */ /* 0x008ee80000000800 */
[----:B------:R-:W5:Y:S04]  /*1d20*/  LDS R27, [R36.X4+0x1000] ;  /* 0x00100000241b7984 */ /* 0x000f680000004800 */
[----:B------:R-:W1:Y:S04]  /*1d30*/  LDS R20, [R31+0x1000] ;  /* 0x001000001f147984 */ /* 0x000e680000000800 */
[----:B------:R-:W1:Y:S04]  /*1d40*/  LDS R26, [R30+0x1000] ;  /* 0x001000001e1a7984 */ /* 0x000e680000000800 */
[----:B------:R-:W1:Y:S01]  /*1d50*/  LDS R17, [R23+0x1000] ;  /* 0x0010000017117984 */ /* 0x000e620000000800 */
[----:B--2---:R-:W-:-:S04]  /*1d60*/  FMNMX.FTZ R7, R22, R29, !PT ;  /* 0x0000001d16077209 */ /* 0x004fc80007810000 */
[----:B----4-:R-:W-:-:S04]  /*1d70*/  FMNMX.FTZ R0, R7, R28, !PT ;  /* 0x0000001c07007209 */ /* 0x010fc80007810000 */
[----:B---3--:R-:W-:-:S04]  /*1d80*/  FMNMX.FTZ R0, R0, R21, !PT ;  /* 0x0000001500007209 */ /* 0x008fc80007810000 */
[----:B-----5:R-:W-:-:S04]  /*1d90*/  FMNMX.FTZ R7, R0, R27, !PT ;  /* 0x0000001b00077209 */ /* 0x020fc80007810000 */
[----:B-1----:R-:W-:-:S04]  /*1da0*/  FMNMX.FTZ R7, R7, R20, !PT ;  /* 0x0000001407077209 */ /* 0x002fc80007810000 */
[----:B------:R-:W-:-:S04]  /*1db0*/  FMNMX.FTZ R0, R7, R26, !PT ;  /* 0x0000001a07007209 */ /* 0x000fc80007810000 */
[----:B------:R-:W-:Y:S01]  /*1dc0*/  FMNMX.FTZ R0, R0, R17, !PT ;  /* 0x0000001100007209 */ /* 0x000fe20007810000 */
[----:B------:R-:W-:Y:S05]  /*1dd0*/  BRA.DIV ~URZ, `(.L_x_64) ;  /* 0x000016327f007947 */ /* 0x000fea000b800000 */
[----:B------:R1:W2:Y:S02]  /*1de0*/  SHFL.BFLY PT, R7, R0, 0x10, 0x1f ;  /* 0x0e001f0000077f89 */ /* 0x0002a400000e0000 */
.L_x_73:
        /* <DEDUP_REMOVED lines=22> */
[--C-:B------:R-:W-:Y:S01]  /*1f50*/  FADD.FTZ R10, R21, -R0.reuse ;  /* 0x80000000150a7221 */ /* 0x100fe20000010000 */
[----:B------:R-:W-:Y:S01]  /*1f60*/  SEL R21, R2, 0xffffffff, P3 ;  /* 0xffffffff02157807 */ /* 0x000fe20001800000 */
[----:B------:R-:W-:Y:S01]  /*1f70*/  FMUL.FTZ R11, R11, 1.4426950216293334961 ;  /* 0x3fb8aa3b0b0b7820 */ /* 0x000fe20000410000 */
[C---:B------:R-:W-:Y:S01]  /*1f80*/  FSETP.NEU.FTZ.AND P3, PT, R27.reuse, -INF , PT ;  /* 0xff8000001b00780b */ /* 0x040fe20003f7d000 */
[----:B------:R-:W-:Y:S01]  /*1f90*/  FMUL.FTZ R10, R10, 1.4426950216293334961 ;  /* 0x3fb8aa3b0a0a7820 */ /* 0x000fe20000410000 */
[----:B------:R-:W-:Y:S01]  /*1fa0*/  @P2 IADD3 R21, R2, 0x20, RZ ;  /* 0x0000002002152810 */ /* 0x000fe20007ffe0ff */
[--C-:B------:R-:W-:Y:S01]  /*1fb0*/  FADD.FTZ R9, R27, -R0.reuse ;  /* 0x800000001b097221 */ /* 0x100fe20000010000 */
[----:B------:R-:W3:Y:S01]  /*1fc0*/  MUFU.EX2 R12, R12 ;  /* 0x0000000c000c7308 */ /* 0x000ee20000000800 */
[C-C-:B------:R-:W-:Y:S01]  /*1fd0*/  FADD.FTZ R7, R20.reuse, -R0.reuse ;  /* 0x8000000014077221 */ /* 0x140fe20000010000 */
[----:B------:R-:W-:Y:S01]  /*1fe0*/  FSETP.NEU.FTZ.AND P2, PT, R20, -INF , PT ;  /* 0xff8000001400780b */ /* 0x000fe20003f5d000 */
[----:B------:R-:W-:Y:S01]  /*1ff0*/  FMUL.FTZ R9, R9, 1.4426950216293334961 ;  /* 0x3fb8aa3b09097820 */ /* 0x000fe20000410000 */
[----:B------:R-:W-:Y:S01]  /*2000*/  @P1 IADD3 R21, R2, 0x40, RZ ;  /* 0x0000004002151810 */ /* 0x000fe20007ffe0ff */
[----:B------:R-:W-:Y:S01]  /*2010*/  FMUL.FTZ R7, R7, 1.4426950216293334961 ;  /* 0x3fb8aa3b07077820 */ /* 0x000fe20000410000 */
[C---:B------:R-:W-:Y:S01]  /*2020*/  FSETP.NEU.FTZ.AND P1, PT, R26.reuse, -INF , PT ;  /* 0xff8000001a00780b */ /* 0x040fe20003f3d000 */
[--C-:B------:R-:W-:Y:S01]  /*2030*/  FADD.FTZ R6, R26, -R0.reuse ;  /* 0x800000001a067221 */ /* 0x100fe20000010000 */
[----:B------:R-:W4:Y:S01]  /*2040*/  MUFU.EX2 R11, R11 ;  /* 0x0000000b000b7308 */ /* 0x000f220000000800 */
[----:B-1----:R-:W-:Y:S01]  /*2050*/  FADD.FTZ R25, RZ, R15 ;  /* 0x0000000fff197221 */ /* 0x002fe20000010000 */
[----:B------:R-:W-:Y:S01]  /*2060*/  @P0 IADD3 R21, R2, 0x60, RZ ;  /* 0x0000006002150810 */ /* 0x000fe20007ffe0ff */
[----:B------:R-:W-:Y:S01]  /*2070*/  FMUL.FTZ R6, R6, 1.4426950216293334961 ;  /* 0x3fb8aa3b06067820 */ /* 0x000fe20000410000 */
[C---:B------:R-:W-:Y:S01]  /*2080*/  FSETP.NEU.FTZ.AND P0, PT, R17.reuse, -INF , PT ;  /* 0xff8000001100780b */ /* 0x040fe20003f1d000 */
[----:B------:R-:W-:Y:S01]  /*2090*/  FADD.FTZ R0, R17, -R0 ;  /* 0x8000000011007221 */ /* 0x000fe20000010000 */
[----:B------:R-:W-:-:S02]  /*20a0*/  @P3 IADD3 R21, R2, 0x80, RZ ;  /* 0x0000008002153810 */ /* 0x000fc40007ffe0ff */
[----:B------:R-:W1:Y:S01]  /*20b0*/  MUFU.EX2 R10, R10 ;  /* 0x0000000a000a7308 */ /* 0x000e620000000800 */
[----:B---3--:R-:W-:Y:S01]  /*20c0*/  FADD.FTZ R40, R25, R12 ;  /* 0x0000000c19287221 */ /* 0x008fe20000010000 */
[----:B------:R-:W-:Y:S01]  /*20d0*/  @P2 IADD3 R21, R2, 0xa0, RZ ;  /* 0x000000a002152810 */ /* 0x000fe20007ffe0ff */
[----:B------:R-:W-:Y:S01]  /*20e0*/  FMUL.FTZ R0, R0, 1.4426950216293334961 ;  /* 0x3fb8aa3b00007820 */ /* 0x000fe20000410000 */
[C---:B------:R-:W-:Y:S02]  /*20f0*/  @P1 IADD3 R21, R2.reuse, 0xc0, RZ ;  /* 0x000000c002151810 */ /* 0x040fe40007ffe0ff */
[----:B------:R-:W-:Y:S02]  /*2100*/  ISETP.NE.AND P1, PT, R2, RZ, PT ;  /* 0x000000ff0200720c */ /* 0x000fe40003f25270 */
[----:B------:R-:W3:Y:S01]  /*2110*/  MUFU.EX2 R9, R9 ;  /* 0x0000000900097308 */ /* 0x000ee20000000800 */
[----:B----4-:R-:W-:Y:S01]  /*2120*/  FADD.FTZ R25, R40, R11 ;  /* 0x0000000b28197221 */ /* 0x010fe20000010000 */
[----:B------:R-:W-:-:S06]  /*2130*/  @P0 IADD3 R21, R2, 0xe0, RZ ;  /* 0x000000e002150810 */ /* 0x000fcc0007ffe0ff */
[----:B------:R-:W4:Y:S01]  /*2140*/  MUFU.EX2 R7, R7 ;  /* 0x0000000700077308 */ /* 0x000f220000000800 */
[----:B-1----:R-:W-:-:S07]  /*2150*/  FADD.FTZ R40, R25, R10 ;  /* 0x0000000a19287221 */ /* 0x002fce0000010000 */
[----:B------:R-:W1:Y:S01]  /*2160*/  MUFU.EX2 R6, R6 ;  /* 0x0000000600067308 */ /* 0x000e620000000800 */
[----:B---3--:R-:W-:-:S07]  /*2170*/  FADD.FTZ R40, R40, R9 ;  /* 0x0000000928287221 */ /* 0x008fce0000010000 */
[----:B------:R-:W3:Y:S01]  /*2180*/  MUFU.EX2 R0, R0 ;  /* 0x0000000000007308 */ /* 0x000ee20000000800 */
[----:B----4-:R-:W-:-:S04]  /*2190*/  FADD.FTZ R25, R40, R7 ;  /* 0x0000000728197221 */ /* 0x010fc80000010000 */
[----:B-1----:R-:W-:-:S04]  /*21a0*/  FADD.FTZ R25, R25, R6 ;  /* 0x0000000619197221 */ /* 0x002fc80000010000 */
[----:B---3--:R-:W-:-:S05]  /*21b0*/  FADD.FTZ R25, R25, R0 ;  /* 0x0000000019197221 */ /* 0x008fca0000010000 */
[----:B------:R-:W1:Y:S02]  /*21c0*/  SHFL.BFLY PT, R22, R25, 0x10, 0x1f ;  /* 0x0e001f0019167f89 */ /* 0x000e6400000e0000 */
[----:B-1----:R-:W-:Y:S02]  /*21d0*/  FADD.FTZ R20, R25, R22 ;  /* 0x0000001619147221 */ /* 0x002fe40000010000 */
        /* <DEDUP_REMOVED lines=45> */
[----:B------:R-:W-:Y:S01]  /*24b0*/  IMAD R2, R16, c[0x0][0x1b0], RZ ;  /* 0x00006c0010027a24 */ /* 0x000fe200078e02ff */
[----:B------:R-:W-:Y:S01]  /*24c0*/  BSSY B0, `(.L_x_65) ;  /* 0x0000014000007945 */ /* 0x000fe20003800000 */
[----:B-1----:R-:W-:-:S04]  /*24d0*/  LEA R7, R0, R3, 0x3 ;  /* 0x0000000300077211 */ /* 0x002fc800078e18ff */
[----:B------:R-:W-:-:S13]  /*24e0*/  ISETP.GE.OR P1, PT, R7, R2, P1 ;  /* 0x000000020700720c */ /* 0x000fda0000f26670 */
[----:B------:R-:W-:Y:S05]  /*24f0*/  @P1 BRA `(.L_x_66) ;  /* 0x0000010000001947 */ /* 0x000fea0003800000 */
[----:B------:R-:W-:Y:S01]  /*2500*/  ISETP.NE.AND P0, PT, R16, 0x1, PT ;  /* 0x000000011000780c */ /* 0x000fe20003f05270 */
[----:B------:R-:W-:-:S12]  /*2510*/  IMAD.MOV.U32 R0, RZ, RZ, R7 ;  /* 0x000000ffff007224 */ /* 0x000fd800078e0007 */
[----:B------:R-:W-:-:S05]  /*2520*/  @P0 IMAD.HI.U32 R8, R7, R8, RZ ;  /* 0x0000000807080227 */ /* 0x000fca00078e00ff */
[----:B------:R-:W-:-:S04]  /*2530*/  @P0 SHF.R.U32.HI R0, RZ, R5, R8 ;  /* 0x00000005ff000219 */ /* 0x000fc80000011608 */
[--C-:B------:R-:W-:Y:S01]  /*2540*/  SHF.R.S32.HI R5, RZ, 0x1f, R0.reuse ;  /* 0x0000001fff057819 */ /* 0x100fe20000011400 */
[----:B------:R-:W-:Y:S02]  /*2550*/  IMAD.MOV R2, RZ, RZ, -R0 ;  /* 0x000000ffff027224 */ /* 0x000fe400078e0a00 */
[----:B------:R-:W-:-:S04]  /*2560*/  IMAD.WIDE.U32 R18, R0, c[0x0][0x1f8], R18 ;  /* 0x00007e0000127a25 */ /* 0x000fc800078e0012 */
[----:B------:R-:W-:Y:S02]  /*2570*/  IMAD R2, R16, R2, R7 ;  /* 0x0000000210027224 */ /* 0x000fe400078e0207 */
[----:B------:R-:W-:-:S04]  /*2580*/  IMAD R5, R5, c[0x0][0x1f8], RZ ;  /* 0x00007e0005057a24 */ /* 0x000fc800078e02ff */
[----:B------:R-:W-:Y:S01]  /*2590*/  IMAD R5, R0, c[0x0][0x1fc], R5 ;  /* 0x00007f0000057a24 */ /* 0x000fe200078e0205 */
[----:B------:R-:W-:Y:S02]  /*25a0*/  SHF.R.S32.HI R0, RZ, 0x1f, R2 ;  /* 0x0000001fff007819 */ /* 0x000fe40000011402 */
[----:B------:R-:W-:-:S04]  /*25b0*/  IADD3 R2, P0, R2, R18, RZ ;  /* 0x0000001202027210 */ /* 0x000fc80007f1e0ff */
[----:B------:R-:W-:Y:S02]  /*25c0*/  IADD3.X R5, R0, R19, R5, P0, !PT ;  /* 0x0000001300057210 */ /* 0x000fe400007fe405 */
[----:B------:R-:W-:-:S04]  /*25d0*/  LEA R6, P0, R2, c[0x0][0x1f0], 0x2 ;  /* 0x00007c0002067a11 */ /* 0x000fc800078010ff */
[----:B------:R-:W-:-:S05]  /*25e0*/  LEA.HI.X R7, R2, c[0x0][0x1f4], R5, 0x2, P0 ;  /* 0x00007d0002077a11 */ /* 0x000fca00000f1405 */
[----:B------:R1:W-:Y:S04]  /*25f0*/  STG.E [R6.64], R24 ;  /* 0x0000001806007986 */ /* 0x0003e8000c101926 */
.L_x_66:
[----:B------:R-:W-:Y:S05]  /*2600*/  BSYNC B0 ;  /* 0x0000000000007941 */ /* 0x000fea0003800000 */
.L_x_65:
        /* <DEDUP_REMOVED lines=8> */
[C---:B------:R-:W-:Y:S01]  /*2690*/  ISETP.GE.U32.AND P0, PT, R37.reuse, 0x3, PT ;  /* 0x000000032500780c */ /* 0x040fe20003f06070 */
[----:B------:R-:W-:Y:S01]  /*26a0*/  BSSY B0, `(.L_x_69) ;  /* 0x0000090000007945 */ /* 0x000fe20003800000 */
[----:B------:R-:W-:Y:S01]  /*26b0*/  SHF.R.S32.HI R8, RZ, 0x1f, R3 ;  /* 0x0000001fff087819 */ /* 0x000fe20000011403 */
[----:B------:R-:W-:Y:S01]  /*26c0*/  IMAD.MOV.U32 R42, RZ, RZ, RZ ;  /* 0x000000ffff2a7224 */ /* 0x000fe200078e00ff */
[----:B------:R-:W-:Y:S01]  /*26d0*/  IADD3 R5, R37, 0x1, RZ ;  /* 0x0000000125057810 */ /* 0x000fe20007ffe0ff */
[----:B------:R-:W-:Y:S01]  /*26e0*/  IMAD.MOV.U32 R12, RZ, RZ, RZ ;  /* 0x000000ffff0c7224 */ /* 0x000fe200078e00ff */
[----:B------:R-:W-:Y:S02]  /*26f0*/  LEA.HI R8, R8, R3, RZ, 0x3 ;  /* 0x0000000308087211 */ /* 0x000fe400078f18ff */
[----:B------:R-:W-:Y:S02]  /*2700*/  LOP3.LUT R36, R5, 0x3, RZ, 0xc0, !PT ;  /* 0x0000000305247812 */ /* 0x000fe400078ec0ff */
[----:B------:R-:W-:-:S05]  /*2710*/  LOP3.LUT R8, R8, 0xfffffff8, RZ, 0xc0, !PT ;  /* 0xfffffff808087812 */ /* 0x000fca00078ec0ff */
[----:B------:R-:W-:Y:S01]  /*2720*/  IMAD.IADD R8, R3, 0x1, -R8 ;  /* 0x0000000103087824 */ /* 0x000fe200078e0a08 */
[----:B------:R-:W-:Y:S05]  /*2730*/  @!P0 BRA `(.L_x_70) ;  /* 0x0000086000008947 */ /* 0x000fea0003800000 */
[----:B------:R-:W-:Y:S01]  /*2740*/  HFMA2.MMA R9, -RZ, RZ, 0, 0 ;  /* 0x00000000ff097435 */ /* 0x000fe200000001ff */
[----:B------:R-:W-:Y:S01]  /*2750*/  IMAD.IADD R40, R5, 0x1, -R36 ;  /* 0x0000000105287824 */ /* 0x000fe200078e0a24 */
[----:B------:R-:W-:Y:S01]  /*2760*/  MOV R12, RZ ;  /* 0x000000ff000c7202 */ /* 0x000fe20000000f00 */
[----:B-1----:R-:W-:Y:S01]  /*2770*/  IMAD.MOV.U32 R7, RZ, RZ, RZ ;  /* 0x000000ffff077224 */ /* 0x002fe200078e00ff */
[----:B------:R-:W-:-:S04]  /*2780*/  CS2R R10, SRZ ;  /* 0x00000000000a7805 */ /* 0x000fc8000001ff00 */
.L_x_71:
[C---:B------:R-:W-:Y:S01]  /*2790*/  IADD3 R41, R7.reuse, 0x3, RZ ;  /* 0x0000000307297810 */ /* 0x040fe20007ffe0ff */
[C---:B------:R-:W-:Y:S01]  /*27a0*/  IMAD.SHL.U32 R5, R7.reuse, 0x8, RZ ;  /* 0x0000000807057824 */ /* 0x040fe200078e00ff */
[----:B------:R-:W-:Y:S02]  /*27b0*/  IADD3 R43, R7, 0x5, RZ ;  /* 0x00000005072b7810 */ /* 0x000fe40007ffe0ff */
[-C--:B------:R-:W-:Y:S02]  /*27c0*/  ISETP.GT.OR P1, PT, R41, R37.reuse, P4 ;  /* 0x000000252900720c */ /* 0x080fe40002724670 */
[----:B------:R-:W-:Y:S02]  /*27d0*/  LOP3.LUT R0, R5, 0x20, RZ, 0xc0, !PT ;  /* 0x0000002005007812 */ /* 0x000fe400078ec0ff */
[----:B------:R-:W-:Y:S02]  /*27e0*/  ISETP.GT.OR P2, PT, R43, R37, P4 ;  /* 0x000000252b00720c */ /* 0x000fe40002744670 */
[C---:B------:R-:W-:Y:S02]  /*27f0*/  LOP3.LUT R3, R5.reuse, 0xffffffc0, RZ, 0xc0, !PT ;  /* 0xffffffc005037812 */ /* 0x040fe400078ec0ff */
[----:B------:R-:W-:Y:S02]  /*2800*/  IADD3 R15, R5, 0x8, RZ ;  /* 0x00000008050f7810 */ /* 0x000fe40007ffe0ff */
[----:B------:R-:W-:Y:S02]  /*2810*/  IADD3 R3, R0, R3, R8 ;  /* 0x0000000300037210 */ /* 0x000fe40007ffe008 */
[----:B------:R-:W-:Y:S01]  /*2820*/  IADD3 R40, R40, -0x4, RZ ;  /* 0xfffffffc28287810 */ /* 0x000fe20007ffe0ff */
[----:B------:R-:W-:Y:S01]  /*2830*/  @!P1 IMAD.WIDE.U32 R18, R41, c[0x0][0x188], R38 ;  /* 0x0000620029129a25 */ /* 0x000fe200078e0026 */
[----:B------:R-:W-:Y:S02]  /*2840*/  LOP3.LUT R0, R3, 0x3e0, RZ, 0xc0, !PT ;  /* 0x000003e003007812 */ /* 0x000fe400078ec0ff */
[----:B------:R-:W-:Y:S01]  /*2850*/  @!P1 SHF.R.S32.HI R42, RZ, 0x1f, R41 ;  /* 0x0000001fff2a9819 */ /* 0x000fe20000011429 */
[----:B------:R-:W-:Y:S01]  /*2860*/  @!P2 IMAD.WIDE.U32 R22, R43, c[0x0][0x188], R38 ;  /* 0x000062002b16aa25 */ /* 0x000fe200078e0026 */
        /* <DEDUP_REMOVED lines=30> */
[----:B--2---:R-:W-:Y:S02]  /*2a50*/  @!P1 SHF.R.S32.HI R44, RZ, 0x1f, R42 ;  /* 0x0000001fff2c9819 */ /* 0x004fe4000001142a */
[----:B------:R-:W-:Y:S01]  /*2a60*/  SHF.R.U32.HI R6, RZ, 0x5, R6 ;  /* 0x00000005ff067819 */ /* 0x000fe20000011606 */
[----:B------:R-:W-:Y:S04]  /*2a70*/  DEPBAR.LE SB0, 0x3 ;  /* 0x000080c00000791a */ /* 0x000fe80000000000 */
[----:B------:R-:W2:Y:S01]  /*2a80*/  LDS R2, [R2.X4] ;  /* 0x0000000002027984 */ /* 0x000ea20000004800 */
[----:B-1----:R-:W-:Y:S01]  /*2a90*/  FSETP.GT.FTZ.AND P0, PT, R3, RZ, PT ;  /* 0x000000ff0300720b */ /* 0x002fe20003f14000 */
[----:B------:R-:W-:Y:S01]  /*2aa0*/  @!P1 IMAD R44, R44, c[0x0][0x188], RZ ;  /* 0x000062002c2c9a24 */ /* 0x000fe200078e02ff */
[----:B------:R-:W-:Y:S02]  /*2ab0*/  LOP3.LUT R0, R6, R15, RZ, 0x3c, !PT ;  /* 0x0000000f06007212 */ /* 0x000fe400078e3cff */
[----:B------:R-:W-:Y:S01]  /*2ac0*/  ISETP.LT.OR P0, PT, R4, RZ, !P0 ;  /* 0x000000ff0400720c */ /* 0x000fe20004701670 */
[----:B------:R-:W-:Y:S01]  /*2ad0*/  @!P1 IMAD R44, R42, c[0x0][0x18c], R44 ;  /* 0x000063002a2c9a24 */ /* 0x000fe200078e022c */
[----:B------:R-:W-:Y:S02]  /*2ae0*/  LOP3.LUT R6, R5, 0x38, RZ, 0xc0, !PT ;  /* 0x0000003805067812 */ /* 0x000fe400078ec0ff */
[----:B------:R-:W-:Y:S01]  /*2af0*/  ISETP.GE.OR P0, PT, R14, R13, P0 ;  /* 0x0000000d0e00720c */ /* 0x000fe20000706670 */
[----:B------:R-:W-:Y:S01]  /*2b00*/  @!P1 IMAD.IADD R44, R19, 0x1, R44 ;  /* 0x00000001132c9824 */ /* 0x000fe200078e022c */
[----:B------:R-:W-:Y:S04]  /*2b10*/  LOP3.LUT R5, R5, 0xffffffc0, RZ, 0xc0, !PT ;  /* 0xffffffc005057812 */ /* 0x000fe800078ec0ff */
[----:B------:R-:W-:Y:S02]  /*2b20*/  @!P1 LEA.HI.X R27, R18, c[0x0][0x164], R44, 0x2, P3 ;  /* 0x00005900121b9a11 */ /* 0x000fe400018f142c */
[----:B------:R-:W-:Y:S02]  /*2b30*/  IADD3 R6, R6, R5, R8 ;  /* 0x0000000506067210 */ /* 0x000fe40007ffe008 */
[----:B------:R-:W-:Y:S02]  /*2b40*/  @!P2 SHF.R.S32.HI R44, RZ, 0x1f, R43 ;  /* 0x0000001fff2ca819 */ /* 0x000fe4000001142b */
[----:B------:R-:W-:Y:S01]  /*2b50*/  LOP3.LUT R5, R6, 0x3e0, RZ, 0xc0, !PT ;  /* 0x000003e006057812 */ /* 0x000fe200078ec0ff */
[----:B------:R-:W1:Y:S02]  /*2b60*/  @!P0 LDS.128 R16, [R32.X4+0x2020] ;  /* 0x0020200020108984 */ /* 0x000e640000004c00 */
[----:B------:R-:W-:Y:S01]  /*2b70*/  @!P2 IMAD R44, R44, c[0x0][0x188], RZ ;  /* 0x000062002c2caa24 */ /* 0x000fe200078e02ff */
[----:B------:R-:W-:Y:S02]  /*2b80*/  SHF.R.U32.HI R5, RZ, 0x5, R5 ;  /* 0x00000005ff057819 */ /* 0x000fe40000011605 */
[----:B------:R-:W-:Y:S01]  /*2b90*/  @!PT LDS RZ, [RZ] ;  /* 0x00000000fffff984 */ /* 0x000fe20000000800 */
[----:B------:R-:W-:Y:S01]  /*2ba0*/  @!PT LDS RZ, [RZ] ;  /* 0x00000000fffff984 */ /* 0x000fe20000000800 */
[----:B------:R-:W-:Y:S01]  /*2bb0*/  @!PT LDS RZ, [RZ] ;  /* 0x00000000fffff984 */ /* 0x000fe20000000800 */
[----:B------:R3:W-:Y:S01]  /*2bc0*/  @!P1 LDGSTS.E.BYPASS.LTC128B.128 [R41+0x2020], [R26.64] ;  /* 0x020200001a299fae */ /* 0x0007e2000b901d66 */
[----:B------:R-:W-:Y:S01]  /*2bd0*/  @!P2 IMAD R43, R43, c[0x0][0x18c], R44 ;  /* 0x000063002b2baa24 */ /* 0x000fe200078e022c */
[C---:B------:R-:W-:Y:S03]  /*2be0*/  @!P2 LEA R44, P3, R22.reuse, c[0x0][0x160], 0x2 ;  /* 0x00005800162caa11 */ /* 0x040fe600078610ff */
[----:B------:R-:W0:Y:S01]  /*2bf0*/  LDGDEPBAR ;  /* 0x00000000000079af */ /* 0x000e220000000000 */
[----:B------:R-:W-:Y:S05]  /*2c00*/  @!P2 IMAD.IADD R43, R23, 0x1, R43 ;  /* 0x00000001172ba824 */ /* 0x000fea00078e022b */
[----:B------:R-:W-:Y:S02]  /*2c10*/  @!P2 LEA.HI.X R45, R22, c[0x0][0x164], R43, 0x2, P3 ;  /* 0x00005900162daa11 */ /* 0x000fe400018f142b */
[----:B--2---:R-:W-:Y:S02]  /*2c20*/  FSETP.GT.FTZ.AND P1, PT, R2, RZ, PT ;  /* 0x000000ff0200720b */ /* 0x004fe40003f34000 */
[----:B------:R-:W-:Y:S02]  /*2c30*/  IADD3 R43, R7, 0x6, RZ ;  /* 0x00000006072b7810 */ /* 0x000fe40007ffe0ff */
[----:B------:R-:W-:Y:S02]  /*2c40*/  ISETP.LT.OR P1, PT, R4, RZ, !P1 ;  /* 0x000000ff0400720c */ /* 0x000fe40004f21670 */
[----:B------:R-:W-:Y:S02]  /*2c50*/  ISETP.GT.OR P3, PT, R43, R37, P4 ;  /* 0x000000252b00720c */ /* 0x000fe40002764670 */
[----:B------:R-:W-:Y:S02]  /*2c60*/  ISETP.GE.OR P1, PT, R14, R13, P1 ;  /* 0x0000000d0e00720c */ /* 0x000fe40000f26670 */
[----:B------:R-:W-:Y:S01]  /*2c70*/  LOP3.LUT R7, R5, R6, RZ, 0x3c, !PT ;  /* 0x0000000605077212 */ /* 0x000fe200078e3cff */
[----:B------:R-:W-:Y:S04]  /*2c80*/  DEPBAR.LE SB0, 0x3 ;  /* 0x000080c00000791a */ /* 0x000fe80000000000 */
[----:B------:R-:W-:Y:S04]  /*2c90*/  LDS R0, [R0.X4] ;  /* 0x0000000000007984 */ /* 0x000fe80000004800 */
[----:B---3--:R-:W-:Y:S02]  /*2ca0*/  @!P3 IMAD.WIDE.U32 R26, R43, c[0x0][0x188], R38 ;  /* 0x000062002b1aba25 */ /* 0x008fe400078e0026 */
[----:B------:R-:W2:Y:S02]  /*2cb0*/  @!P1 LDS.128 R20, [R32.X4+0x3020] ;  /* 0x0030200020149984 */ /* 0x000ea40000004c00 */
[C---:B-1----:R-:W-:Y:S01]  /*2cc0*/  @!P0 FFMA.FTZ R9, R3.reuse, R16, R9 ;  /* 0x0000001003098223 */ /* 0x042fe20000010009 */
[----:B------:R-:W-:Y:S01]  /*2cd0*/  @!P3 LEA R30, P5, R26, c[0x0][0x160], 0x2 ;  /* 0x000058001a1eba11 */ /* 0x000fe200078a10ff */
[C---:B------:R-:W-:Y:S02]  /*2ce0*/  @!P0 FFMA.FTZ R10, R3.reuse, R17, R10 ;  /* 0x00000011030a8223 */ /* 0x040fe4000001000a */
[C---:B------:R-:W-:Y:S01]  /*2cf0*/  @!P0 FFMA.FTZ R11, R3.reuse, R18, R11 ;  /* 0x00000012030b8223 */ /* 0x040fe2000001000b */
[----:B------:R-:W-:Y:S01]  /*2d00*/  @!PT LDS RZ, [RZ] ;  /* 0x00000000fffff984 */ /* 0x000fe20000000800 */
[----:B------:R-:W-:Y:S01]  /*2d10*/  @!PT LDS RZ, [RZ] ;  /* 0x00000000fffff984 */ /* 0x000fe20000000800 */
[----:B------:R-:W-:Y:S01]  /*2d20*/  @!PT LDS RZ, [RZ] ;  /* 0x00000000fffff984 */ /* 0x000fe20000000800 */
[----:B------:R1:W-:Y:S01]  /*2d30*/  @!P2 LDGSTS.E.BYPASS.LTC128B.128 [R41+0x3020], [R44.64] ;  /* 0x030200002c29afae */ /* 0x0003e2000b901d66 */
[----:B------:R-:W-:Y:S04]  /*2d40*/  @!P0 FFMA.FTZ R12, R3, R19, R12 ;  /* 0x00000013030c8223 */ /* 0x000fe8000001000c */
[----:B------:R-:W0:Y:S01]  /*2d50*/  LDGDEPBAR ;  /* 0x00000000000079af */ /* 0x000e220000000000 */
[----:B-1----:R-:W-:Y:S01]  /*2d60*/  @!P3 SHF.R.S32.HI R44, RZ, 0x1f, R43 ;  /* 0x0000001fff2cb819 */ /* 0x002fe2000001142b */
[----:B------:R-:W-:Y:S04]  /*2d70*/  DEPBAR.LE SB0, 0x3 ;  /* 0x000080c00000791a */ /* 0x000fe80000000000 */
[----:B------:R-:W-:Y:S01]  /*2d80*/  @!P3 IMAD R44, R44, c[0x0][0x188], RZ ;  /* 0x000062002c2cba24 */ /* 0x000fe200078e02ff */
[----:B------:R1:W3:Y:S01]  /*2d90*/  LDS R5, [R7.X4] ;  /* 0x0000000007057984 */ /* 0x0002e20000004800 */
[----:B--2---:R-:W-:Y:S01]  /*2da0*/  @!P1 FFMA.FTZ R9, R2, R20, R9 ;  /* 0x0000001402099223 */ /* 0x004fe20000010009 */
[----:B------:R-:W-:Y:S01]  /*2db0*/  FSETP.GT.FTZ.AND P2, PT, R0, RZ, PT ;  /* 0x000000ff0000720b */ /* 0x000fe20003f54000 */
[----:B------:R-:W-:Y:S02]  /*2dc0*/  @!P3 IMAD R44, R43, c[0x0][0x18c], R44 ;  /* 0x000063002b2cba24 */ /* 0x000fe400078e022c */
[----:B------:R-:W-:Y:S01]  /*2dd0*/  @!P1 FFMA.FTZ R10, R2, R21, R10 ;  /* 0x00000015020a9223 */ /* 0x000fe2000001000a */
[----:B------:R-:W-:Y:S01]  /*2de0*/  ISETP.LT.OR P2, PT, R4, RZ, !P2 ;  /* 0x000000ff0400720c */ /* 0x000fe20005741670 */
[----:B------:R-:W-:Y:S02]  /*2df0*/  @!P3 IMAD.IADD R44, R27, 0x1, R44 ;  /* 0x000000011b2cb824 */ /* 0x000fe400078e022c */
[----:B------:R-:W-:Y:S01]  /*2e00*/  @!P1 FFMA.FTZ R11, R2, R22, R11 ;  /* 0x00000016020b9223 */ /* 0x000fe2000001000b */
[----:B------:R-:W-:Y:S01]  /*2e10*/  ISETP.GE.OR P2, PT, R14, R13, P2 ;  /* 0x0000000d0e00720c */ /* 0x000fe20001746670 */
[----:B------:R-:W-:Y:S01]  /*2e20*/  @!P1 FFMA.FTZ R12, R2, R23, R12 ;  /* 0x00000017020c9223 */ /* 0x000fe2000001000c */
[----:B------:R-:W-:Y:S02]  /*2e30*/  @!P3 LEA.HI.X R31, R26, c[0x0][0x164], R44, 0x2, P5 ;  /* 0x000059001a1fba11 */ /* 0x000fe400028f142c */
[----:B------:R-:W-:Y:S09]  /*2e40*/  ISETP.NE.AND P5, PT, R40, RZ, PT ;  /* 0x000000ff2800720c */ /* 0x000ff20003fa5270 */
[----:B------:R-:W2:Y:S01]  /*2e50*/  @!P2 LDS.128 R24, [R32.X4+0x4020] ;  /* 0x004020002018a984 */ /* 0x000ea20000004c00 */
[----:B-1----:R-:W-:Y:S04]  /*2e60*/  IMAD.MOV.U32 R7, RZ, RZ, R42 ;  /* 0x000000ffff077224 */ /* 0x002fe800078e002a */
[----:B------:R-:W-:Y:S01]  /*2e70*/  @!PT LDS RZ, [RZ] ;  /* 0x00000000fffff984 */ /* 0x000fe20000000800 */
[----:B------:R-:W-:Y:S01]  /*2e80*/  @!PT LDS RZ, [RZ] ;  /* 0x00000000fffff984 */ /* 0x000fe20000000800 */
[----:B------:R-:W-:Y:S01]  /*2e90*/  @!PT LDS RZ, [RZ] ;  /* 0x00000000fffff984 */ /* 0x000fe20000000800 */
[----:B------:R1:W-:Y:S05]  /*2ea0*/  @!P3 LDGSTS.E.BYPASS.LTC128B.128 [R41+0x4020], [R30.64] ;  /* 0x040200001e29bfae */ /* 0x0003ea000b901d66 */
[----:B------:R-:W0:Y:S01]  /*2eb0*/  LDGDEPBAR ;  /* 0x00000000000079af */ /* 0x000e220000000000 */
[----:B---3--:R-:W-:Y:S04]  /*2ec0*/  FSETP.GT.FTZ.AND P3, PT, R5, RZ, PT ;  /* 0x000000ff0500720b */ /* 0x008fe80003f74000 */
[----:B------:R-:W-:Y:S04]  /*2ed0*/  ISETP.LT.OR P3, PT, R4, RZ, !P3 ;  /* 0x000000ff0400720c */ /* 0x000fe80005f61670 */
[----:B------:R-:W-:Y:S01]  /*2ee0*/  ISETP.GE.OR P3, PT, R14, R13, P3 ;  /* 0x0000000d0e00720c */ /* 0x000fe20001f66670 */
[----:B------:R-:W-:-:S12]  /*2ef0*/  DEPBAR.LE SB0, 0x3 ;  /* 0x000080c00000791a */ /* 0x000fd80000000000 */
[----:B-1----:R-:W1:Y:S01]  /*2f00*/  @!P3 LDS.128 R28, [R32.X4+0x5020] ;  /* 0x00502000201cb984 */ /* 0x002e620000004c00 */
[C---:B--2---:R-:W-:Y:S02]  /*2f10*/  @!P2 FFMA.FTZ R9, R0.reuse, R24, R9 ;  /* 0x000000180009a223 */ /* 0x044fe40000010009 */
[C---:B------:R-:W-:Y:S02]  /*2f20*/  @!P2 FFMA.FTZ R10, R0.reuse, R25, R10 ;  /* 0x00000019000aa223 */ /* 0x040fe4000001000a */
[C---:B------:R-:W-:Y:S02]  /*2f30*/  @!P2 FFMA.FTZ R11, R0.reuse, R26, R11 ;  /* 0x0000001a000ba223 */ /* 0x040fe4000001000b */
[----:B------:R-:W-:Y:S02]  /*2f40*/  @!P2 FFMA.FTZ R12, R0, R27, R12 ;  /* 0x0000001b000ca223 */ /* 0x000fe4000001000c */
[C---:B-1----:R-:W-:Y:S02]  /*2f50*/  @!P3 FFMA.FTZ R9, R5.reuse, R28, R9 ;  /* 0x0000001c0509b223 */ /* 0x042fe40000010009 */
[C---:B------:R-:W-:Y:S02]  /*2f60*/  @!P3 FFMA.FTZ R10, R5.reuse, R29, R10 ;  /* 0x0000001d050ab223 */ /* 0x040fe4000001000a */
[C---:B------:R-:W-:Y:S02]  /*2f70*/  @!P3 FFMA.FTZ R11, R5.reuse, R30, R11 ;  /* 0x0000001e050bb223 */ /* 0x040fe4000001000b */
[----:B------:R-:W-:Y:S01]  /*2f80*/  @!P3 FFMA.FTZ R12, R5, R31, R12 ;  /* 0x0000001f050cb223 */ /* 0x000fe2000001000c */
[----:B------:R-:W-:-:S05]  /*2f90*/  @P5 BRA `(.L_x_71) ;  /* 0xfffff7f000005947 */ /* 0x000fca000383ffff */
.L_x_70:
[----:B------:R-:W-:Y:S05]  /*2fa0*/  BSYNC B0 ;  /* 0x0000000000007941 */ /* 0x000fea0003800000 */
.L_x_69:
[----:B------:R-:W-:-:S13]  /*2fb0*/  ISETP.NE.AND P0, PT, R36, RZ, PT ;  /* 0x000000ff2400720c */ /* 0x000fda0003f05270 */
[----:B------:R-:W-:Y:S05]  /*2fc0*/  @!P0 BRA `(.L_x_68) ;  /* 0x000002f000008947 */ /* 0x000fea0003800000 */
[----:B------:R-:W-:Y:S01]  /*2fd0*/  IADD3 R0, R42, 0x3, RZ ;  /* 0x000000032a007810 */ /* 0x000fe20007ffe0ff */
[----:B------:R-:W-:Y:S02]  /*2fe0*/  IMAD.MOV.U32 R15, RZ, RZ, 0x3 ;  /* 0x00000003ff0f7424 */ /* 0x000fe400078e00ff */
[----:B-1----:R-:W-:Y:S01]  /*2ff0*/  IMAD.MOV.U32 R7, RZ, RZ, RZ ;  /* 0x000000ffff077224 */ /* 0x002fe200078e00ff */
[----:B------:R-:W-:Y:S02]  /*3000*/  SHF.R.S32.HI R6, RZ, 0x1f, R0 ;  /* 0x0000001fff067819 */ /* 0x000fe40000011400 */
.L_x_72:
        /* <DEDUP_REMOVED lines=14> */
[----:B------:R-:W-:Y:S02]  /*30f0*/  LOP3.LUT R5, R2, R3, RZ, 0x3c, !PT ;  /* 0x0000000302057212 */ /* 0x000fe400078e3cff */
[C---:B------:R-:W-:Y:S01]  /*3100*/  @!P1 LEA R22, P0, R24.reuse, c[0x0][0x160], 0x2 ;  /* 0x0000580018169a11 */ /* 0x040fe200078010ff */
[----:B------:R-:W-:Y:S02]  /*3110*/  @!P1 IMAD.IADD R20, R25, 0x1, R21 ;  /* 0x0000000119149824 */ /* 0x000fe400078e0215 */
[----:B------:R-:W1:Y:S01]  /*3120*/  LDS R2, [R5.X4] ;  /* 0x0000000005027984 */ /* 0x000e620000004800 */
[C---:B------:R-:W-:Y:S01]  /*3130*/  @!P1 IMAD R21, R15.reuse, 0x400, R32 ;  /* 0x000004000f159824 */ /* 0x040fe200078e0220 */
[----:B------:R-:W-:Y:S02]  /*3140*/  IADD3 R15, R15, 0x1, RZ ;  /* 0x000000010f0f7810 */ /* 0x000fe40007ffe0ff */
[----:B------:R-:W-:Y:S01]  /*3150*/  @!P1 LEA.HI.X R23, R24, c[0x0][0x164], R20, 0x2, P0 ;  /* 0x0000590018179a11 */ /* 0x000fe200000f1414 */
[----:B------:R-:W-:Y:S01]  /*3160*/  @!P1 IMAD.SHL.U32 R27, R21, 0x4, RZ ;  /* 0x00000004151b9824 */ /* 0x000fe200078e00ff */
[----:B------:R-:W-:Y:S02]  /*3170*/  IADD3 R20, R7, 0x1, RZ ;  /* 0x0000000107147810 */ /* 0x000fe40007ffe0ff */
[----:B------:R-:W-:Y:S02]  /*3180*/  SEL R15, R15, RZ, !P3 ;  /* 0x000000ff0f0f7207 */ /* 0x000fe40005800000 */
[----:B------:R-:W-:Y:S01]  /*3190*/  @!PT LDS RZ, [RZ] ;  /* 0x00000000fffff984 */ /* 0x000fe20000000800 */
[----:B------:R-:W-:Y:S01]  /*31a0*/  @!PT LDS RZ, [RZ] ;  /* 0x00000000fffff984 */ /* 0x000fe20000000800 */
[----:B------:R-:W-:Y:S01]  /*31b0*/  @!PT LDS RZ, [RZ] ;  /* 0x00000000fffff984 */ /* 0x000fe20000000800 */
[----:B------:R2:W-:Y:S01]  /*31c0*/  @!P1 LDGSTS.E.BYPASS.LTC128B.128 [R27+0x2020], [R22.64] ;  /* 0x02020000161b9fae */ /* 0x0005e2000b901d66 */
[----:B------:R-:W-:Y:S05]  /*31d0*/  IADD3 R0, P1, R0, 0x1, RZ ;  /* 0x0000000100007810 */ /* 0x000fea0007f3e0ff */
[----:B------:R-:W-:Y:S02]  /*31e0*/  IMAD.X R6, RZ, RZ, R6, P1 ;  /* 0x000000ffff067224 */ /* 0x000fe400008e0606 */
[----:B------:R-:W0:Y:S01]  /*31f0*/  LDGDEPBAR ;  /* 0x00000000000079af */ /* 0x000e220000000000 */
[----:B------:R-:W-:Y:S04]  /*3200*/  DEPBAR.LE SB0, 0x3 ;  /* 0x000080c00000791a */ /* 0x000fe80000000000 */
[----:B-1----:R-:W-:Y:S04]  /*3210*/  FSETP.GT.FTZ.AND P0, PT, R2, RZ, PT ;  /* 0x000000ff0200720b */ /* 0x002fe80003f14000 */
        /* <DEDUP_REMOVED lines=10> */
.L_x_68:
[----:B------:R-:W-:Y:S05]  /*32c0*/  BSYNC B1 ;  /* 0x0000000000017941 */ /* 0x000fea0003800000 */
.L_x_67:
[----:B------:R-:W-:Y:S02]  /*32d0*/  F2FP.BF16.PACK_AB R10, R10, R9 ;  /* 0x000000090a0a723e */ /* 0x000fe400000010ff */
[----:B------:R-:W-:Y:S01]  /*32e0*/  F2FP.BF16.PACK_AB R11, R12, R11 ;  /* 0x0000000b0c0b723e */ /* 0x000fe200000010ff */
[----:B------:R-:W-:Y:S06]  /*32f0*/  @P4 EXIT ;  /* 0x000000000000494d */ /* 0x000fec0003800000 */
[----:B------:R-:W2:Y:S01]  /*3300*/  S2R R0, SR_CTAID.Y ;  /* 0x0000000000007919 */ /* 0x000ea20000002600 */
[----:B------:R-:W-:-:S04]  /*3310*/  IMAD R33, R33, c[0x0][0x1d8], RZ ;  /* 0x0000760021217a24 */ /* 0x000fc800078e02ff */
        /* <DEDUP_REMOVED lines=10> */
[----:B------:R-:W-:Y:S02]  /*33c0*/  IADD3 R3, R5, R3, RZ ;  /* 0x0000000305037210 */ /* 0x000fe40007ffe0ff */
[----:B------:R-:W-:-:S04]  /*33d0*/  LEA R2, P0, R4, c[0x0][0x1d0], 0x1 ;  /* 0x0000740004027a11 */ /* 0x000fc800078008ff */
[----:B------:R-:W-:-:S05]  /*33e0*/  LEA.HI.X R3, R4, c[0x0][0x1d4], R3, 0x1, P0 ;  /* 0x0000750004037a11 */ /* 0x000fca00000f0c03 */
[----:B------:R-:W-:Y:S01]  /*33f0*/  STG.E.64 [R2.64], R10 ;  /* 0x0000000a02007986 */ /* 0x000fe2000c101b26 */
[----:B------:R-:W-:Y:S05]  /*3400*/  EXIT ;  /* 0x000000000000794d */ /* 0x000fea0003800000 */
.L_x_64:
[----:B------:R-:W-:Y:S02]  /*3410*/  MOV R6, 0x3430 ;  /* 0x0000343000067802 */ /* 0x000fe40000000f00 */
[----:B------:R-:W-:Y:S05]  /*3420*/  CALL.REL.NOINC `($__internal_5_$__cuda_sm70_shflsync_bfly_p) ;  /* 0x000003e000007944 */ /* 0x000fea0003c00000 */
[----:B-12---:R-:W-:Y:S05]  /*3430*/  BRA `(.L_x_73) ;  /* 0xffffe9b000007947 */ /* 0x006fea000383ffff */
        .weak           $__internal_4_$__cuda_sm20_div_u64
        .type           $__internal_4_$__cuda_sm20_div_u64,@function
        .size           $__internal_4_$__cuda_sm20_div_u64,($__internal_5_$__cuda_sm70_shflsync_bfly_p - $__internal_4_$__cuda_sm20_div_u64)
$__internal_4_$__cuda_sm20_div_u64:
[----:B------:R-:W-:Y:S02]  /*3440*/  IMAD.MOV.U32 R14, RZ, RZ, R16 ;  /* 0x000000ffff0e7224 */ /* 0x000fe400078e0010 */
[----:B------:R-:W-:-:S04]  /*3450*/  IMAD.MOV.U32 R15, RZ, RZ, RZ ;  /* 0x000000ffff0f7224 */ /* 0x000fc800078e00ff */
[----:B------:R-:W1:Y:S08]  /*3460*/  I2F.U64.RP R9, R14 ;  /* 0x0000000e00097312 */ /* 0x000e700000309000 */
[----:B-1----:R-:W1:Y:S02]  /*3470*/  MUFU.RCP R10, R9 ;  /* 0x00000009000a7308 */ /* 0x002e640000001000 */
[----:B-1----:R-:W-:-:S06]  /*3480*/  IADD3 R10, R10, 0x1ffffffe, RZ ;  /* 0x1ffffffe0a0a7810 */ /* 0x002fcc0007ffe0ff */
[----:B------:R-:W1:Y:S02]  /*3490*/  F2I.U64.TRUNC R10, R10 ;  /* 0x0000000a000a7311 */ /* 0x000e64000020d800 */
[----:B-1----:R-:W-:-:S04]  /*34a0*/  IMAD.WIDE.U32 R12, R10, R16, RZ ;  /* 0x000000100a0c7225 */ /* 0x002fc800078e00ff */
[----:B------:R-:W-:Y:S01]  /*34b0*/  IMAD R3, R11, R16, R13 ;  /* 0x000000100b037224 */ /* 0x000fe200078e020d */
[----:B------:R-:W-:Y:S01]  /*34c0*/  IADD3 R7, P1, RZ, -R12, RZ ;  /* 0x8000000cff077210 */ /* 0x000fe20007f3e0ff */
[----:B------:R-:W-:-:S03]  /*34d0*/  IMAD.MOV.U32 R13, RZ, RZ, R10 ;  /* 0x000000ffff0d7224 */ /* 0x000fc600078e000a */
[----:B------:R-:W-:Y:S01]  /*34e0*/  IADD3.X R3, RZ, ~R3, RZ, P1, !PT ;  /* 0x80000003ff037210 */ /* 0x000fe20000ffe4ff */
[----:B------:R-:W-:-:S04]  /*34f0*/  IMAD.HI.U32 R12, R10, R7, RZ ;  /* 0x000000070a0c7227 */ /* 0x000fc800078e00ff */
[-C--:B------:R-:W-:Y:S02]  /*3500*/  IMAD R0, R11, R3.reuse, RZ ;  /* 0x000000030b007224 */ /* 0x080fe400078e02ff */
[----:B------:R-:W-:-:S04]  /*3510*/  IMAD.WIDE.U32 R12, P3, R10, R3, R12 ;  /* 0x000000030a0c7225 */ /* 0x000fc8000786000c */
[----:B------:R-:W-:-:S04]  /*3520*/  IMAD.HI.U32 R3, R11, R3, RZ ;  /* 0x000000030b037227 */ /* 0x000fc800078e00ff */
[----:B------:R-:W-:Y:S01]  /*3530*/  IMAD.HI.U32 R7, P2, R11, R7, R12 ;  /* 0x000000070b077227 */ /* 0x000fe2000784000c */
[----:B------:R-:W-:-:S04]  /*3540*/  IADD3.X R3, R3, R11, RZ, P3, !PT ;  /* 0x0000000b03037210 */ /* 0x000fc80001ffe4ff */
[----:B------:R-:W-:-:S04]  /*3550*/  IADD3 R13, P1, R0, R7, RZ ;  /* 0x00000007000d7210 */ /* 0x000fc80007f3e0ff */
[----:B------:R-:W-:Y:S01]  /*3560*/  IADD3.X R7, RZ, RZ, R3, P1, P2 ;  /* 0x000000ffff077210 */ /* 0x000fe20000fe4403 */
[----:B------:R-:W-:-:S04]  /*3570*/  IMAD.WIDE.U32 R10, R13, R16, RZ ;  /* 0x000000100d0a7225 */ /* 0x000fc800078e00ff */
[----:B------:R-:W-:Y:S01]  /*3580*/  IMAD R0, R7, R16, R11 ;  /* 0x0000001007007224 */ /* 0x000fe200078e020b */
[----:B------:R-:W-:-:S05]  /*3590*/  IADD3 R3, P1, RZ, -R10, RZ ;  /* 0x8000000aff037210 */ /* 0x000fca0007f3e0ff */
[----:B------:R-:W-:-:S04]  /*35a0*/  IMAD.HI.U32 R12, R13, R3, RZ ;  /* 0x000000030d0c7227 */ /* 0x000fc800078e00ff */
[----:B------:R-:W-:-:S04]  /*35b0*/  IMAD.X R0, RZ, RZ, ~R0, P1 ;  /* 0x000000ffff007224 */ /* 0x000fc800008e0e00 */
[----:B------:R-:W-:-:S04]  /*35c0*/  IMAD.WIDE.U32 R10, P3, R13, R0, R12 ;  /* 0x000000000d0a7225 */ /* 0x000fc8000786000c */
[C---:B------:R-:W-:Y:S02]  /*35d0*/  IMAD R9, R7.reuse, R0, RZ ;  /* 0x0000000007097224 */ /* 0x040fe400078e02ff */
[----:B------:R-:W-:-:S04]  /*35e0*/  IMAD.HI.U32 R10, P2, R7, R3, R10 ;  /* 0x00000003070a7227 */ /* 0x000fc8000784000a */
[----:B------:R-:W-:Y:S01]  /*35f0*/  IMAD.HI.U32 R0, R7, R0, RZ ;  /* 0x0000000007007227 */ /* 0x000fe200078e00ff */
[----:B------:R-:W-:-:S03]  /*3600*/  IADD3 R9, P1, R9, R10, RZ ;  /* 0x0000000a09097210 */ /* 0x000fc60007f3e0ff */
[----:B------:R-:W-:Y:S01]  /*3610*/  IMAD.MOV.U32 R11, RZ, RZ, RZ ;  /* 0x000000ffff0b7224 */ /* 0x000fe200078e00ff */
[----:B------:R-:W-:Y:S01]  /*3620*/  IADD3.X R7, R0, R7, RZ, P3, !PT ;  /* 0x0000000700077210 */ /* 0x000fe20001ffe4ff */
[----:B------:R-:W-:-:S03]  /*3630*/  IMAD.HI.U32 R10, R9, R5, RZ ;  /* 0x00000005090a7227 */ /* 0x000fc600078e00ff */
[----:B------:R-:W-:-:S03]  /*3640*/  IADD3.X R7, RZ, RZ, R7, P1, P2 ;  /* 0x000000ffff077210 */ /* 0x000fc60000fe4407 */
[----:B------:R-:W-:-:S04]  /*3650*/  IMAD.WIDE.U32 R10, R9, R4, R10 ;  /* 0x00000004090a7225 */ /* 0x000fc800078e000a */
[C---:B------:R-:W-:Y:S02]  /*3660*/  IMAD R3, R7.reuse, R4, RZ ;  /* 0x0000000407037224 */ /* 0x040fe400078e02ff */
[----:B------:R-:W-:-:S04]  /*3670*/  IMAD.HI.U32 R10, P2, R7, R5, R10 ;  /* 0x00000005070a7227 */ /* 0x000fc8000784000a */
[----:B------:R-:W-:Y:S01]  /*3680*/  IMAD.HI.U32 R0, R7, R4, RZ ;  /* 0x0000000407007227 */ /* 0x000fe200078e00ff */
[----:B------:R-:W-:-:S04]  /*3690*/  IADD3 R3, P1, R3, R10, RZ ;  /* 0x0000000a03037210 */ /* 0x000fc80007f3e0ff */
[----:B------:R-:W-:Y:S01]  /*36a0*/  IADD3.X R0, R0, RZ, RZ, P2, !PT ;  /* 0x000000ff00007210 */ /* 0x000fe200017fe4ff */
[----:B------:R-:W-:-:S04]  /*36b0*/  IMAD.WIDE.U32 R10, R3, R16, RZ ;  /* 0x00000010030a7225 */ /* 0x000fc800078e00ff */
[----:B------:R-:W-:Y:S01]  /*36c0*/  IMAD.X R7, RZ, RZ, R0, P1 ;  /* 0x000000ffff077224 */ /* 0x000fe200008e0600 */
[----:B------:R-:W-:Y:S02]  /*36d0*/  IADD3 R5, P1, -R10, R5, RZ ;  /* 0x000000050a057210 */ /* 0x000fe40007f3e1ff */
[----:B------:R-:W-:Y:S01]  /*36e0*/  IADD3 R10, R3, 0x1, RZ ;  /* 0x00000001030a7810 */ /* 0x000fe20007ffe0ff */
[-C--:B------:R-:W-:Y:S01]  /*36f0*/  IMAD R7, R7, R16.reuse, R11 ;  /* 0x0000001007077224 */ /* 0x080fe200078e020b */
[----:B------:R-:W-:-:S04]  /*3700*/  ISETP.GE.U32.AND P2, PT, R5, R16, PT ;  /* 0x000000100500720c */ /* 0x000fc80003f46070 */
[----:B------:R-:W-:Y:S02]  /*3710*/  IADD3.X R4, ~R7, R4, RZ, P1, !PT ;  /* 0x0000000407047210 */ /* 0x000fe40000ffe5ff */
[-C--:B------:R-:W-:Y:S02]  /*3720*/  IADD3 R0, P1, -R16, R5.reuse, RZ ;  /* 0x0000000510007210 */ /* 0x080fe40007f3e1ff */
[C---:B------:R-:W-:Y:S02]  /*3730*/  ISETP.GE.U32.AND.EX P2, PT, R4.reuse, RZ, PT, P2 ;  /* 0x000000ff0400720c */ /* 0x040fe40003f46120 */
[----:B------:R-:W-:Y:S02]  /*3740*/  IADD3.X R7, R4, -0x1, RZ, P1, !PT ;  /* 0xffffffff04077810 */ /* 0x000fe40000ffe4ff */
[----:B------:R-:W-:Y:S02]  /*3750*/  SEL R5, R0, R5, P2 ;  /* 0x0000000500057207 */ /* 0x000fe40001000000 */
[----:B------:R-:W-:-:S02]  /*3760*/  SEL R7, R7, R4, P2 ;  /* 0x0000000407077207 */ /* 0x000fc40001000000 */
[----:B------:R-:W-:Y:S02]  /*3770*/  SEL R10, R10, R3, P2 ;  /* 0x000000030a0a7207 */ /* 0x000fe40001000000 */
[----:B------:R-:W-:Y:S02]  /*3780*/  ISETP.GE.U32.AND P2, PT, R5, R16, PT ;  /* 0x000000100500720c */ /* 0x000fe40003f46070 */
[----:B------:R-:W-:Y:S02]  /*3790*/  ISETP.NE.U32.AND P1, PT, R16, RZ, PT ;  /* 0x000000ff1000720c */ /* 0x000fe40003f25070 */
[----:B------:R-:W-:Y:S02]  /*37a0*/  IADD3 R3, R10, 0x1, RZ ;  /* 0x000000010a037810 */ /* 0x000fe40007ffe0ff */
[----:B------:R-:W-:Y:S01]  /*37b0*/  ISETP.GE.U32.AND.EX P2, PT, R7, RZ, PT, P2 ;  /* 0x000000ff0700720c */ /* 0x000fe20003f46120 */
[----:B------:R-:W-:Y:S01]  /*37c0*/  IMAD.MOV.U32 R7, RZ, RZ, 0x0 ;  /* 0x00000000ff077424 */ /* 0x000fe200078e00ff */
[----:B------:R-:W-:-:S02]  /*37d0*/  ISETP.NE.AND.EX P1, PT, RZ, RZ, PT, P1 ;  /* 0x000000ffff00720c */ /* 0x000fc40003f25310 */
[----:B------:R-:W-:-:S04]  /*37e0*/  SEL R3, R3, R10, P2 ;  /* 0x0000000a03037207 */ /* 0x000fc80001000000 */
[----:B------:R-:W-:Y:S01]  /*37f0*/  SEL R3, R3, 0xffffffff, P1 ;  /* 0xffffffff03037807 */ /* 0x000fe20000800000 */
[----:B------:R-:W-:Y:S06]  /*3800*/  RET.REL.NODEC R6 `(_ZN7cutlass13device_kernelIN5flash19FlashAttnFwdCombineIN4cute5tupleIJNS3_1CILi8EEENS5_ILi128EEEEEELi8ELi256ELi1ELb0ELb1ENS_10bfloat16_tEfNS_4arch4Sm90EEEEEvNT_6ParamsE) ;  /* 0xffffc7f006007950 */ /* 0x000fec0003c3ffff */
        .weak           $__internal_5_$__cuda_sm70_shflsync_bfly_p
        .type           $__internal_5_$__cuda_sm70_shflsync_bfly_p,@function
        .size           $__internal_5_$__cuda_sm70_shflsync_bfly_p,(.L_x_1790 - $__internal_5_$__cuda_sm70_shflsync_bfly_p)
$__internal_5_$__cuda_sm70_shflsync_bfly_p:
[----:B------:R-:W-:Y:S01]  /*3810*/  HFMA2.MMA R11, -RZ, RZ, 0, 0 ;  /* 0x00000000ff0b7435 */ /* 0x000fe200000001ff */
[----:B------:R-:W-:Y:S01]  /*3820*/  MOV R10, R6 ;  /* 0x00000006000a7202 */ /* 0x000fe20000000f00 */
[----:B------:R1:W2:Y:S04]  /*3830*/  SHFL.BFLY PT, R7, R0, 0x10, 0x1f ;  /* 0x0e001f0000077f89 */ /* 0x0002a800000e0000 */
[----:B------:R-:W-:Y:S05]  /*3840*/  RET.REL.NODEC R10 `(_ZN7cutlass13device_kernelIN5flash19FlashAttnFwdCombineIN4cute5tupleIJNS3_1CILi8EEENS5_ILi128EEEEEELi8ELi256ELi1ELb0ELb1ENS_10bfloat16_tEfNS_4arch4Sm90EEEEEvNT_6ParamsE) ;  /* 0xffffc7b00a007950 */ /* 0x000fea0003c3ffff */
.L_x_74:
        /* <DEDUP_REMOVED lines=11> */
.L_x_1790:


//--------------------- .text._ZN7cutlass13device_kernelIN5flash19FlashAttnFwdCombineIN4cute5tupleIJNS3_1CILi8EEENS5_ILi128EEEEEELi7ELi256ELi1ELb0ELb1ENS_10bfloat16_tEfNS_4arch4Sm90EEEEEvNT_6ParamsE --------------------------
	.section	.text._ZN7cutlass13device_kernelIN5flash19FlashAttnFwdCombineIN4cute5tupleIJNS3_1CILi8EEENS5_ILi128EEEEEELi7ELi256ELi1ELb0ELb1ENS_10bfloat16_tEfNS_4arch4Sm90EEEEEvNT_6ParamsE,"ax",@progbits
	.sectioninfo	@"SHI_REGISTERS=42"
	.align	128
.text._ZN7cutlass13device_kernelIN5flash19FlashAttnFwdCombineIN4cute5tupleIJNS3_1CILi8EEENS5_ILi128EEEEEELi7ELi256ELi1ELb0ELb1ENS_10bfloat16_tEfNS_4arch4Sm90EEEEEvNT_6ParamsE:
        .type           _ZN7cutlass13device_kernelIN5flash19FlashAttnFwdCombineIN4cute5tupleIJNS3_1CILi8EEENS5_ILi128EEEEEELi7ELi256ELi1ELb0ELb1ENS_10bfloat16_tEfNS_4arch4Sm90EEEEEvNT_6ParamsE,@function
        .size           _ZN7cutlass13device_kernelIN5flash19FlashAttnFwdCombineIN4cute5tupleIJNS3_1CILi8EEENS5_ILi128EEEEEELi7ELi256ELi1ELb0ELb1ENS_10bfloat16_tEfNS_4arch4Sm90EEEEEvNT_6ParamsE,(.L_x_1793 - _ZN7cutlass13device_kernelIN5flash19FlashAttnFwdCombineIN4cute5tupleIJNS3_1CILi8EEENS5_ILi128EEEEEELi7ELi256ELi1ELb0ELb1ENS_10bfloat16_tEfNS_4arch4Sm90EEEEEvNT_6ParamsE)
        .other          _ZN7cutlass13device_kernelIN5flash19FlashAttnFwdCombineIN4cute5tupleIJNS3_1CILi8EEENS5_ILi128EEEEEELi7ELi256ELi1ELb0ELb1ENS_10bfloat16_tEfNS_4arch4Sm90EEEEEvNT_6ParamsE,@"STO_CUDA_ENTRY STV_DEFAULT"
_ZN7cutlass13device_kernelIN5flash19FlashAttnFwdCombineIN4cute5tupleIJNS3_1CILi8EEENS5_ILi128EEEEEELi7ELi256ELi1ELb0ELb1ENS_10bfloat16_tEfNS_4arch4Sm90EEEEEvNT_6ParamsE:
        /* <DEDUP_REMOVED lines=14> */
[----:B------:R-:W3:Y:S01]  /*00e0*/  S2R R23, SR_CTAID.Y ;  /* 0x0000000000177919 */ /* 0x000ee20000002600 */
[----:B-1----:R-:W-:-:S05]  /*00f0*/  @P0 IMAD.WIDE R4, R3, R0, c[0x0][0x238] ;  /* 0x00008e0003040625 */ /* 0x002fca00078e0200 */
[----:B------:R1:W5:Y:S01]  /*0100*/  @P0 LDG.E R6, [R4.64] ;  /* 0x0000002604060981 */ /* 0x000362000c1e1900 */
[----:B------:R-:W-:Y:S01]  /*0110*/  ISETP.NE.U32.AND P0, PT, RZ, c[0x0][0x240], PT ;  /* 0x00009000ff007a0c */ /* 0x000fe20003f05070 */
[----:B------:R-:W-:-:S03]  /*0120*/  IMAD.MOV.U32 R0, RZ, RZ, 0x1 ;  /* 0x00000001ff007424 */ /* 0x000fc600078e00ff */
[----:B------:R-:W-:-:S04]  /*0130*/  ISETP.NE.AND.EX P0, PT, RZ, c[0x0][0x244], PT, P0 ;  /* 0x00009100ff007a0c */ /* 0x000fc80003f05300 */
[----:B---3--:R-:W-:Y:S02]  /*0140*/  ISETP.NE.OR P0, PT, R2, RZ, !P0 ;  /* 0x000000ff0200720c */ /* 0x008fe40004705670 */
[----:B-1----:R-:W-:-:S04]  /*0150*/  IADD3 R4, -R0, c[0x0][0xc], RZ ;  /* 0x0000030000047a10 */ /* 0x002fc80007ffe1ff */
        /* <DEDUP_REMOVED lines=26> */
[----:B-----5:R1:W2:Y:S04]  /*0300*/  LDG.E R16, [R4.64] ;  /* 0x0000002604107981 */ /* 0x0202a8000c1e1900 */
[----:B-1----:R-:W2:Y:S02]  /*0310*/  LDG.E R4, [R4.64+0x4] ;  /* 0x0000042604047981 */ /* 0x002ea4000c1e1900 */
[----:B--2---:R-:W-:-:S04]  /*0320*/  IADD3 R16, -R16, R4, RZ ;  /* 0x0000000410107210 */ /* 0x004fc80007ffe1ff */
.L_x_75:
        /* <DEDUP_REMOVED lines=25> */
.L_x_76:
        /* <DEDUP_REMOVED lines=101> */
.L_x_78:
        /* <DEDUP_REMOVED lines=12> */
[----:B------:R-:W-:Y:S02]  /*0bd0*/  MOV R9, R16 ;  /* 0x0000001000097202 */ /* 0x000fe40000000f00 */
[----:B------:R-:W-:Y:S02]  /*0be0*/  MOV R6, 0xc00 ;  /* 0x00000c0000067802 */ /* 0x000fe40000000f00 */
[----:B------:R-:W-:Y:S05]  /*0bf0*/  CALL.REL.NOINC `($__internal_6_$__cuda_sm20_div_u64) ;  /* 0x0000220000007944 */ /* 0x000fea0003c00000 */
[----:B------:R-:W-:Y:S05]  /*0c00*/  BRA `(.L_x_80) ;  /* 0x0000013000007947 */ /* 0x000fea0003800000 */
.L_x_79:
[----:B------:R-:W1:Y:S01]  /*0c10*/  I2F.U32.RP R6, R16 ;  /* 0x0000001000067306 */ /* 0x000e620000209000 */
[----:B------:R-:W-:-:S07]  /*0c20*/  ISETP.NE.U32.AND P1, PT, R16, RZ, PT ;  /* 0x000000ff1000720c */ /* 0x000fce0003f25070 */
[----:B-1----:R-:W1:Y:S02]  /*0c30*/  MUFU.RCP R6, R6 ;  /* 0x0000000600067308 */ /* 0x002e640000001000 */
[----:B-1----:R-:W-:-:S06]  /*0c40*/  IADD3 R6, R6, 0xffffffe, RZ ;  /* 0x0ffffffe06067810 */ /* 0x002fcc0007ffe0ff */
[----:B------:R-:W1:Y:S02]  /*0c50*/  F2I.FTZ.U32.TRUNC.NTZ R7, R6 ;  /* 0x0000000600077305 */ /* 0x000e64000021f000 */
[----:B-1----:R-:W-:Y:S02]  /*0c60*/  IMAD.MOV R0, RZ, RZ, -R7 ;  /* 0x000000ffff007224 */ /* 0x002fe400078e0a07 */
[----:B------:R-:W-:Y:S02]  /*0c70*/  IMAD.MOV.U32 R6, RZ, RZ, RZ ;  /* 0x000000ffff067224 */ /* 0x000fe400078e00ff */
        /* <DEDUP_REMOVED lines=10> */
[----:B------:R-:W-:-:S04]  /*0d20*/  @!P1 LOP3.LUT R3, RZ, R16, RZ, 0x33, !PT ;  /* 0x00000010ff039212 */ /* 0x000fc800078e33ff */
[----:B------:R-:W-:Y:S02]  /*0d30*/  MOV R0, R3 ;  /* 0x0000000300007202 */ /* 0x000fe40000000f00 */
.L_x_80:
[----:B------:R-:W-:Y:S02]  /*0d40*/  IADD3 R3, R8, -0x1, RZ ;  /* 0xffffffff08037810 */ /* 0x000fe40007ffe0ff */
[----:B------:R-:W-:-:S03]  /*0d50*/  MOV R5, R0 ;  /* 0x0000000000057202 */ /* 0x000fc60000000f00 */
.L_x_77:
        /* <DEDUP_REMOVED lines=14> */
[----:B------:R-:W-:Y:S01]  /*0e40*/  ISETP.GE.AND P6, PT, R11, R17, PT ;  /* 0x000000110b00720c */ /* 0x000fe20003fc6270 */
[----:B------:R-:W-:Y:S01]  /*0e50*/  IMAD.MOV.U32 R0, RZ, RZ, R4 ;  /* 0x000000ffff007224 */ /* 0x000fe200078e0004 */
[----:B------:R-:W-:Y:S01]  /*0e60*/  @P0 SHF.R.U32.HI R0, RZ, R3, R6 ;  /* 0x00000003ff000219 */ /* 0x000fe20000011606 */
[----:B------:R-:W-:Y:S01]  /*0e70*/  IMAD.MOV.U32 R20, RZ, RZ, R18 ;  /* 0x000000ffff147224 */ /* 0x000fe200078e0012 */
[----:B------:R-:W-:Y:S02]  /*0e80*/  ISETP.GE.AND P5, PT, R8, R17, PT ;  /* 0x000000110800720c */ /* 0x000fe40003fa6270 */
[--C-:B------:R-:W-:Y:S01]  /*0e90*/  SHF.R.S32.HI R7, RZ, 0x1f, R0.reuse ;  /* 0x0000001fff077819 */ /* 0x100fe20000011400 */
[----:B------:R-:W-:Y:S01]  /*0ea0*/  IMAD.MOV R26, RZ, RZ, -R0 ;  /* 0x000000ffff1a7224 */ /* 0x000fe200078e0a00 */
[----:B------:R-:W-:-:S02]  /*0eb0*/  MOV R21, R19 ;  /* 0x0000001300157202 */ /* 0x000fc40000000f00 */
[----:B------:R-:W-:Y:S01]  /*0ec0*/  IADD3 R30, R11, 0x40, RZ ;  /* 0x000000400b1e7810 */ /* 0x000fe20007ffe0ff */
[----:B------:R-:W-:Y:S01]  /*0ed0*/  IMAD R7, R7, c[0x0][0x1c0], RZ ;  /* 0x0000700007077a24 */ /* 0x000fe200078e02ff */
[C---:B------:R-:W-:Y:S01]  /*0ee0*/  LOP3.LUT P4, RZ, R11.reuse, 0x2, RZ, 0xc0, !PT ;  /* 0x000000020bff7812 */ /* 0x040fe2000788c0ff */
[----:B------:R-:W-:Y:S01]  /*0ef0*/  IMAD R26, R16, R26, R4 ;  /* 0x0000001a101a7224 */ /* 0x000fe200078e0204 */
[----:B------:R-:W-:Y:S01]  /*0f00*/  ISETP.GE.AND P3, PT, R30, R17, PT ;  /* 0x000000111e00720c */ /* 0x000fe20003f66270 */
[C---:B------:R-:W-:Y:S01]  /*0f10*/  IMAD.WIDE.U32 R20, R0.reuse, c[0x0][0x1c0], R20 ;  /* 0x0000700000147a25 */ /* 0x040fe200078e0014 */
[----:B------:R-:W-:Y:S02]  /*0f20*/  @!P6 SHF.R.S32.HI R4, RZ, 0x1f, R11 ;  /* 0x0000001fff04e819 */ /* 0x000fe4000001140b */
[----:B------:R-:W-:Y:S01]  /*0f30*/  SHF.R.S32.HI R9, RZ, 0x1f, R26 ;  /* 0x0000001fff097819 */ /* 0x000fe2000001141a */
[----:B------:R-:W-:Y:S01]  /*0f40*/  IMAD R7, R0, c[0x0][0x1c4], R7 ;  /* 0x0000710000077a24 */ /* 0x000fe200078e0207 */
[----:B------:R-:W-:Y:S01]  /*0f50*/  LOP3.LUT R0, R11, 0x1, RZ, 0xc0, !PT ;  /* 0x000000010b007812 */ /* 0x000fe200078ec0ff */
[----:B------:R-:W-:Y:S01]  /*0f60*/  @P6 IMAD.MOV.U32 R6, RZ, RZ, -0x800000 ;  /* 0xff800000ff066424 */ /* 0x000fe200078e00ff */
[----:B------:R-:W-:Y:S01]  /*0f70*/  IADD3 R26, P2, R26, R20, RZ ;  /* 0x000000141a1a7210 */ /* 0x000fe20007f5e0ff */
[----:B------:R-:W-:Y:S01]  /*0f80*/  @!P6 IMAD R4, R4, c[0x0][0x1b8], RZ ;  /* 0x00006e000404ea24 */ /* 0x000fe200078e02ff */
[----:B------:R-:W-:-:S02]  /*0f90*/  ISETP.NE.U32.AND P1, PT, R0, 0x1, PT ;  /* 0x000000010000780c */ /* 0x000fc40003f25070 */
[----:B------:R-:W-:Y:S01]  /*0fa0*/  @!P5 SHF.R.S32.HI R0, RZ, 0x1f, R8 ;  /* 0x0000001fff00d819 */ /* 0x000fe20000011408 */
[----:B------:R-:W-:Y:S01]  /*0fb0*/  @!P5 IMAD.MOV.U32 R24, RZ, RZ, R26 ;  /* 0x000000ffff18d224 */ /* 0x000fe200078e001a */
[----:B------:R-:W-:Y:S01]  /*0fc0*/  IADD3.X R27, R9, R21, R7, P2, !PT ;  /* 0x00000015091b7210 */ /* 0x000fe200017fe407 */
[----:B------:R1:W-:Y:S01]  /*0fd0*/  @P6 STS [R13.X4], R6 ;  /* 0x000000060d006388 */ /* 0x0003e20000004800 */
[C---:B------:R-:W-:Y:S02]  /*0fe0*/  @!P6 IMAD R4, R11.reuse, c[0x0][0x1bc], R4 ;  /* 0x00006f000b04ea24 */ /* 0x040fe400078e0204 */
[----:B------:R-:W-:Y:S02]  /*0ff0*/  @!P5 IMAD R0, R0, c[0x0][0x1b8], RZ ;  /* 0x00006e000000da24 */ /* 0x000fe400078e02ff */
[--C-:B------:R-:W-:Y:S02]  /*1000*/  @!P5 IMAD.MOV.U32 R25, RZ, RZ, R27.reuse ;  /* 0x000000ffff19d224 */ /* 0x100fe400078e001b */
[C---:B------:R-:W-:Y:S01]  /*1010*/  @!P6 IMAD.WIDE.U32 R20, R11.reuse, c[0x0][0x1b8], R26 ;  /* 0x00006e000b14ea25 */ /* 0x040fe200078e001a */
[----:B------:R-:W-:-:S03]  /*1020*/  IADD3 R11, R11, 0x60, RZ ;  /* 0x000000600b0b7810 */ /* 0x000fc60007ffe0ff */
[C---:B------:R-:W-:Y:S01]  /*1030*/  @!P5 IMAD R0, R8.reuse, c[0x0][0x1bc], R0 ;  /* 0x00006f000800da24 */ /* 0x040fe200078e0200 */
[----:B------:R-:W-:Y:S01]  /*1040*/  @!P6 IADD3 R4, R21, R4, RZ ;  /* 0x000000041504e210 */ /* 0x000fe20007ffe0ff */
[----:B------:R-:W-:Y:S01]  /*1050*/  @!P5 IMAD.WIDE.U32 R8, R8, c[0x0][0x1b8], R24 ;  /* 0x00006e000808da25 */ /* 0x000fe200078e0018 */
[----:B------:R-:W-:-:S03]  /*1060*/  @!P6 LEA R28, P2, R20, c[0x0][0x1a0], 0x2 ;  /* 0x00006800141cea11 */ /* 0x000fc600078410ff */
[----:B------:R-:W-:Y:S01]  /*1070*/  @!P3 IMAD.MOV.U32 R24, RZ, RZ, R26 ;  /* 0x000000ffff18b224 */ /* 0x000fe200078e001a */
[----:B------:R-:W-:Y:S01]  /*1080*/  @!P6 LEA.HI.X R29, R20, c[0x0][0x1a4], R4, 0x2, P2 ;  /* 0x00006900141dea11 */ /* 0x000fe200010f1404 */
[----:B------:R-:W-:Y:S01]  /*1090*/  @!P3 IMAD.MOV.U32 R25, RZ, RZ, R27 ;  /* 0x000000ffff19b224 */ /* 0x000fe200078e001b */
[----:B------:R-:W-:Y:S01]  /*10a0*/  @!P6 SHF.L.U32 R4, R13, 0x2, RZ ;  /* 0x000000020d04e819 */ /* 0x000fe200000006ff */
[----:B------:R-:W-:Y:S01]  /*10b0*/  @!P5 IMAD.IADD R0, R9, 0x1, R0 ;  /* 0x000000010900d824 */ /* 0x000fe200078e0200 */
[----:B------:R-:W-:Y:S01]  /*10c0*/  HFMA2.MMA R9, -RZ, RZ, 0, 1.4781951904296875e-05 ;  /* 0x000000f8ff097435 */ /* 0x000fe200000001ff */
[----:B-1----:R-:W-:Y:S02]  /*10d0*/  @!P3 SHF.R.S32.HI R6, RZ, 0x1f, R30 ;  /* 0x0000001fff06b819 */ /* 0x002fe4000001141e */
[----:B------:R-:W-:Y:S01]  /*10e0*/  @!PT LDS RZ, [RZ] ;  /* 0x00000000fffff984 */ /* 0x000fe20000000800 */
[----:B------:R-:W-:Y:S01]  /*10f0*/  @!PT LDS RZ, [RZ] ;  /* 0x00000000fffff984 */ /* 0x000fe20000000800 */
[----:B------:R-:W-:Y:S01]  /*1100*/  @!PT LDS RZ, [RZ] ;  /* 0x00000000fffff984 */ /* 0x000fe20000000800 */
[----:B------:R1:W-:Y:S03]  /*1110*/  @!P6 LDGSTS.E.LTC128B [R4], [R28.64] ;  /* 0x000000001c04efae */ /* 0x0003e6000b921966 */
[----:B------:R-:W-:-:S04]  /*1120*/  @!P3 IMAD R6, R6, c[0x0][0x1b8], RZ ;  /* 0x00006e000606ba24 */ /* 0x000fc800078e02ff */
[----:B------:R-:W-:Y:S01]  /*1130*/  SEL R9, R9, 0x108, !P1 ;  /* 0x0000010809097807 */ /* 0x000fe20004800000 */
[C---:B------:R-:W-:Y:S02]  /*1140*/  @!P3 IMAD R6, R30.reuse, c[0x0][0x1bc], R6 ;  /* 0x00006f001e06ba24 */ /* 0x040fe400078e0206 */
[----:B------:R-:W-:Y:S01]  /*1150*/  @!P3 IMAD.WIDE.U32 R30, R30, c[0x0][0x1b8], R24 ;  /* 0x00006e001e1eba25 */ /* 0x000fe200078e0018 */
[----:B------:R-:W-:-:S03]  /*1160*/  @!P5 LEA R24, P2, R8, c[0x0][0x1a0], 0x2 ;  /* 0x000068000818da11 */ /* 0x000fc600078410ff */
[----:B------:R-:W-:Y:S01]  /*1170*/  IMAD.IADD R7, R13, 0x1, R9 ;  /* 0x000000010d077824 */ /* 0x000fe200078e0209 */
[----:B------:R-:W-:Y:S01]  /*1180*/  @!P5 LEA.HI.X R25, R8, c[0x0][0x1a4], R0, 0x2, P2 ;  /* 0x000069000819da11 */ /* 0x000fe200010f1400 */
[----:B------:R-:W-:Y:S01]  /*1190*/  IMAD.MOV.U32 R8, RZ, RZ, 0x210 ;  /* 0x00000210ff087424 */ /* 0x000fe200078e00ff */
[----:B------:R-:W-:Y:S01]  /*11a0*/  ISETP.GE.AND P2, PT, R11, R17, PT ;  /* 0x000000110b00720c */ /* 0x000fe20003f46270 */
[----:B------:R-:W-:Y:S01]  /*11b0*/  @P5 IMAD.MOV.U32 R0, RZ, RZ, -0x800000 ;  /* 0xff800000ff005424 */ /* 0x000fe200078e00ff */
[----:B------:R-:W-:Y:S01]  /*11c0*/  @!P3 LEA R20, P1, R30, c[0x0][0x1a0], 0x2 ;  /* 0x000068001e14ba11 */ /* 0x000fe200078210ff */
[----:B------:R-:W-:Y:S01]  /*11d0*/  @!P3 IMAD.IADD R6, R31, 0x1, R6 ;  /* 0x000000011f06b824 */ /* 0x000fe200078e0206 */
[----:B------:R-:W-:Y:S02]  /*11e0*/  SEL R8, R8, 0x1f0, !P4 ;  /* 0x000001f008087807 */ /* 0x000fe40006000000 */
[----:B------:R2:W-:Y:S02]  /*11f0*/  @P5 STS [R7.X4], R0 ;  /* 0x0000000007005388 */ /* 0x0005e40000004800 */
[----:B------:R-:W-:-:S02]  /*1200*/  IADD3 R12, R13, R8, RZ ;  /* 0x000000080d0c7210 */ /* 0x000fc40007ffe0ff */
[----:B------:R-:W-:Y:S01]  /*1210*/  @!P3 LEA.HI.X R21, R30, c[0x0][0x1a4], R6, 0x2, P1 ;  /* 0x000069001e15ba11 */ /* 0x000fe200008f1406 */
[----:B------:R-:W-:Y:S02]  /*1220*/  @P3 IMAD.MOV.U32 R6, RZ, RZ, -0x800000 ;  /* 0xff800000ff063424 */ /* 0x000fe400078e00ff */
[----:B-1----:R-:W-:Y:S01]  /*1230*/  @!P3 IMAD.SHL.U32 R4, R12, 0x4, RZ ;  /* 0x000000040c04b824 */ /* 0x002fe200078e00ff */
[----:B------:R-:W-:Y:S01]  /*1240*/  @P2 IADD3 R10, R13, R9, R8 ;  /* 0x000000090d0a2210 */ /* 0x000fe20007ffe008 */
[----:B------:R-:W-:Y:S01]  /*1250*/  @!P5 IMAD.SHL.U32 R7, R7, 0x4, RZ ;  /* 0x000000040707d824 */ /* 0x000fe200078e00ff */
[----:B--2---:R-:W-:-:S04]  /*1260*/  @P2 MOV R0, 0xff800000 ;  /* 0xff80000000002802 */ /* 0x004fc80000000f00 */
        /* <DEDUP_REMOVED lines=26> */
.L_x_82:
[----:B------:R-:W-:Y:S05]  /*1410*/  BSYNC B0 ;  /* 0x0000000000007941 */ /* 0x000fea0003800000 */
.L_x_81:
[----:B------:R-:W-:Y:S01]  /*1420*/  LEA.HI R9, R14, R2, RZ, 0x5 ;  /* 0x000000020e097211 */ /* 0x000fe200078f28ff */
[----:B-1----:R-:W-:Y:S01]  /*1430*/  IMAD.SHL.U32 R6, R23, 0x80, RZ ;  /* 0x0000008017067824 */ /* 0x002fe200078e00ff */
[----:B------:R-:W0:Y:S01]  /*1440*/  LDGDEPBAR ;  /* 0x00000000000079af */ /* 0x000e220000000000 */
[----:B------:R-:W-:Y:S01]  /*1450*/  IMAD.MOV.U32 R12, RZ, RZ, 0x3e0 ;  /* 0x000003e0ff0c7424 */ /* 0x000fe200078e00ff */
[----:B------:R-:W-:Y:S02]  /*1460*/  SHF.R.S32.HI R8, RZ, 0x5, R9 ;  /* 0x00000005ff087819 */ /* 0x000fe40000011409 */
[----:B------:R-:W-:Y:S02]  /*1470*/  LOP3.LUT R9, R9, 0xffffffe0, RZ, 0xc0, !PT ;  /* 0xffffffe009097812 */ /* 0x000fe400078ec0ff */
[----:B------:R-:W-:Y:S02]  /*1480*/  IADD3 R4, R8, UR36, RZ ;  /* 0x0000002408047c10 */ /* 0x000fe4000fffe0ff */
[----:B------:R-:W-:Y:S01]  /*1490*/  IADD3 R13, -R6, c[0x0][0x16c], RZ ;  /* 0x00005b00060d7a10 */ /* 0x000fe20007ffe1ff */
[----:B------:R-:W-:-:S02]  /*14a0*/  IMAD.IADD R2, R2, 0x1, -R9 ;  /* 0x0000000102027824 */ /* 0x000fc400078e0a09 */
        /* <DEDUP_REMOVED lines=9> */
[----:B------:R-:W-:Y:S01]  /*1540*/  IMAD R15, R8, 0x80, R14 ;  /* 0x00000080080f7824 */ /* 0x000fe200078e020e */
[----:B------:R-:W-:Y:S01]  /*1550*/  SHF.R.S32.HI R7, RZ, 0x1f, R6 ;  /* 0x0000001fff077819 */ /* 0x000fe20000011406 */
[----:B------:R-:W-:Y:S01]  /*1560*/  IMAD R9, R16, R9, R4 ;  /* 0x0000000910097224 */ /* 0x000fe200078e0204 */
[----:B------:R-:W-:Y:S01]  /*1570*/  SEL R4, R0, 0xffffffff, !P0 ;  /* 0xffffffff00047807 */ /* 0x000fe20004000000 */
[----:B------:R-:W-:Y:S01]  /*1580*/  IMAD R10, R10, c[0x0][0x190], RZ ;  /* 0x000064000a0a7a24 */ /* 0x000fe200078e02ff */
[----:B------:R-:W-:Y:S01]  /*1590*/  SHF.R.S32.HI R34, RZ, 0x1f, R14 ;  /* 0x0000001fff227819 */ /* 0x000fe2000001140e */
[----:B------:R-:W-:Y:S01]  /*15a0*/  IMAD.WIDE.U32 R6, R0, c[0x0][0x190], R6 ;  /* 0x0000640000067a25 */ /* 0x000fe200078e0006 */
[----:B------:R-:W-:-:S02]  /*15b0*/  ISETP.LT.OR P4, PT, R4, RZ, P4 ;  /* 0x000000ff0400720c */ /* 0x000fc40002781670 */
[----:B------:R-:W-:Y:S01]  /*15c0*/  IADD3 R33, P0, R9, R18, RZ ;  /* 0x0000001209217210 */ /* 0x000fe20007f1e0ff */
[----:B------:R-:W-:Y:S01]  /*15d0*/  IMAD R10, R0, c[0x0][0x194], R10 ;  /* 0x00006500000a7a24 */ /* 0x000fe200078e020a */
[----:B------:R-:W-:Y:S02]  /*15e0*/  ISETP.LT.OR P3, PT, R17, 0x3, P4 ;  /* 0x000000031100780c */ /* 0x000fe40002761670 */
[----:B------:R-:W-:Y:S01]  /*15f0*/  LEA.HI.X.SX32 R32, R9, R19, 0x1, P0 ;  /* 0x0000001309207211 */ /* 0x000fe200000f0eff */
[----:B------:R-:W-:Y:S02]  /*1600*/  IMAD.IADD R11, R7, 0x1, R10 ;  /* 0x00000001070b7824 */ /* 0x000fe400078e020a */
[----:B------:R-:W-:Y:S02]  /*1610*/  IMAD.MOV.U32 R10, RZ, RZ, R6 ;  /* 0x000000ffff0a7224 */ /* 0x000fe400078e0006 */
        /* <DEDUP_REMOVED lines=8> */
[----:B------:R-:W-:Y:S02]  /*16a0*/  @!P3 LEA R9, P1, R0, R36, 0x1 ;  /* 0x000000240009b211 */ /* 0x000fe400078208ff */
[----:B------:R-:W-:Y:S02]  /*16b0*/  @!P4 IADD3 R6, P0, R36, c[0x0][0x188], RZ ;  /* 0x000062002406ca10 */ /* 0x000fe40007f1e0ff */
[----:B------:R-:W-:-:S02]  /*16c0*/  @!P3 LEA.HI.X R7, R0, R37, R7, 0x1, P1 ;  /* 0x000000250007b211 */ /* 0x000fc400008f0c07 */
[----:B------:R-:W-:Y:S02]  /*16d0*/  @!P4 LEA R24, P2, R36, c[0x0][0x160], 0x2 ;  /* 0x000058002418ca11 */ /* 0x000fe400078410ff */
[----:B------:R-:W-:Y:S02]  /*16e0*/  @!P4 IADD3.X R0, R37, c[0x0][0x18c], RZ, P0, !PT ;  /* 0x000063002500ca10 */ /* 0x000fe400007fe4ff */
[----:B------:R-:W-:Y:S02]  /*16f0*/  @!P4 LEA R22, P1, R6, c[0x0][0x160], 0x2 ;  /* 0x000058000616ca11 */ /* 0x000fe400078210ff */
[----:B------:R-:W-:Y:S02]  /*1700*/  @!P3 LEA R20, P0, R9, c[0x0][0x160], 0x2 ;  /* 0x000058000914ba11 */ /* 0x000fe400078010ff */
[----:B------:R-:W-:Y:S02]  /*1710*/  @!P4 LEA.HI.X R25, R36, c[0x0][0x164], R37, 0x2, P2 ;  /* 0x000059002419ca11 */ /* 0x000fe400010f1425 */
[----:B------:R-:W-:Y:S01]  /*1720*/  @!P4 LEA.HI.X R23, R6, c[0x0][0x164], R0, 0x2, P1 ;  /* 0x000059000617ca11 */ /* 0x000fe200008f1400 */
[----:B------:R-:W-:Y:S01]  /*1730*/  @!P4 IMAD.SHL.U32 R6, R15, 0x4, RZ ;  /* 0x000000040f06c824 */ /* 0x000fe200078e00ff */
        /* <DEDUP_REMOVED lines=12> */
[----:B------:R-:W0:Y:S02]  /*1800*/  LDGDEPBAR ;  /* 0x00000000000079af */ /* 0x000e240000000000 */
[----:B------:R-:W-:-:S02]  /*1810*/  LOP3.LUT R26, R7, 0x7, R26, 0x78, !PT ;  /* 0x00000007071a7812 */ /* 0x000fc400078e781a */
[----:B------:R3:W-:Y:S04]  /*1820*/  @!P3 LDGSTS.E.BYPASS.LTC128B.128 [R0+0x3020], [R20.64] ;  /* 0x030200001400bfae */ /* 0x0007e8000b901d66 */
[----:B------:R-:W0:Y:S01]  /*1830*/  LDGDEPBAR ;  /* 0x00000000000079af */ /* 0x000e220000000000 */
[----:B---3--:R-:W-:Y:S01]  /*1840*/  LOP3.LUT R0, R2, 0x1, RZ, 0xc0, !PT ;  /* 0x0000000102007812 */ /* 0x008fe200078ec0ff */
[----:B------:R-:W-:-:S04]  /*1850*/  DEPBAR.LE SB0, 0x3 ;  /* 0x000080c00000791a */ /* 0x000fc80000000000 */
[----:B------:R-:W-:Y:S01]  /*1860*/  WARPSYNC 0xffffffff ;  /* 0xffffffff00007948 */ /* 0x000fe20003800000 */
[----:B------:R-:W-:Y:S01]  /*1870*/  BAR.SYNC.DEFER_BLOCKING 0x0 ;  /* 0x0000000000007b1d */ /* 0x000fe20000010000 */
[----:B------:R-:W-:Y:S01]  /*1880*/  ISETP.NE.U32.AND P1, PT, R0, 0x1, PT ;  /* 0x000000010000780c */ /* 0x000fe20003f25070 */
[----:B------:R-:W-:-:S03]  /*1890*/  IMAD.SHL.U32 R0, R26, 0x4, RZ ;  /* 0x000000041a007824 */ /* 0x000fc600078e00ff */
[----:B------:R-:W-:Y:S02]  /*18a0*/  SEL R12, R12, 0x420, !P1 ;  /* 0x000004200c0c7807 */ /* 0x000fe40004800000 */
[C---:B-1----:R-:W-:Y:S02]  /*18b0*/  IADD3 R24, R0.reuse, 0x840, RZ ;  /* 0x0000084000187810 */ /* 0x042fe40007ffe0ff */
[C---:B------:R-:W-:Y:S01]  /*18c0*/  @P0 IADD3 R24, R0.reuse, 0x7c0, RZ ;  /* 0x000007c000180810 */ /* 0x040fe20007ffe0ff */
[----:B------:R-:W-:-:S04]  /*18d0*/  IMAD.IADD R25, R0, 0x1, R12 ;  /* 0x0000000100197824 */ /* 0x000fc800078e020c */
[----:B------:R-:W-:Y:S01]  /*18e0*/  IMAD.IADD R12, R12, 0x1, R24 ;  /* 0x000000010c0c7824 */ /* 0x000fe200078e0218 */
[----:B--2---:R-:W-:Y:S04]  /*18f0*/  LDS R23, [R25] ;  /* 0x0000000019177984 */ /* 0x004fe80000000800 */
        /* <DEDUP_REMOVED lines=8> */
.L_x_92:
[----:B--2---:R-:W-:Y:S01]  /*1980*/  FMNMX.FTZ R6, R0, R6, !PT ;  /* 0x0000000600067209 */ /* 0x004fe20007810000 */
[----:B------:R-:W2:Y:S01]  /*1990*/  S2UR UR4, SR_CTAID.Y ;  /* 0x00000000000479c3 */ /* 0x000ea20000002600 */
[----:B------:R-:W-:Y:S02]  /*19a0*/  FSETP.NEU.FTZ.AND P2, PT, R23, -INF , PT ;  /* 0xff8000001700780b */ /* 0x000fe40003f5d000 */
[----:B------:R-:W-:Y:S01]  /*19b0*/  FSETP.NEU.FTZ.AND P1, PT, R11, -INF , PT ;  /* 0xff8000000b00780b */ /* 0x000fe20003f3d000 */
[----:B-1----:R-:W1:Y:S01]  /*19c0*/  SHFL.BFLY PT, R0, R6, 0x8, 0x1f ;  /* 0x0d001f0006007f89 */ /* 0x002e6200000e0000 */
[----:B------:R-:W-:Y:S02]  /*19d0*/  FSETP.NEU.FTZ.AND P3, PT, R22, -INF , PT ;  /* 0xff8000001600780b */ /* 0x000fe40003f7d000 */
[----:B-1----:R-:W-:-:S05]  /*19e0*/  FMNMX.FTZ R0, R6, R0, !PT ;  /* 0x0000000006007209 */ /* 0x002fca0007810000 */
[----:B------:R-:W1:Y:S02]  /*19f0*/  SHFL.BFLY PT, R6, R0, 0x4, 0x1f ;  /* 0x0c801f0000067f89 */ /* 0x000e6400000e0000 */
[----:B-1----:R-:W-:-:S05]  /*1a00*/  FMNMX.FTZ R6, R0, R6, !PT ;  /* 0x0000000600067209 */ /* 0x002fca0007810000 */
[----:B------:R-:W1:Y:S02]  /*1a10*/  SHFL.BFLY PT, R0, R6, 0x2, 0x1f ;  /* 0x0c401f0006007f89 */ /* 0x000e6400000e0000 */
[----:B-1----:R-:W-:-:S05]  /*1a20*/  FMNMX.FTZ R0, R6, R0, !PT ;  /* 0x0000000006007209 */ /* 0x002fca0007810000 */
[----:B------:R-:W1:Y:S02]  /*1a30*/  SHFL.BFLY PT, R21, R0, 0x1, 0x1f ;  /* 0x0c201f0000157f89 */ /* 0x000e6400000e0000 */
[----:B-1----:R-:W-:-:S04]  /*1a40*/  FMNMX.FTZ R21, R0, R21, !PT ;  /* 0x0000001500157209 */ /* 0x002fc80007810000 */
[----:B------:R-:W-:-:S04]  /*1a50*/  FSETP.NEU.FTZ.AND P0, PT, R21, -INF , PT ;  /* 0xff8000001500780b */ /* 0x000fc80003f1d000 */
[----:B------:R-:W-:Y:S02]  /*1a60*/  FSEL R0, R21, RZ, P0 ;  /* 0x000000ff15007208 */ /* 0x000fe40000000000 */
[----:B------:R-:W-:-:S03]  /*1a70*/  FSETP.NEU.FTZ.AND P0, PT, R10, -INF , PT ;  /* 0xff8000000a00780b */ /* 0x000fc60003f1d000 */
[--C-:B------:R-:W-:Y:S01]  /*1a80*/  FADD.FTZ R9, R22, -R0.reuse ;  /* 0x8000000016097221 */ /* 0x100fe20000010000 */
[C---:B------:R-:W-:Y:S01]  /*1a90*/  SEL R22, R2.reuse, 0xffffffff, P3 ;  /* 0xffffffff02167807 */ /* 0x040fe20001800000 */
[--C-:B------:R-:W-:Y:S01]  /*1aa0*/  FADD.FTZ R7, R23, -R0.reuse ;  /* 0x8000000017077221 */ /* 0x100fe20000010000 */
[C---:B------:R-:W-:Y:S01]  /*1ab0*/  @P2 IADD3 R22, R2.reuse, 0x20, RZ ;  /* 0x0000002002162810 */ /* 0x040fe20007ffe0ff */
[----:B------:R-:W-:Y:S01]  /*1ac0*/  FMUL.FTZ R9, R9, 1.4426950216293334961 ;  /* 0x3fb8aa3b09097820 */ /* 0x000fe20000410000 */
[C---:B------:R-:W-:Y:S01]  /*1ad0*/  @P1 IADD3 R22, R2.reuse, 0x40, RZ ;  /* 0x0000004002161810 */ /* 0x040fe20007ffe0ff */
[----:B------:R-:W-:Y:S01]  /*1ae0*/  FMUL.FTZ R7, R7, 1.4426950216293334961 ;  /* 0x3fb8aa3b07077820 */ /* 0x000fe20000410000 */
[----:B------:R-:W-:Y:S01]  /*1af0*/  ISETP.NE.AND P1, PT, R2, RZ, PT ;  /* 0x000000ff0200720c */ /* 0x000fe20003f25270 */
[--C-:B------:R-:W-:Y:S02]  /*1b00*/  FADD.FTZ R6, R11, -R0.reuse ;  /* 0x800000000b067221 */ /* 0x100fe40000010000 */
        /* <DEDUP_REMOVED lines=29> */
[----:B------:R-:W-:Y:S02]  /*1ce0*/  IMAD.MOV.U32 R17, RZ, RZ, RZ ;  /* 0x000000ffff117224 */ /* 0x000fe400078e00ff */
[----:B---3--:R-:W-:Y:S02]  /*1cf0*/  FADD.FTZ R11, R10, R11 ;  /* 0x0000000b0a0b7221 */ /* 0x008fe40000010000 */
[----:B------:R-:W1:Y:S03]  /*1d00*/  SHFL.BFLY PT, R20, R22, 0x1, 0x1f ;  /* 0x0c201f0016147f89 */ /* 0x000e6600000e0000 */
[----:B------:R-:W-:Y:S01]  /*1d10*/  FSETP.NE.FTZ.AND P0, PT, R11, RZ, PT ;  /* 0x000000ff0b00720b */ /* 0x000fe20003f15000 */
[----:B------:R-:W3:-:S12]  /*1d20*/  S2R R10, SR_TID.X ;  /* 0x00000000000a7919 */ /* 0x000ed80000002100 */
[----:B------:R-:W4:Y:S01]  /*1d30*/  @P0 MUFU.RCP R17, R11 ;  /* 0x0000000b00110308 */ /* 0x000f220000001000 */
[----:B-1----:R-:W-:-:S07]  /*1d40*/  IMNMX R20, R22, R20, !PT ;  /* 0x0000001416147217 */ /* 0x002fce0007800200 */
[----:B------:R-:W1:Y:S01]  /*1d50*/  MUFU.LG2 R11, R11 ;  /* 0x0000000b000b7308 */ /* 0x000e620000000c00 */
[----:B---3--:R-:W-:Y:S01]  /*1d60*/  ISETP.GT.OR P0, PT, R10, 0xff, P1 ;  /* 0x000000ff0a00780c */ /* 0x008fe20000f04670 */
[-C--:B----4-:R-:W-:Y:S02]  /*1d70*/  FMUL.FTZ R9, R9, R17.reuse ;  /* 0x0000001109097220 */ /* 0x090fe40000410000 */
[-C--:B------:R-:W-:Y:S02]  /*1d80*/  FMUL.FTZ R7, R7, R17.reuse ;  /* 0x0000001107077220 */ /* 0x080fe40000410000 */
[-C--:B------:R-:W-:Y:S01]  /*1d90*/  FMUL.FTZ R6, R6, R17.reuse ;  /* 0x0000001106067220 */ /* 0x080fe20000410000 */
[----:B------:R3:W-:Y:S01]  /*1da0*/  STS [R26.X4], R9 ;  /* 0x000000091a007388 */ /* 0x0007e20000004800 */
[----:B------:R-:W-:Y:S02]  /*1db0*/  FMUL.FTZ R0, R0, R17 ;  /* 0x0000001100007220 */ /* 0x000fe40000410000 */
[----:B-1----:R-:W-:Y:S01]  /*1dc0*/  FFMA.FTZ R21, R11, 0.69314718246459960938, R21 ;  /* 0x3f3172180b157823 */ /* 0x002fe20000010015 */
[----:B------:R3:W-:Y:S04]  /*1dd0*/  STS [R25], R7 ;  /* 0x0000000719007388 */ /* 0x0007e80000000800 */
[----:B------:R3:W-:Y:S04]  /*1de0*/  STS [R24], R6 ;  /* 0x0000000618007388 */ /* 0x0007e80000000800 */
[----:B------:R3:W-:Y:S04]  /*1df0*/  STS [R12], R0 ;  /* 0x000000000c007388 */ /* 0x0007e80000000800 */
        /* <DEDUP_REMOVED lines=25> */
.L_x_85:
[----:B------:R-:W-:Y:S05]  /*1f90*/  BSYNC B0 ;  /* 0x0000000000007941 */ /* 0x000fea0003800000 */
.L_x_84:
[----:B------:R-:W-:Y:S01]  /*1fa0*/  BAR.SYNC.DEFER_BLOCKING 0x0 ;  /* 0x0000000000007b1d */ /* 0x000fe20000010000 */
[----:B---3--:R-:W-:Y:S01]  /*1fb0*/  HFMA2.MMA R9, -RZ, RZ, 0, 0 ;  /* 0x00000000ff097435 */ /* 0x008fe200000001ff */
[----:B------:R-:W-:Y:S01]  /*1fc0*/  IMAD.MOV.U32 R12, RZ, RZ, RZ ;  /* 0x000000ffff0c7224 */ /* 0x000fe200078e00ff */
[----:B------:R-:W-:-:S03]  /*1fd0*/  CS2R R10, SRZ ;  /* 0x00000000000a7805 */ /* 0x000fc6000001ff00 */
        /* <DEDUP_REMOVED lines=20> */
.L_x_90:
[----:B------:R-:W-:Y:S01]  /*2120*/  IADD3 R5, R7, 0x3, RZ ;  /* 0x0000000307057810 */ /* 0x000fe20007ffe0ff */
[----:B------:R-:W-:Y:S01]  /*2130*/  IMAD.SHL.U32 R28, R15, 0x4, RZ ;  /* 0x000000040f1c7824 */ /* 0x000fe200078e00ff */
[C---:B------:R-:W-:Y:S01]  /*2140*/  IADD3 R39, R7.reuse, 0x4, RZ ;  /* 0x0000000407277810 */ /* 0x040fe20007ffe0ff */
[----:B------:R-:W-:Y:S01]  /*2150*/  IMAD.SHL.U32 R6, R7, 0x8, RZ ;  /* 0x0000000807067824 */ /* 0x000fe200078e00ff */
[-C--:B------:R-:W-:Y:S02]  /*2160*/  ISETP.GT.OR P1, PT, R5, R35.reuse, P4 ;  /* 0x000000230500720c */ /* 0x080fe40002724670 */
[C---:B------:R-:W-:Y:S02]  /*2170*/  IADD3 R20, R7.reuse, 0x5, RZ ;  /* 0x0000000507147810 */ /* 0x040fe40007ffe0ff */
[C---:B------:R-:W-:Y:S02]  /*2180*/  LOP3.LUT R0, R6.reuse, 0xffffffc0, RZ, 0xc0, !PT ;  /* 0xffffffc006007812 */ /* 0x040fe400078ec0ff */
[----:B-1----:R-:W-:Y:S02]  /*2190*/  LOP3.LUT R2, R6, 0x20, RZ, 0xc0, !PT ;  /* 0x0000002006027812 */ /* 0x002fe400078ec0ff */
[-C--:B------:R-:W-:Y:S02]  /*21a0*/  ISETP.GT.OR P2, PT, R20, R35.reuse, P4 ;  /* 0x000000231400720c */ /* 0x080fe40002744670 */
[----:B------:R-:W-:Y:S02]  /*21b0*/  IADD3 R0, R2, R0, R8 ;  /* 0x0000000002007210 */ /* 0x000fe40007ffe008 */
[----:B------:R-:W-:Y:S01]  /*21c0*/  IADD3 R7, R7, 0x6, RZ ;  /* 0x0000000607077810 */ /* 0x000fe20007ffe0ff */
[----:B------:R-:W-:Y:S01]  /*21d0*/  @!P1 IMAD.WIDE.U32 R18, R5, c[0x0][0x188], R36 ;  /* 0x0000620005129a25 */ /* 0x000fe200078e0024 */
[----:B------:R-:W-:Y:S02]  /*21e0*/  @!P1 SHF.R.S32.HI R3, RZ, 0x1f, R5 ;  /* 0x0000001fff039819 */ /* 0x000fe40000011405 */
[----:B------:R-:W-:Y:S02]  /*21f0*/  IADD3 R38, R38, -0x4, RZ ;  /* 0xfffffffc26267810 */ /* 0x000fe40007ffe0ff */
[----:B------:R-:W-:Y:S01]  /*2200*/  @!P1 LEA R16, P0, R18, c[0x0][0x160], 0x2 ;  /* 0x0000580012109a11 */ /* 0x000fe200078010ff */
[----:B------:R-:W-:Y:S01]  /*2210*/  @!P1 IMAD R2, R3, c[0x0][0x188], RZ ;  /* 0x0000620003029a24 */ /* 0x000fe200078e02ff */
[----:B------:R-:W-:Y:S02]  /*2220*/  LOP3.LUT R3, R0, 0x3e0, RZ, 0xc0, !PT ;  /* 0x000003e000037812 */ /* 0x000fe400078ec0ff */
[----:B------:R-:W-:Y:S01]  /*2230*/  @!P2 SHF.R.S32.HI R21, RZ, 0x1f, R20 ;  /* 0x0000001fff15a819 */ /* 0x000fe20000011414 */
[----:B------:R-:W-:Y:S01]  /*2240*/  @!P1 IMAD R2, R5, c[0x0][0x18c], R2 ;  /* 0x0000630005029a24 */ /* 0x000fe200078e0202 */
[----:B------:R-:W-:Y:S03]  /*2250*/  SHF.R.U32.HI R3, RZ, 0x5, R3 ;  /* 0x00000005ff037819 */ /* 0x000fe60000011603 */
[----:B------:R-:W-:Y:S01]  /*2260*/  @!P1 IMAD.IADD R2, R19, 0x1, R2 ;  /* 0x0000000113029824 */ /* 0x000fe200078e0202 */
[----:B------:R-:W-:Y:S04]  /*2270*/  LOP3.LUT R3, R3, R0, RZ, 0x3c, !PT ;  /* 0x0000000003037212 */ /* 0x000fe800078e3cff */
[----:B------:R-:W-:Y:S02]  /*2280*/  @!P1 LEA.HI.X R17, R18, c[0x0][0x164], R2, 0x2, P0 ;  /* 0x0000590012119a11 */ /* 0x000fe400000f1402 */
[----:B------:R-:W-:Y:S01]  /*2290*/  IADD3 R2, R6, 0x8, RZ ;  /* 0x0000000806027810 */ /* 0x000fe20007ffe0ff */
[----:B------:R-:W1:Y:S03]  /*22a0*/  LDS R3, [R3.X4] ;  /* 0x0000000003037984 */ /* 0x000e660000004800 */
[C---:B------:R-:W-:Y:S02]  /*22b0*/  LOP3.LUT R0, R2.reuse, 0x28, RZ, 0xc0, !PT ;  /* 0x0000002802007812 */ /* 0x040fe400078ec0ff */
[----:B------:R-:W-:Y:S01]  /*22c0*/  LOP3.LUT R2, R2, 0xffffffc0, RZ, 0xc0, !PT ;  /* 0xffffffc002027812 */ /* 0x000fe200078ec0ff */
[----:B------:R-:W-:Y:S01]  /*22d0*/  @!PT LDS RZ, [RZ] ;  /* 0x00000000fffff984 */ /* 0x000fe20000000800 */
[----:B------:R-:W-:Y:S01]  /*22e0*/  @!PT LDS RZ, [RZ] ;  /* 0x00000000fffff984 */ /* 0x000fe20000000800 */
[----:B------:R-:W-:Y:S01]  /*22f0*/  @!PT LDS RZ, [RZ] ;  /* 0x00000000fffff984 */ /* 0x000fe20000000800 */
[----:B------:R2:W-:Y:S01]  /*2300*/  @!P1 LDGSTS.E.BYPASS.LTC128B.128 [R28+0x4020], [R16.64] ;  /* 0x04020000101c9fae */ /* 0x0005e2000b901d66 */
[----:B------:R-:W-:Y:S02]  /*2310*/  ISETP.GT.OR P1, PT, R39, R35, P4 ;  /* 0x000000232700720c */ /* 0x000fe40002724670 */
[----:B------:R-:W-:Y:S02]  /*2320*/  IADD3 R2, R0, R2, R8 ;  /* 0x0000000200027210 */ /* 0x000fe40007ffe008 */
[----:B------:R-:W0:Y:S02]  /*2330*/  LDGDEPBAR ;  /* 0x00000000000079af */ /* 0x000e240000000000 */
[----:B------:R-:W-:Y:S04]  /*2340*/  LOP3.LUT R0, R2, 0x3e0, RZ, 0xc0, !PT ;  /* 0x000003e002007812 */ /* 0x000fe800078ec0ff */
[----:B------:R-:W-:Y:S03]  /*2350*/  SHF.R.U32.HI R0, RZ, 0x5, R0 ;  /* 0x00000005ff007819 */ /* 0x000fe60000011600 */
[----:B------:R-:W-:Y:S02]  /*2360*/  @!P1 SHF.R.S32.HI R5, RZ, 0x1f, R39 ;  /* 0x0000001fff059819 */ /* 0x000fe40000011427 */
[----:B------:R-:W-:Y:S02]  /*2370*/  LOP3.LUT R2, R0, R2, RZ, 0x3c, !PT ;  /* 0x0000000200027212 */ /* 0x000fe400078e3cff */
[C---:B------:R-:W-:Y:S01]  /*2380*/  IADD3 R0, R6.reuse, 0x10, RZ ;  /* 0x0000001006007810 */ /* 0x040fe20007ffe0ff */
[----:B------:R-:W-:Y:S01]  /*2390*/  @!P1 IMAD R5, R5, c[0x0][0x188], RZ ;  /* 0x0000620005059a24 */ /* 0x000fe200078e02ff */
[----:B------:R-:W-:Y:S03]  /*23a0*/  IADD3 R6, R6, 0x18, RZ ;  /* 0x0000001806067810 */ /* 0x000fe60007ffe0ff */
[C---:B------:R-:W-:Y:S02]  /*23b0*/  @!P1 IMAD R5, R39.reuse, c[0x0][0x18c], R5 ;  /* 0x0000630027059a24 */ /* 0x040fe400078e0205 */
[----:B--2---:R-:W-:Y:S04]  /*23c0*/  @!P1 IMAD.WIDE.U32 R16, R39, c[0x0][0x188], R36 ;  /* 0x0000620027109a25 */ /* 0x004fe800078e0024 */
[----:B------:R-:W-:Y:S01]  /*23d0*/  @!P1 IMAD.IADD R5, R17, 0x1, R5 ;  /* 0x0000000111059824 */ /* 0x000fe200078e0205 */
[C---:B------:R-:W-:Y:S02]  /*23e0*/  @!P1 LEA R22, P3, R16.reuse, c[0x0][0x160], 0x2 ;  /* 0x0000580010169a11 */ /* 0x040fe400078610ff */
[----:B-1----:R-:W-:Y:S01]  /*23f0*/  FSETP.GT.FTZ.AND P0, PT, R3, RZ, PT ;  /* 0x000000ff0300720b */ /* 0x002fe20003f14000 */
[----:B------:R-:W-:Y:S04]  /*2400*/  DEPBAR.LE SB0, 0x3 ;  /* 0x000080c00000791a */ /* 0x000fe80000000000 */
[----:B------:R-:W1:Y:S01]  /*2410*/  LDS R2, [R2.X4] ;  /* 0x0000000002027984 */ /* 0x000e620000004800 */
[----:B------:R-:W-:Y:S02]  /*2420*/  @!P1 LEA.HI.X R23, R16, c[0x0][0x164], R5, 0x2, P3 ;  /* 0x0000590010179a11 */ /* 0x000fe400018f1405 */
[----:B------:R-:W-:Y:S02]  /*2430*/  ISETP.LT.OR P0, PT, R4, RZ, !P0 ;  /* 0x000000ff0400720c */ /* 0x000fe40004701670 */
[----:B------:R-:W-:Y:S02]  /*2440*/  LOP3.LUT R5, R0, 0x30, RZ, 0xc0, !PT ;  /* 0x0000003000057812 */ /* 0x000fe400078ec0ff */
[-C--:B------:R-:W-:Y:S02]  /*2450*/  ISETP.GE.OR P0, PT, R14, R13.reuse, P0 ;  /* 0x0000000d0e00720c */ /* 0x080fe40000706670 */
[----:B------:R-:W-:Y:S04]  /*2460*/  LOP3.LUT R0, R0, 0xffffffc0, RZ, 0xc0, !PT ;  /* 0xffffffc000007812 */ /* 0x000fe800078ec0ff */
[----:B------:R-:W-:Y:S01]  /*2470*/  IADD3 R5, R5, R0, R8 ;  /* 0x0000000005057210 */ /* 0x000fe20007ffe008 */
[----:B------:R-:W-:Y:S06]  /*2480*/  @!P2 IMAD R0, R21, c[0x0][0x188], RZ ;  /* 0x000062001500aa24 */ /* 0x000fec00078e02ff */
[----:B------:R-:W2:Y:S05]  /*2490*/  @!P0 LDS.128 R16, [R15.X4+0x1020] ;  /* 0x001020000f108984 */ /* 0x000eaa0000004c00 */
[----:B------:R-:W-:Y:S01]  /*24a0*/  @!PT LDS RZ, [RZ] ;  /* 0x00000000fffff984 */ /* 0x000fe20000000800 */
[----:B------:R-:W-:Y:S01]  /*24b0*/  @!PT LDS RZ, [RZ] ;  /* 0x00000000fffff984 */ /* 0x000fe20000000800 */
[----:B------:R-:W-:Y:S01]  /*24c0*/  @!PT LDS RZ, [RZ] ;  /* 0x00000000fffff984 */ /* 0x000fe20000000800 */
[----:B------:R3:W-:Y:S05]  /*24d0*/  @!P1 LDGSTS.E.BYPASS.LTC128B.128 [R28+0x1020], [R22.64] ;  /* 0x01020000161c9fae */ /* 0x0007ea000b901d66 */
[----:B------:R-:W0:Y:S01]  /*24e0*/  LDGDEPBAR ;  /* 0x00000000000079af */ /* 0x000e220000000000 */
[----:B-1----:R-:W-:Y:S04]  /*24f0*/  FSETP.GT.FTZ.AND P1, PT, R2, RZ, PT ;  /* 0x000000ff0200720b */ /* 0x002fe80003f34000 */
[----:B------:R-:W-:Y:S04]  /*2500*/  ISETP.LT.OR P1, PT, R4, RZ, !P1 ;  /* 0x000000ff0400720c */ /* 0x000fe80004f21670 */
[----:B------:R-:W-:Y:S01]  /*2510*/  ISETP.GE.OR P1, PT, R14, R13, P1 ;  /* 0x0000000d0e00720c */ /* 0x000fe20000f26670 */
[C---:B---3--:R-:W-:Y:S01]  /*2520*/  @!P2 IMAD.WIDE.U32 R22, R20.reuse, c[0x0][0x188], R36 ;  /* 0x000062001416aa25 */ /* 0x048fe200078e0024 */
[----:B------:R-:W-:Y:S04]  /*2530*/  DEPBAR.LE SB0, 0x3 ;  /* 0x000080c00000791a */ /* 0x000fe80000000000 */
[----:B------:R-:W-:Y:S01]  /*2540*/  @!P2 IMAD R20, R20, c[0x0][0x18c], R0 ;  /* 0x000063001414aa24 */ /* 0x000fe200078e0200 */
[----:B------:R-:W-:Y:S01]  /*2550*/  LOP3.LUT R0, R5, 0x3e0, RZ, 0xc0, !PT ;  /* 0x000003e005007812 */ /* 0x000fe200078ec0ff */
[----:B--2---:R-:W-:Y:S01]  /*2560*/  @!P0 FFMA.FTZ R9, R3, R16, R9 ;  /* 0x0000001003098223 */ /* 0x004fe20000010009 */
[----:B------:R-:W-:Y:S01]  /*2570*/  @!P2 LEA R24, P3, R22, c[0x0][0x160], 0x2 ;  /* 0x000058001618aa11 */ /* 0x000fe200078610ff */
[----:B------:R-:W-:Y:S01]  /*2580*/  @!P2 IMAD.IADD R20, R23, 0x1, R20 ;  /* 0x000000011714a824 */ /* 0x000fe200078e0214 */
[----:B------:R-:W-:Y:S01]  /*2590*/  SHF.R.U32.HI R0, RZ, 0x5, R0 ;  /* 0x00000005ff007819 */ /* 0x000fe20000011600 */
[C---:B------:R-:W-:Y:S02]  /*25a0*/  @!P0 FFMA.FTZ R10, R3.reuse, R17, R10 ;  /* 0x00000011030a8223 */ /* 0x040fe4000001000a */
[C---:B------:R-:W-:Y:S01]  /*25b0*/  @!P0 FFMA.FTZ R11, R3.reuse, R18, R11 ;  /* 0x00000012030b8223 */ /* 0x040fe2000001000b */
[----:B------:R-:W-:Y:S01]  /*25c0*/  LOP3.LUT R0, R0, R5, RZ, 0x3c, !PT ;  /* 0x0000000500007212 */ /* 0x000fe200078e3cff */
[----:B------:R-:W-:Y:S01]  /*25d0*/  @!P0 FFMA.FTZ R12, R3, R19, R12 ;  /* 0x00000013030c8223 */ /* 0x000fe2000001000c */
[----:B------:R-:W-:Y:S02]  /*25e0*/  @!P2 LEA.HI.X R25, R22, c[0x0][0x164], R20, 0x2, P3 ;  /* 0x000059001619aa11 */ /* 0x000fe400018f1414 */
[----:B------:R-:W1:Y:S01]  /*25f0*/  @!P1 LDS.128 R20, [R15.X4+0x2020] ;  /* 0x002020000f149984 */ /* 0x000e620000004c00 */
[----:B------:R-:W-:Y:S02]  /*2600*/  ISETP.GT.OR P3, PT, R7, R35, P4 ;  /* 0x000000230700720c */ /* 0x000fe40002764670 */
[C---:B------:R-:W-:Y:S02]  /*2610*/  LOP3.LUT R5, R6.reuse, 0x38, RZ, 0xc0, !PT ;  /* 0x0000003806057812 */ /* 0x040fe400078ec0ff */
[----:B------:R-:W2:Y:S01]  /*2620*/  LDS R0, [R0.X4] ;  /* 0x0000000000007984 */ /* 0x000ea20000004800 */
[----:B------:R-:W-:Y:S04]  /*2630*/  LOP3.LUT R6, R6, 0xffffffc0, RZ, 0xc0, !PT ;  /* 0xffffffc006067812 */ /* 0x000fe800078ec0ff */
[----:B------:R-:W-:Y:S01]  /*2640*/  @!PT LDS RZ, [RZ] ;  /* 0x00000000fffff984 */ /* 0x000fe20000000800 */
[----:B------:R-:W-:Y:S01]  /*2650*/  @!PT LDS RZ, [RZ] ;  /* 0x00000000fffff984 */ /* 0x000fe20000000800 */
[----:B------:R-:W-:Y:S01]  /*2660*/  @!PT LDS RZ, [RZ] ;  /* 0x00000000fffff984 */ /* 0x000fe20000000800 */
[----:B------:R3:W-:Y:S01]  /*2670*/  @!P2 LDGSTS.E.BYPASS.LTC128B.128 [R28+0x2020], [R24.64] ;  /* 0x02020000181cafae */ /* 0x0007e2000b901d66 */
[----:B------:R-:W-:Y:S04]  /*2680*/  IADD3 R6, R5, R6, R8 ;  /* 0x0000000605067210 */ /* 0x000fe80007ffe008 */
[----:B------:R-:W0:Y:S01]  /*2690*/  LDGDEPBAR ;  /* 0x00000000000079af */ /* 0x000e220000000000 */
[----:B------:R-:W-:Y:S04]  /*26a0*/  LOP3.LUT R5, R6, 0x3e0, RZ, 0xc0, !PT ;  /* 0x000003e006057812 */ /* 0x000fe800078ec0ff */
[----:B------:R-:W-:Y:S04]  /*26b0*/  SHF.R.U32.HI R5, RZ, 0x5, R5 ;  /* 0x00000005ff057819 */ /* 0x000fe80000011605 */
[----:B------:R-:W-:Y:S02]  /*26c0*/  LOP3.LUT R5, R5, R6, RZ, 0x3c, !PT ;  /* 0x0000000605057212 */ /* 0x000fe400078e3cff */
[----:B------:R-:W-:Y:S05]  /*26d0*/  @!P3 SHF.R.S32.HI R6, RZ, 0x1f, R7 ;  /* 0x0000001fff06b819 */ /* 0x000fea0000011407 */
[----:B------:R-:W-:Y:S04]  /*26e0*/  @!P3 IMAD R6, R6, c[0x0][0x188], RZ ;  /* 0x000062000606ba24 */ /* 0x000fe800078e02ff */
[C---:B------:R-:W-:Y:S02]  /*26f0*/  @!P3 IMAD R6, R7.reuse, c[0x0][0x18c], R6 ;  /* 0x000063000706ba24 */ /* 0x040fe400078e0206 */
[----:B---3--:R-:W-:Y:S01]  /*2700*/  @!P3 IMAD.WIDE.U32 R24, R7, c[0x0][0x188], R36 ;  /* 0x000062000718ba25 */ /* 0x008fe200078e0024 */
[----:B------:R-:W-:Y:S04]  /*2710*/  DEPBAR.LE SB0, 0x3 ;  /* 0x000080c00000791a */ /* 0x000fe80000000000 */
[----:B------:R-:W-:Y:S01]  /*2720*/  @!P3 IMAD.IADD R6, R25, 0x1, R6 ;  /* 0x000000011906b824 */ /* 0x000fe200078e0206 */
[----:B------:R-:W3:Y:S01]  /*2730*/  LDS R5, [R5.X4] ;  /* 0x0000000005057984 */ /* 0x000ee20000004800 */
[----:B-1----:R-:W-:Y:S01]  /*2740*/  @!P1 FFMA.FTZ R9, R2, R20, R9 ;  /* 0x0000001402099223 */ /* 0x002fe20000010009 */
[----:B--2---:R-:W-:Y:S01]  /*2750*/  FSETP.GT.FTZ.AND P2, PT, R0, RZ, PT ;  /* 0x000000ff0000720b */ /* 0x004fe20003f54000 */
[----:B------:R-:W-:Y:S01]  /*2760*/  @!P1 FFMA.FTZ R10, R2, R21, R10 ;  /* 0x00000015020a9223 */ /* 0x000fe2000001000a */
[----:B------:R-:W-:Y:S01]  /*2770*/  @!P3 LEA R30, P5, R24, c[0x0][0x160], 0x2 ;  /* 0x00005800181eba11 */ /* 0x000fe200078a10ff */
[----:B------:R-:W-:Y:S01]  /*2780*/  @!P1 FFMA.FTZ R11, R2, R22, R11 ;  /* 0x00000016020b9223 */ /* 0x000fe2000001000b */
[----:B------:R-:W-:Y:S01]  /*2790*/  ISETP.LT.OR P2, PT, R4, RZ, !P2 ;  /* 0x000000ff0400720c */ /* 0x000fe20005741670 */
[----:B------:R-:W-:Y:S01]  /*27a0*/  @!P1 FFMA.FTZ R12, R2, R23, R12 ;  /* 0x00000017020c9223 */ /* 0x000fe2000001000c */
[----:B------:R-:W-:Y:S01]  /*27b0*/  @!P3 LEA.HI.X R31, R24, c[0x0][0x164], R6, 0x2, P5 ;  /* 0x00005900181fba11 */ /* 0x000fe200028f1406 */
[----:B------:R-:W-:Y:S01]  /*27c0*/  IMAD.MOV.U32 R7, RZ, RZ, R39 ;  /* 0x000000ffff077224 */ /* 0x000fe200078e0027 */
[-C--:B------:R-:W-:Y:S02]  /*27d0*/  ISETP.GE.OR P2, PT, R14, R13.reuse, P2 ;  /* 0x0000000d0e00720c */ /* 0x080fe40001746670 */
[----:B------:R-:W-:Y:S11]  /*27e0*/  ISETP.NE.AND P5, PT, R38, RZ, PT ;  /* 0x000000ff2600720c */ /* 0x000ff60003fa5270 */
[----:B------:R-:W1:Y:S05]  /*27f0*/  @!P2 LDS.128 R24, [R15.X4+0x3020] ;  /* 0x003020000f18a984 */ /* 0x000e6a0000004c00 */
        /* <DEDUP_REMOVED lines=9> */
[----:B--2---:R-:W2:Y:S01]  /*2890*/  @!P3 LDS.128 R28, [R15.X4+0x4020] ;  /* 0x004020000f1cb984 */ /* 0x004ea20000004c00 */
        /* <DEDUP_REMOVED lines=8> */
[----:B------:R-:W-:-:S05]  /*2920*/  @P5 BRA `(.L_x_90) ;  /* 0xfffff7f000005947 */ /* 0x000fca000383ffff */
.L_x_89:
[----:B------:R-:W-:Y:S05]  /*2930*/  BSYNC B0 ;  /* 0x0000000000007941 */ /* 0x000fea0003800000 */
.L_x_88:
        /* <DEDUP_REMOVED lines=8> */
.L_x_91:
[C---:B-1----:R-:W-:Y:S02]  /*29c0*/  LEA R3, R0.reuse, 0xffffffe8, 0x3 ;  /* 0xffffffe800037811 */ /* 0x042fe400078e18ff */
[----:B------:R-:W-:Y:S02]  /*29d0*/  ISETP.GT.OR P1, PT, R0, R35, P4 ;  /* 0x000000230000720c */ /* 0x000fe40002724670 */
[C---:B------:R-:W-:Y:S02]  /*29e0*/  LOP3.LUT R2, R3.reuse, 0x38, RZ, 0xc0, !PT ;  /* 0x0000003803027812 */ /* 0x040fe400078ec0ff */
[----:B------:R-:W-:Y:S02]  /*29f0*/  LOP3.LUT R3, R3, 0xffffffc0, RZ, 0xc0, !PT ;  /* 0xffffffc003037812 */ /* 0x000fe400078ec0ff */
[----:B------:R-:W-:Y:S02]  /*2a00*/  IADD3 R20, R20, -0x1, RZ ;  /* 0xffffffff14147810 */ /* 0x000fe40007ffe0ff */
[----:B------:R-:W-:Y:S02]  /*2a10*/  IADD3 R3, R2, R3, R8 ;  /* 0x0000000302037210 */ /* 0x000fe40007ffe008 */
[----:B------:R-:W-:Y:S02]  /*2a20*/  ISETP.NE.AND P2, PT, R20, RZ, PT ;  /* 0x000000ff1400720c */ /* 0x000fe40003f45270 */
[----:B------:R-:W-:Y:S01]  /*2a30*/  LOP3.LUT R2, R3, 0x3e0, RZ, 0xc0, !PT ;  /* 0x000003e003027812 */ /* 0x000fe200078ec0ff */
[----:B------:R-:W-:Y:S01]  /*2a40*/  @!P1 IMAD.WIDE.U32 R22, R0, c[0x0][0x188], R36 ;  /* 0x0000620000169a25 */ /* 0x000fe200078e0024 */
[C---:B------:R-:W-:Y:S02]  /*2a50*/  ISETP.GE.AND P3, PT, R7.reuse, 0x3, PT ;  /* 0x000000030700780c */ /* 0x040fe40003f66270 */
[----:B------:R-:W-:Y:S01]  /*2a60*/  SHF.R.U32.HI R2, RZ, 0x5, R2 ;  /* 0x00000005ff027819 */ /* 0x000fe20000011602 */
[C---:B------:R-:W-:Y:S01]  /*2a70*/  @!P1 IMAD R16, R7.reuse, 0x400, R15 ;  /* 0x0000040007109824 */ /* 0x040fe200078e020f */
[----:B------:R-:W-:Y:S02]  /*2a80*/  @!P1 LEA R18, P0, R22, c[0x0][0x160], 0x2 ;  /* 0x0000580016129a11 */ /* 0x000fe400078010ff */
[----:B------:R-:W-:Y:S01]  /*2a90*/  LOP3.LUT R2, R2, R3, RZ, 0x3c, !PT ;  /* 0x0000000302027212 */ /* 0x000fe200078e3cff */
[----:B------:R-:W-:Y:S01]  /*2aa0*/  @!P1 IMAD.SHL.U32 R16, R16, 0x4, RZ ;  /* 0x0000000410109824 */ /* 0x000fe200078e00ff */
[----:B------:R-:W-:Y:S01]  /*2ab0*/  IADD3 R7, R7, 0x1, RZ ;  /* 0x0000000107077810 */ /* 0x000fe20007ffe0ff */
[----:B------:R-:W-:Y:S01]  /*2ac0*/  @!P1 IMAD R3, R6, c[0x0][0x188], RZ ;  /* 0x0000620006039a24 */ /* 0x000fe200078e02ff */
[----:B------:R-:W-:Y:S02]  /*2ad0*/  ISETP.GE.AND P5, PT, R5, 0x3, PT ;  /* 0x000000030500780c */ /* 0x000fe40003fa6270 */
[----:B------:R-:W1:Y:S01]  /*2ae0*/  LDS R2, [R2.X4] ;  /* 0x0000000002027984 */ /* 0x000e620000004800 */
[----:B------:R-:W-:Y:S01]  /*2af0*/  @!P1 IMAD R3, R0, c[0x0][0x18c], R3 ;  /* 0x0000630000039a24 */ /* 0x000fe200078e0203 */
[----:B------:R-:W-:Y:S03]  /*2b00*/  SEL R7, R7, RZ, !P3 ;  /* 0x000000ff07077207 */ /* 0x000fe60005800000 */
[----:B------:R-:W-:Y:S05]  /*2b10*/  @!P1 IMAD.IADD R3, R23, 0x1, R3 ;  /* 0x0000000117039824 */ /* 0x000fea00078e0203 */
[----:B------:R-:W-:Y:S05]  /*2b20*/  @!P1 LEA.HI.X R19, R22, c[0x0][0x164], R3, 0x2, P0 ;  /* 0x0000590016139a11 */ /* 0x000fea00000f1403 */
[----:B------:R-:W-:Y:S01]  /*2b30*/  @!PT LDS RZ, [RZ] ;  /* 0x00000000fffff984 */ /* 0x000fe20000000800 */
[----:B------:R-:W-:Y:S01]  /*2b40*/  @!PT LDS RZ, [RZ] ;  /* 0x00000000fffff984 */ /* 0x000fe20000000800 */
[----:B------:R-:W-:Y:S01]  /*2b50*/  @!PT LDS RZ, [RZ] ;  /* 0x00000000fffff984 */ /* 0x000fe20000000800 */
[----:B------:R2:W-:Y:S01]  /*2b60*/  @!P1 LDGSTS.E.BYPASS.LTC128B.128 [R16+0x1020], [R18.64] ;  /* 0x0102000012109fae */ /* 0x0005e2000b901d66 */
[----:B------:R-:W-:Y:S05]  /*2b70*/  IADD3 R0, P1, R0, 0x1, RZ ;  /* 0x0000000100007810 */ /* 0x000fea0007f3e0ff */
[----:B------:R-:W-:Y:S02]  /*2b80*/  IMAD.X R6, RZ, RZ, R6, P1 ;  /* 0x000000ffff067224 */ /* 0x000fe400008e0606 */
[----:B------:R-:W0:Y:S01]  /*2b90*/  LDGDEPBAR ;  /* 0x00000000000079af */ /* 0x000e220000000000 */
[----:B-1----:R-:W-:Y:S04]  /*2ba0*/  FSETP.GT.FTZ.AND P0, PT, R2, RZ, PT ;  /* 0x000000ff0200720b */ /* 0x002fe80003f14000 */
[----:B------:R-:W-:Y:S01]  /*2bb0*/  ISETP.LT.OR P0, PT, R4, RZ, !P0 ;  /* 0x000000ff0400720c */ /* 0x000fe20004701670 */
[----:B------:R-:W-:Y:S04]  /*2bc0*/  DEPBAR.LE SB0, 0x3 ;  /* 0x000080c00000791a */ /* 0x000fe80000000000 */
[----:B------:R-:W-:-:S13]  /*2bd0*/  ISETP.GE.OR P0, PT, R14, R13, P0 ;  /* 0x0000000d0e00720c */ /* 0x000fda0000706670 */
[C---:B--2---:R-:W-:Y:S01]  /*2be0*/  @!P0 IMAD R16, R5.reuse, 0x400, R15 ;  /* 0x0000040005108824 */ /* 0x044fe200078e020f */
[----:B------:R-:W-:Y:S04]  /*2bf0*/  IADD3 R5, R5, 0x1, RZ ;  /* 0x0000000105057810 */ /* 0x000fe80007ffe0ff */
[----:B------:R-:W-:Y:S01]  /*2c00*/  SEL R5, R5, RZ, !P5 ;  /* 0x000000ff05057207 */ /* 0x000fe20006800000 */
[----:B------:R-:W1:Y:S02]  /*2c10*/  @!P0 LDS.128 R16, [R16.X4+0x1020] ;  /* 0x0010200010108984 */ /* 0x000e640000004c00 */
[C---:B-1----:R-:W-:Y:S02]  /*2c20*/  @!P0 FFMA.FTZ R9, R2.reuse, R16, R9 ;  /* 0x0000001002098223 */ /* 0x042fe40000010009 */
[C---:B------:R-:W-:Y:S02]  /*2c30*/  @!P0 FFMA.FTZ R10, R2.reuse, R17, R10 ;  /* 0x00000011020a8223 */ /* 0x040fe4000001000a */
[C---:B------:R-:W-:Y:S02]  /*2c40*/  @!P0 FFMA.FTZ R11, R2.reuse, R18, R11 ;  /* 0x00000012020b8223 */ /* 0x040fe4000001000b */
[----:B------:R-:W-:Y:S01]  /*2c50*/  @!P0 FFMA.FTZ R12, R2, R19, R12 ;  /* 0x00000013020c8223 */ /* 0x000fe2000001000c */
[----:B------:R-:W-:-:S05]  /*2c60*/  @P2 BRA `(.L_x_91) ;  /* 0xfffffd5000002947 */ /* 0x000fca000383ffff */
.L_x_87:
[----:B------:R-:W-:Y:S05]  /*2c70*/  BSYNC B1 ;  /* 0x0000000000017941 */ /* 0x000fea0003800000 */
.L_x_86:
        /* <DEDUP_REMOVED lines=16> */
[----:B-1----:R-:W-:-:S04]  /*2d80*/  LEA R2, P0, R4, c[0x0][0x1d0], 0x1 ;  /* 0x0000740004027a11 */ /* 0x002fc800078008ff */
[----:B------:R-:W-:-:S05]  /*2d90*/  LEA.HI.X R3, R4, c[0x0][0x1d4], R0, 0x1, P0 ;  /* 0x0000750004037a11 */ /* 0x000fca00000f0c00 */
[----:B------:R-:W-:Y:S01]  /*2da0*/  STG.E.64 [R2.64], R10 ;  /* 0x0000000a02007986 */ /* 0x000fe2000c101b26 */
[----:B------:R-:W-:Y:S05]  /*2db0*/  EXIT ;  /* 0x000000000000794d */ /* 0x000fea0003800000 */
.L_x_83:
[----:B------:R-:W-:Y:S02]  /*2dc0*/  MOV R6, 0x2de0 ;  /* 0x00002de000067802 */ /* 0x000fe40000000f00 */
[----:B------:R-:W-:Y:S05]  /*2dd0*/  CALL.REL.NOINC `($__internal_7_$__cuda_sm70_shflsync_bfly_p) ;  /* 0x000003f000007944 */ /* 0x000fea0003c00000 */
[----:B--2---:R-:W-:Y:S01]  /*2de0*/  MOV R6, R7 ;  /* 0x0000000700067202 */ /* 0x004fe20000000f00 */
[----:B-1----:R-:W-:Y:S05]  /*2df0*/  BRA `(.L_x_92) ;  /* 0xffffeb8000007947 */ /* 0x002fea000383ffff */
        .weak           $__internal_6_$__cuda_sm20_div_u64
        .type           $__internal_6_$__cuda_sm20_div_u64,@function
        .size           $__internal_6_$__cuda_sm20_div_u64,($__internal_7_$__cuda_sm70_shflsync_bfly_p - $__internal_6_$__cuda_sm20_div_u64)
$__internal_6_$__cuda_sm20_div_u64:
        /* <DEDUP_REMOVED lines=52> */
[----:B------:R-:W-:Y:S01]  /*3140*/  ISETP.GE.U32.AND P2, PT, R7, R9, PT ;  /* 0x000000090700720c */ /* 0x000fe20003f46070 */
[----:B------:R-:W-:Y:S01]  /*3150*/  IMAD.MOV.U32 R7, RZ, RZ, 0x0 ;  /* 0x00000000ff077424 */ /* 0x000fe200078e00ff */
[----:B------:R-:W-:Y:S02]  /*3160*/  ISETP.NE.U32.AND P1, PT, R9, RZ, PT ;  /* 0x000000ff0900720c */ /* 0x000fe40003f25070 */
[----:B------:R-:W-:Y:S02]  /*3170*/  IADD3 R0, R10, 0x1, RZ ;  /* 0x000000010a007810 */ /* 0x000fe40007ffe0ff */
[----:B------:R-:W-:Y:S02]  /*3180*/  ISETP.GE.U32.AND.EX P2, PT, R3, RZ, PT, P2 ;  /* 0x000000ff0300720c */ /* 0x000fe40003f46120 */
[----:B------:R-:W-:-:S02]  /*3190*/  ISETP.NE.AND.EX P1, PT, RZ, RZ, PT, P1 ;  /* 0x000000ffff00720c */ /* 0x000fc40003f25310 */
[----:B------:R-:W-:-:S04]  /*31a0*/  SEL R0, R0, R10, P2 ;  /* 0x0000000a00007207 */ /* 0x000fc80001000000 */
[----:B------:R-:W-:Y:S01]  /*31b0*/  SEL R0, R0, 0xffffffff, P1 ;  /* 0xffffffff00007807 */ /* 0x000fe20000800000 */
[----:B------:R-:W-:Y:S06]  /*31c0*/  RET.REL.NODEC R6 `(_ZN7cutlass13device_kernelIN5flash19FlashAttnFwdCombineIN4cute5tupleIJNS3_1CILi8EEENS5_ILi128EEEEEELi7ELi256ELi1ELb0ELb1ENS_10bfloat16_tEfNS_4arch4Sm90EEEEEvNT_6ParamsE) ;  /* 0xffffce3006007950 */ /* 0x000fec0003c3ffff */
        .weak           $__internal_7_$__cuda_sm70_shflsync_bfly_p
        .type           $__internal_7_$__cuda_sm70_shflsync_bfly_p,@function
        .size           $__internal_7_$__cuda_sm70_shflsync_bfly_p,(.L_x_1793 - $__internal_7_$__cuda_sm70_shflsync_bfly_p)
$__internal_7_$__cuda_sm70_shflsync_bfly_p:
[----:B------:R-:W-:Y:S01]  /*31d0*/  HFMA2.MMA R21, -RZ, RZ, 0, 0 ;  /* 0x00000000ff157435 */ /* 0x000fe200000001ff */
[----:B------:R-:W-:Y:S01]  /*31e0*/  MOV R20, R6 ;  /* 0x0000000600147202 */ /* 0x000fe20000000f00 */
[----:B------:R1:W2:Y:S04]  /*31f0*/  SHFL.BFLY PT, R7, R0, 0x10, 0x1f ;  /* 0x0e001f0000077f89 */ /* 0x0002a800000e0000 */
[----:B------:R-:W-:Y:S05]  /*3200*/  RET.REL.NODEC R20 `(_ZN7cutlass13device_kernelIN5flash19FlashAttnFwdCombineIN4cute5tupleIJNS3_1CILi8EEENS5_ILi128EEEEEELi7ELi256ELi1ELb0ELb1ENS_10bfloat16_tEfNS_4arch4Sm90EEEEEvNT_6ParamsE) ;  /* 0xffffcdf014007950 */ /* 0x000fea0003c3ffff */
.L_x_93:
        /* <DEDUP_REMOVED lines=15> */
.L_x_1793:


//--------------------- .text._ZN7cutlass13device_kernelIN5flash19FlashAttnFwdCombineIN4cute5tupleIJNS3_1CILi8EEENS5_ILi128EEEEEELi6ELi256ELi1ELb0ELb1ENS_10bfloat16_tEfNS_4arch4Sm90EEEEEvNT_6ParamsE --------------------------
	.section	.text._ZN7cutlass13device_kernelIN5flash19FlashAttnFwdCombineIN4cute5tupleIJNS3_1CILi8EEENS5_ILi128EEEEEELi6ELi256ELi1ELb0ELb1ENS_10bfloat16_tEfNS_4arch4Sm90EEEEEvNT_6ParamsE,"ax",@progbits
	.sectioninfo	@"SHI_REGISTERS=42"
	.align	128
.text._ZN7cutlass13device_kernelIN5flash19FlashAttnFwdCombineIN4cute5tupleIJNS3_1CILi8EEENS5_ILi128EEEEEELi6ELi256ELi1ELb0ELb1ENS_10bfloat16_tEfNS_4arch4Sm90EEEEEvNT_6ParamsE:
        .type           _ZN7cutlass13device_kernelIN5flash19FlashAttnFwdCombineIN4cute5tupleIJNS3_1CILi8EEENS5_ILi128EEEEEELi6ELi256ELi1ELb0ELb1ENS_10bfloat16_tEfNS_4arch4Sm90EEEEEvNT_6ParamsE,@function
        .size           _ZN7cutlass13device_kernelIN5flash19FlashAttnFwdCombineIN4cute5tupleIJNS3_1CILi8EEENS5_ILi128EEEEEELi6ELi256ELi1ELb0ELb1ENS_10bfloat16_tEfNS_4arch4Sm90EEEEEvNT_6ParamsE,(.L_x_1796 - _ZN7cutlass13device_kernelIN5flash19FlashAttnFwdCombineIN4cute5tupleIJNS3_1CILi8EEENS5_ILi128EEEEEELi6ELi256ELi1ELb0ELb1ENS_10bfloat16_tEfNS_4arch4Sm90EEEEEvNT_6ParamsE)
        .other          _ZN7cutlass13device_kernelIN5flash19FlashAttnFwdCombineIN4cute5tupleIJNS3_1CILi8EEENS5_ILi128EEEEEELi6ELi256ELi1ELb0ELb1ENS_10bfloat16_tEfNS_4arch4Sm90EEEEEvNT_6ParamsE,@"STO_CUDA_ENTRY STV_DEFAULT"
_ZN7cutlass13device_kernelIN5flash19FlashAttnFwdCombineIN4cute5tupleIJNS3_1CILi8EEENS5_ILi128EEEEEELi6ELi256ELi1ELb0ELb1ENS_10bfloat16_tEfNS_4arch4Sm90EEEEEvNT_6ParamsE:
        /* <DEDUP_REMOVED lines=51> */
.L_x_94:
        /* <DEDUP_REMOVED lines=25> */
.L_x_95:
        /* <DEDUP_REMOVED lines=101> */
.L_x_97:
        /* <DEDUP_REMOVED lines=14> */
[----:B------:R-:W-:Y:S05]  /*0bf0*/  CALL.REL.NOINC `($__internal_8_$__cuda_sm20_div_u64) ;  /* 0x00001de000007944 */ /* 0x000fea0003c00000 */
[----:B------:R-:W-:Y:S05]  /*0c00*/  BRA `(.L_x_99) ;  /* 0x0000013000007947 */ /* 0x000fea0003800000 */
.L_x_98:
        /* <DEDUP_REMOVED lines=19> */
.L_x_99:
[----:B------:R-:W-:Y:S02]  /*0d40*/  IADD3 R3, R8, -0x1, RZ ;  /* 0xffffffff08037810 */ /* 0x000fe40007ffe0ff */
[----:B------:R-:W-:-:S03]  /*0d50*/  MOV R5, R0 ;  /* 0x0000000000057202 */ /* 0x000fc60000000f00 */
.L_x_96:
        /* <DEDUP_REMOVED lines=13> */
[----:B------:R-:W-:Y:S02]  /*0e30*/  ISETP.GE.AND P4, PT, R4, R17, PT ;  /* 0x000000110400720c */ /* 0x000fe40003f86270 */
[----:B------:R-:W-:Y:S01]  /*0e40*/  MOV R9, R19 ;  /* 0x0000001300097202 */ /* 0x000fe20000000f00 */
[----:B------:R-:W-:Y:S01]  /*0e50*/  IMAD.MOV.U32 R0, RZ, RZ, R7 ;  /* 0x000000ffff007224 */ /* 0x000fe200078e0007 */
[----:B------:R-:W-:Y:S01]  /*0e60*/  @P0 SHF.R.U32.HI R0, RZ, R3, R6 ;  /* 0x00000003ff000219 */ /* 0x000fe20000011606 */
[----:B------:R-:W-:-:S03]  /*0e70*/  IMAD.MOV.U32 R8, RZ, RZ, R18 ;  /* 0x000000ffff087224 */ /* 0x000fc600078e0012 */
[--C-:B------:R-:W-:Y:S01]  /*0e80*/  SHF.R.S32.HI R6, RZ, 0x1f, R0.reuse ;  /* 0x0000001fff067819 */ /* 0x100fe20000011400 */
[----:B------:R-:W-:Y:S02]  /*0e90*/  IMAD.MOV R14, RZ, RZ, -R0 ;  /* 0x000000ffff0e7224 */ /* 0x000fe400078e0a00 */
[----:B------:R-:W-:-:S04]  /*0ea0*/  IMAD.WIDE.U32 R8, R0, c[0x0][0x1c0], R8 ;  /* 0x0000700000087a25 */ /* 0x000fc800078e0008 */
[----:B------:R-:W-:Y:S02]  /*0eb0*/  IMAD R14, R16, R14, R7 ;  /* 0x0000000e100e7224 */ /* 0x000fe400078e0207 */
[----:B------:R-:W-:-:S03]  /*0ec0*/  IMAD R6, R6, c[0x0][0x1c0], RZ ;  /* 0x0000700006067a24 */ /* 0x000fc600078e02ff */
[----:B------:R-:W-:Y:S01]  /*0ed0*/  SHF.R.S32.HI R7, RZ, 0x1f, R14 ;  /* 0x0000001fff077819 */ /* 0x000fe2000001140e */
[----:B------:R-:W-:Y:S01]  /*0ee0*/  IMAD R6, R0, c[0x0][0x1c4], R6 ;  /* 0x0000710000067a24 */ /* 0x000fe200078e0206 */
[----:B------:R-:W-:Y:S02]  /*0ef0*/  @!P4 SHF.R.S32.HI R0, RZ, 0x1f, R4 ;  /* 0x0000001fff00c819 */ /* 0x000fe40000011404 */
[----:B------:R-:W-:-:S03]  /*0f00*/  IADD3 R14, P1, R14, R8, RZ ;  /* 0x000000080e0e7210 */ /* 0x000fc60007f3e0ff */
[----:B------:R-:W-:Y:S01]  /*0f10*/  @!P4 IMAD R0, R0, c[0x0][0x1b8], RZ ;  /* 0x00006e000000ca24 */ /* 0x000fe200078e02ff */
[----:B------:R-:W-:Y:S01]  /*0f20*/  IADD3.X R15, R7, R9, R6, P1, !PT ;  /* 0x00000009070f7210 */ /* 0x000fe20000ffe406 */
[----:B------:R-:W-:Y:S01]  /*0f30*/  IMAD.MOV.U32 R7, RZ, RZ, 0xf8 ;  /* 0x000000f8ff077424 */ /* 0x000fe200078e00ff */
[C---:B------:R-:W-:Y:S01]  /*0f40*/  IADD3 R9, R4.reuse, 0x20, RZ ;  /* 0x0000002004097810 */ /* 0x040fe20007ffe0ff */
[C---:B------:R-:W-:Y:S01]  /*0f50*/  @!P4 IMAD R0, R4.reuse, c[0x0][0x1bc], R0 ;  /* 0x00006f000400ca24 */ /* 0x040fe200078e0200 */
[----:B------:R-:W-:Y:S01]  /*0f60*/  @P4 MOV R6, 0xff800000 ;  /* 0xff80000000064802 */ /* 0x000fe20000000f00 */
[C---:B------:R-:W-:Y:S01]  /*0f70*/  @!P4 IMAD.WIDE.U32 R20, R4.reuse, c[0x0][0x1b8], R14 ;  /* 0x00006e000414ca25 */ /* 0x040fe200078e000e */
[----:B------:R-:W-:Y:S02]  /*0f80*/  ISETP.GE.AND P2, PT, R9, R17, PT ;  /* 0x000000110900720c */ /* 0x000fe40003f46270 */
[----:B------:R-:W-:Y:S01]  /*0f90*/  LOP3.LUT R4, R4, 0x1, RZ, 0xc0, !PT ;  /* 0x0000000104047812 */ /* 0x000fe200078ec0ff */
[----:B------:R-:W-:Y:S01]  /*0fa0*/  @!P4 IMAD.IADD R0, R21, 0x1, R0 ;  /* 0x000000011500c824 */ /* 0x000fe200078e0200 */
[----:B------:R-:W-:Y:S01]  /*0fb0*/  @!P4 LEA R12, P1, R20, c[0x0][0x1a0], 0x2 ;  /* 0x00006800140cca11 */ /* 0x000fe200078210ff */
[----:B------:R1:W-:Y:S01]  /*0fc0*/  @P4 STS [R10.X4], R6 ;  /* 0x000000060a004388 */ /* 0x0003e20000004800 */
[----:B------:R-:W-:Y:S01]  /*0fd0*/  ISETP.NE.U32.AND P3, PT, R4, 0x1, PT ;  /* 0x000000010400780c */ /* 0x000fe20003f65070 */
[----:B------:R-:W-:Y:S01]  /*0fe0*/  @!P4 IMAD.SHL.U32 R4, R10, 0x4, RZ ;  /* 0x000000040a04c824 */ /* 0x000fe200078e00ff */
[----:B------:R-:W-:-:S02]  /*0ff0*/  @!P4 LEA.HI.X R13, R20, c[0x0][0x1a4], R0, 0x2, P1 ;  /* 0x00006900140dca11 */ /* 0x000fc400008f1400 */
[----:B------:R-:W-:-:S03]  /*1000*/  SEL R7, R7, 0x108, !P3 ;  /* 0x0000010807077807 */ /* 0x000fc60005800000 */
[----:B------:R-:W-:Y:S01]  /*1010*/  @P2 IMAD.MOV.U32 R0, RZ, RZ, -0x800000 ;  /* 0xff800000ff002424 */ /* 0x000fe200078e00ff */
[----:B------:R-:W-:Y:S01]  /*1020*/  @P2 IADD3 R8, R10, R7, RZ ;  /* 0x000000070a082210 */ /* 0x000fe20007ffe0ff */
        /* <DEDUP_REMOVED lines=21> */
.L_x_101:
[----:B------:R-:W-:Y:S05]  /*1180*/  BSYNC B0 ;  /* 0x0000000000007941 */ /* 0x000fea0003800000 */
.L_x_100:
[----:B-1----:R-:W-:Y:S01]  /*1190*/  LEA.HI R9, R11, R2, RZ, 0x5 ;  /* 0x000000020b097211 */ /* 0x002fe200078f28ff */
[----:B------:R-:W-:Y:S01]  /*11a0*/  IMAD.SHL.U32 R6, R23, 0x80, RZ ;  /* 0x0000008017067824 */ /* 0x000fe200078e00ff */
[----:B------:R-:W0:Y:S02]  /*11b0*/  LDGDEPBAR ;  /* 0x00000000000079af */ /* 0x000e240000000000 */
[----:B------:R-:W-:Y:S02]  /*11c0*/  SHF.R.S32.HI R8, RZ, 0x5, R9 ;  /* 0x00000005ff087819 */ /* 0x000fe40000011409 */
[----:B------:R-:W-:Y:S02]  /*11d0*/  LOP3.LUT R9, R9, 0xffffffe0, RZ, 0xc0, !PT ;  /* 0xffffffe009097812 */ /* 0x000fe400078ec0ff */
[----:B------:R-:W-:Y:S02]  /*11e0*/  IADD3 R4, R8, UR36, RZ ;  /* 0x0000002408047c10 */ /* 0x000fe4000fffe0ff */
[----:B------:R-:W-:Y:S01]  /*11f0*/  IADD3 R13, -R6, c[0x0][0x16c], RZ ;  /* 0x00005b00060d7a10 */ /* 0x000fe20007ffe1ff */
[----:B------:R-:W-:-:S02]  /*1200*/  IMAD.IADD R2, R2, 0x1, -R9 ;  /* 0x0000000102027824 */ /* 0x000fc400078e0a09 */
[----:B------:R-:W-:-:S04]  /*1210*/  @P0 IMAD.HI.U32 R7, R4, R5, RZ ;  /* 0x0000000504070227 */ /* 0x000fc800078e00ff */
        /* <DEDUP_REMOVED lines=45> */
[----:B------:R-:W-:-:S03]  /*14f0*/  IMAD.SHL.U32 R7, R2, 0x8, RZ ;  /* 0x0000000802077824 */ /* 0x000fc600078e00ff */
[----:B------:R-:W0:Y:S02]  /*1500*/  LDGDEPBAR ;  /* 0x00000000000079af */ /* 0x000e240000000000 */
[----:B------:R-:W-:Y:S02]  /*1510*/  LOP3.LUT R7, R7, 0xf8, RZ, 0xc0, !PT ;  /* 0x000000f807077812 */ /* 0x000fe400078ec0ff */
[----:B------:R2:W-:Y:S02]  /*1520*/  @!P4 LDGSTS.E.BYPASS.LTC128B.128 [R6+0x1820], [R22.64] ;  /* 0x018200001606cfae */ /* 0x0005e4000b901d66 */
[----:B------:R-:W-:Y:S02]  /*1530*/  LOP3.LUT R7, R7, 0x7, R8, 0xf8, !PT ;  /* 0x0000000707077812 */ /* 0x000fe400078ef808 */
[----:B------:R-:W0:Y:S04]  /*1540*/  LDGDEPBAR ;  /* 0x00000000000079af */ /* 0x000e280000000000 */
[----:B------:R3:W-:Y:S04]  /*1550*/  @!P3 LDGSTS.E.BYPASS.LTC128B.128 [R0+0x2820], [R20.64] ;  /* 0x028200001400bfae */ /* 0x0007e8000b901d66 */
[----:B------:R-:W0:Y:S01]  /*1560*/  LDGDEPBAR ;  /* 0x00000000000079af */ /* 0x000e220000000000 */
[----:B---3--:R-:W-:Y:S01]  /*1570*/  LOP3.LUT R0, R2, 0x1, RZ, 0xc0, !PT ;  /* 0x0000000102007812 */ /* 0x008fe200078ec0ff */
[----:B------:R-:W-:-:S04]  /*1580*/  DEPBAR.LE SB0, 0x3 ;  /* 0x000080c00000791a */ /* 0x000fc80000000000 */
[----:B------:R-:W-:Y:S01]  /*1590*/  WARPSYNC 0xffffffff ;  /* 0xffffffff00007948 */ /* 0x000fe20003800000 */
[----:B------:R-:W-:Y:S01]  /*15a0*/  SHF.R.U32.HI R21, RZ, 0x2, R2 ;  /* 0x00000002ff157819 */ /* 0x000fe20000011602 */
[----:B------:R-:W-:Y:S01]  /*15b0*/  BAR.SYNC.DEFER_BLOCKING 0x0 ;  /* 0x0000000000007b1d */ /* 0x000fe20000010000 */
[----:B------:R-:W-:Y:S02]  /*15c0*/  ISETP.NE.U32.AND P0, PT, R0, 0x1, PT ;  /* 0x000000010000780c */ /* 0x000fe40003f05070 */
[----:B------:R-:W-:-:S05]  /*15d0*/  LOP3.LUT R21, R7, 0x7, R21, 0x78, !PT ;  /* 0x0000000707157812 */ /* 0x000fca00078e7815 */
[----:B------:R-:W-:-:S05]  /*15e0*/  IMAD.SHL.U32 R0, R21, 0x4, RZ ;  /* 0x0000000415007824 */ /* 0x000fca00078e00ff */
[C---:B------:R-:W-:Y:S02]  /*15f0*/  IADD3 R20, R0.reuse, 0x3e0, RZ ;  /* 0x000003e000147810 */ /* 0x040fe40007ffe0ff */
[----:B------:R-:W-:-:S05]  /*1600*/  @P0 IADD3 R20, R0, 0x420, RZ ;  /* 0x0000042000140810 */ /* 0x000fca0007ffe0ff */
[----:B------:R-:W-:Y:S04]  /*1610*/  LDS R0, [R20] ;  /* 0x0000000014007984 */ /* 0x000fe80000000800 */
[----:B------:R-:W2:Y:S02]  /*1620*/  LDS R11, [R21.X4] ;  /* 0x00000000150b7984 */ /* 0x000ea40000004800 */
[----:B--2---:R-:W-:Y:S01]  /*1630*/  FMNMX.FTZ R6, R0, R11, !PT ;  /* 0x0000000b00067209 */ /* 0x004fe20007810000 */
[----:B------:R-:W-:Y:S05]  /*1640*/  BRA.DIV ~URZ, `(.L_x_102) ;  /* 0x000013527f007947 */ /* 0x000fea000b800000 */
[----:B-1----:R1:W2:Y:S02]  /*1650*/  SHFL.BFLY PT, R7, R6, 0x10, 0x1f ;  /* 0x0e001f0006077f89 */ /* 0x0022a400000e0000 */
.L_x_111:
[----:B--2---:R-:W-:Y:S01]  /*1660*/  FMNMX.FTZ R7, R6, R7, !PT ;  /* 0x0000000706077209 */ /* 0x004fe20007810000 */
[----:B------:R-:W2:Y:S01]  /*1670*/  S2UR UR4, SR_CTAID.Y ;  /* 0x00000000000479c3 */ /* 0x000ea20000002600 */
[----:B------:R-:W-:-:S03]  /*1680*/  FSETP.NEU.FTZ.AND P1, PT, R11, -INF , PT ;  /* 0xff8000000b00780b */ /* 0x000fc60003f3d000 */
[----:B-1----:R-:W1:Y:S02]  /*1690*/  SHFL.BFLY PT, R6, R7, 0x8, 0x1f ;  /* 0x0d001f0007067f89 */ /* 0x002e6400000e0000 */
        /* <DEDUP_REMOVED lines=11> */
[----:B------:R-:W-:Y:S01]  /*1750*/  SEL R11, R2, 0xffffffff, P1 ;  /* 0xffffffff020b7807 */ /* 0x000fe20000800000 */
[----:B------:R-:W-:Y:S01]  /*1760*/  FADD.FTZ R7, R0, -R7 ;  /* 0x8000000700077221 */ /* 0x000fe20000010000 */
[----:B------:R-:W-:Y:S01]  /*1770*/  ISETP.NE.AND P1, PT, R2, RZ, PT ;  /* 0x000000ff0200720c */ /* 0x000fe20003f25270 */
[----:B------:R-:W-:Y:S02]  /*1780*/  FMUL.FTZ R9, R9, 1.4426950216293334961 ;  /* 0x3fb8aa3b09097820 */ /* 0x000fe40000410000 */
[----:B------:R-:W-:-:S04]  /*1790*/  FMUL.FTZ R7, R7, 1.4426950216293334961 ;  /* 0x3fb8aa3b07077820 */ /* 0x000fc80000410000 */
[----:B------:R-:W1:Y:S01]  /*17a0*/  MUFU.EX2 R9, R9 ;  /* 0x0000000900097308 */ /* 0x000e620000000800 */
[----:B------:R-:W-:-:S07]  /*17b0*/  @P0 IADD3 R11, R2, 0x20, RZ ;  /* 0x00000020020b0810 */ /* 0x000fce0007ffe0ff */
[----:B------:R-:W3:Y:S01]  /*17c0*/  MUFU.EX2 R7, R7 ;  /* 0x0000000700077308 */ /* 0x000ee20000000800 */
[----:B-1----:R-:W-:-:S04]  /*17d0*/  FADD.FTZ R10, RZ, R9 ;  /* 0x00000009ff0a7221 */ /* 0x002fc80000010000 */
[----:B---3--:R-:W-:-:S05]  /*17e0*/  FADD.FTZ R10, R10, R7 ;  /* 0x000000070a0a7221 */ /* 0x008fca0000010000 */
        /* <DEDUP_REMOVED lines=19> */
[----:B------:R-:W1:Y:S04]  /*1920*/  SHFL.BFLY PT, R11, R12, 0x1, 0x1f ;  /* 0x0c201f000c0b7f89 */ /* 0x000e6800000e0000 */
[----:B------:R-:W3:Y:S01]  /*1930*/  S2R R0, SR_TID.X ;  /* 0x0000000000007919 */ /* 0x000ee20000002100 */
[----:B------:R-:W-:-:S13]  /*1940*/  FSETP.NE.FTZ.AND P0, PT, R6, RZ, PT ;  /* 0x000000ff0600720b */ /* 0x000fda0003f15000 */
[----:B------:R-:W4:Y:S01]  /*1950*/  @P0 MUFU.RCP R10, R6 ;  /* 0x00000006000a0308 */ /* 0x000f220000001000 */
[----:B-1----:R-:W-:-:S07]  /*1960*/  IMNMX R11, R12, R11, !PT ;  /* 0x0000000b0c0b7217 */ /* 0x002fce0007800200 */
[----:B------:R-:W1:Y:S01]  /*1970*/  MUFU.LG2 R6, R6 ;  /* 0x0000000600067308 */ /* 0x000e620000000c00 */
[----:B---3--:R-:W-:Y:S01]  /*1980*/  ISETP.GT.OR P0, PT, R0, 0xff, P1 ;  /* 0x000000ff0000780c */ /* 0x008fe20000f04670 */
[-C--:B----4-:R-:W-:Y:S02]  /*1990*/  FMUL.FTZ R9, R9, R10.reuse ;  /* 0x0000000a09097220 */ /* 0x090fe40000410000 */
[----:B------:R-:W-:-:S03]  /*19a0*/  FMUL.FTZ R7, R7, R10 ;  /* 0x0000000a07077220 */ /* 0x000fc60000410000 */
[----:B------:R3:W-:Y:S01]  /*19b0*/  STS [R21.X4], R9 ;  /* 0x0000000915007388 */ /* 0x0007e20000004800 */
[----:B-1----:R-:W-:-:S03]  /*19c0*/  FFMA.FTZ R17, R6, 0.69314718246459960938, R17 ;  /* 0x3f31721806117823 */ /* 0x002fc60000010011 */
[----:B------:R3:W-:Y:S04]  /*19d0*/  STS [R20], R7 ;  /* 0x0000000714007388 */ /* 0x0007e80000000800 */
[----:B------:R3:W-:Y:S01]  /*19e0*/  @!P0 STS [R8.X4+0x800], R11 ;  /* 0x0008000b08008388 */ /* 0x0007e20000004800 */
[----:B--2---:R-:W-:-:S13]  /*19f0*/  ISETP.NE.AND P0, PT, RZ, UR4, PT ;  /* 0x00000004ff007c0c */ /* 0x004fda000bf05270 */
[----:B------:R-:W-:Y:S05]  /*1a00*/  @P0 BRA `(.L_x_103) ;  /* 0x0000017000000947 */ /* 0x000fea0003800000 */
[----:B------:R-:W1:Y:S01]  /*1a10*/  S2R R0, SR_CTAID.X ;  /* 0x0000000000007919 */ /* 0x000e620000002500 */
        /* <DEDUP_REMOVED lines=21> */
.L_x_104:
[----:B------:R-:W-:Y:S05]  /*1b70*/  BSYNC B0 ;  /* 0x0000000000007941 */ /* 0x000fea0003800000 */
.L_x_103:
        /* <DEDUP_REMOVED lines=24> */
.L_x_109:
        /* <DEDUP_REMOVED lines=129> */
.L_x_108:
[----:B------:R-:W-:Y:S05]  /*2510*/  BSYNC B0 ;  /* 0x0000000000007941 */ /* 0x000fea0003800000 */
.L_x_107:
        /* <DEDUP_REMOVED lines=8> */
.L_x_110:
        /* <DEDUP_REMOVED lines=43> */
.L_x_106:
[----:B------:R-:W-:Y:S05]  /*2850*/  BSYNC B1 ;  /* 0x0000000000017941 */ /* 0x000fea0003800000 */
.L_x_105:
        /* <DEDUP_REMOVED lines=20> */
.L_x_102:
[----:B-1----:R-:W-:Y:S02]  /*29a0*/  MOV R7, 0x29c0 ;  /* 0x000029c000077802 */ /* 0x002fe40000000f00 */
[----:B------:R-:W-:Y:S05]  /*29b0*/  CALL.REL.NOINC `($__internal_9_$__cuda_sm70_shflsync_bfly_p) ;  /* 0x000003f000007944 */ /* 0x000fea0003c00000 */
[----:B--2---:R-:W-:Y:S01]  /*29c0*/  MOV R7, R9 ;  /* 0x0000000900077202 */ /* 0x004fe20000000f00 */
[----:B-1----:R-:W-:Y:S05]  /*29d0*/  BRA `(.L_x_111) ;  /* 0xffffec8000007947 */ /* 0x002fea000383ffff */
        .weak           $__internal_8_$__cuda_sm20_div_u64
        .type           $__internal_8_$__cuda_sm20_div_u64,@function
        .size           $__internal_8_$__cuda_sm20_div_u64,($__internal_9_$__cuda_sm70_shflsync_bfly_p - $__internal_8_$__cuda_sm20_div_u64)
$__internal_8_$__cuda_sm20_div_u64:
        /* <DEDUP_REMOVED lines=60> */
[----:B------:R-:W-:Y:S06]  /*2da0*/  RET.REL.NODEC R6 `(_ZN7cutlass13device_kernelIN5flash19FlashAttnFwdCombineIN4cute5tupleIJNS3_1CILi8EEENS5_ILi128EEEEEELi6ELi256ELi1ELb0ELb1ENS_10bfloat16_tEfNS_4arch4Sm90EEEEEvNT_6ParamsE) ;  /* 0xffffd25006007950 */ /* 0x000fec0003c3ffff */
        .weak           $__internal_9_$__cuda_sm70_shflsync_bfly_p
        .type           $__internal_9_$__cuda_sm70_shflsync_bfly_p,@function
        .size           $__internal_9_$__cuda_sm70_shflsync_bfly_p,(.L_x_1796 - $__internal_9_$__cuda_sm70_shflsync_bfly_p)
$__internal_9_$__cuda_sm70_shflsync_bfly_p:
[----:B------:R-:W-:Y:S01]  /*2db0*/  HFMA2.MMA R23, -RZ, RZ, 0, 0 ;  /* 0x00000000ff177435 */ /* 0x000fe200000001ff */
[----:B------:R-:W-:Y:S01]  /*2dc0*/  MOV R22, R7 ;  /* 0x0000000700167202 */ /* 0x000fe20000000f00 */
[----:B------:R1:W2:Y:S04]  /*2dd0*/  SHFL.BFLY PT, R9, R6, 0x10, 0x1f ;  /* 0x0e001f0006097f89 */ /* 0x0002a800000e0000 */
[----:B------:R-:W-:Y:S05]  /*2de0*/  RET.REL.NODEC R22 `(_ZN7cutlass13device_kernelIN5flash19FlashAttnFwdCombineIN4cute5tupleIJNS3_1CILi8EEENS5_ILi128EEEEEELi6ELi256ELi1ELb0ELb1ENS_10bfloat16_tEfNS_4arch4Sm90EEEEEvNT_6ParamsE) ;  /* 0xffffd21016007950 */ /* 0x000fea0003c3ffff */
.L_x_112:
        /* <DEDUP_REMOVED lines=9> */
.L_x_1796:


//--------------------- .text._ZN7cutlass13device_kernelIN5flash19FlashAttnFwdCombineIN4cute5tupleIJNS3_1CILi8EEENS5_ILi128EEEEEELi5ELi256ELi1ELb0ELb1ENS_10bfloat16_tEfNS_4arch4Sm90EEEEEvNT_6ParamsE --------------------------
	.section	.text._ZN7cutlass13device_kernelIN5flash19FlashAttnFwdCombineIN4cute5tupleIJNS3_1CILi8EEENS5_ILi128EEEEEELi5ELi256ELi1ELb0ELb1ENS_10bfloat16_tEfNS_4arch4Sm90EEEEEvNT_6ParamsE,"ax",@progbits
	.sectioninfo	@"SHI_REGISTERS=42"
	.align	128
.text._ZN7cutlass13device_kernelIN5flash19FlashAttnFwdCombineIN4cute5tupleIJNS3_1CILi8EEENS5_ILi128EEEEEELi5ELi256ELi1ELb0ELb1ENS_10bfloat16_tEfNS_4arch4Sm90EEEEEvNT_6ParamsE:
        .type           _ZN7cutlass13device_kernelIN5flash19FlashAttnFwdCombineIN4cute5tupleIJNS3_1CILi8EEENS5_ILi128EEEEEELi5ELi256ELi1ELb0ELb1ENS_10bfloat16_tEfNS_4arch4Sm90EEEEEvNT_6ParamsE,@function
        .size           _ZN7cutlass13device_kernelIN5flash19FlashAttnFwdCombineIN4cute5tupleIJNS3_1CILi8EEENS5_ILi128EEEEEELi5ELi256ELi1ELb0ELb1ENS_10bfloat16_tEfNS_4arch4Sm90EEEEEvNT_6ParamsE,(.L_x_1799 - _ZN7cutlass13device_kernelIN5flash19FlashAttnFwdCombineIN4cute5tupleIJNS3_1CILi8EEENS5_ILi128EEEEEELi5ELi256ELi1ELb0ELb1ENS_10bfloat16_tEfNS_4arch4Sm90EEEEEvNT_6ParamsE)
        .other          _ZN7cutlass13device_kernelIN5flash19FlashAttnFwdCombineIN4cute5tupleIJNS3_1CILi8EEENS5_ILi128EEEEEELi5ELi256ELi1ELb0ELb1ENS_10bfloat16_tEfNS_4arch4Sm90EEEEEvNT_6ParamsE,@"STO_CUDA_ENTRY STV_DEFAULT"
_ZN7cutlass13device_kernelIN5flash19FlashAttnFwdCombineIN4cute5tupleIJNS3_1CILi8EEENS5_ILi128EEEEEELi5ELi256ELi1ELb0ELb1ENS_10bfloat16_tEfNS_4arch4Sm90EEEEEvNT_6ParamsE:
        /* <DEDUP_REMOVED lines=51> */
.L_x_113:
        /* <DEDUP_REMOVED lines=25> */
.L_x_114:
        /* <DEDUP_REMOVED lines=101> */
.L_x_116:
        /* <DEDUP_REMOVED lines=14> */
[----:B------:R-:W-:Y:S05]  /*0bf0*/  CALL.REL.NOINC `($__internal_10_$__cuda_sm20_div_u64) ;  /* 0x00001b7000007944 */ /* 0x000fea0003c00000 */
[----:B------:R-:W-:Y:S05]  /*0c00*/  BRA `(.L_x_118) ;  /* 0x0000013000007947 */ /* 0x000fea0003800000 */
.L_x_117:
        /* <DEDUP_REMOVED lines=19> */
.L_x_118:
[----:B------:R-:W-:Y:S02]  /*0d40*/  IADD3 R3, R8, -0x1, RZ ;  /* 0xffffffff08037810 */ /* 0x000fe40007ffe0ff */
[----:B------:R-:W-:-:S03]  /*0d50*/  MOV R5, R0 ;  /* 0x0000000000057202 */ /* 0x000fc60000000f00 */
.L_x_115:
[----:B------:R-:W-:Y:S01]  /*0d60*/  SHF.R.S32.HI R9, RZ, 0x1f, R2 ;  /* 0x0000001fff097819 */ /* 0x000fe20000011402 */
[----:B------:R-:W-:Y:S03]  /*0d70*/  BSSY B0, `(.L_x_119) ;  /* 0x000002a000007945 */ /* 0x000fe60003800000 */
[----:B------:R-:W-:-:S04]  /*0d80*/  LEA.HI R0, R9, R2, RZ, 0x3 ;  /* 0x0000000209007211 */ /* 0x000fc800078f18ff */
[----:B------:R-:W-:-:S04]  /*0d90*/  LOP3.LUT R6, R0, 0xfffffff8, RZ, 0xc0, !PT ;  /* 0xfffffff800067812 */ /* 0x000fc800078ec0ff */
[----:B------:R-:W-:-:S04]  /*0da0*/  IADD3 R6, R2, UR36, -R6 ;  /* 0x0000002402067c10 */ /* 0x000fc8000fffe806 */
[----:B------:R-:W-:-:S13]  /*0db0*/  ISETP.GE.AND P1, PT, R6, R22, PT ;  /* 0x000000160600720c */ /* 0x000fda0003f26270 */
[----:B------:R-:W-:Y:S05]  /*0dc0*/  @P1 BRA `(.L_x_120) ;  /* 0x0000024000001947 */ /* 0x000fea0003800000 */
[----:B------:R-:W-:-:S04]  /*0dd0*/  SHF.R.S32.HI R0, RZ, 0x3, R0 ;  /* 0x00000003ff007819 */ /* 0x000fc80000011400 */
[C---:B------:R-:W-:Y:S01]  /*0de0*/  ISETP.GE.AND P1, PT, R0.reuse, R17, PT ;  /* 0x000000110000720c */ /* 0x040fe20003f26270 */
[----:B------:R-:W-:Y:S01]  /*0df0*/  IMAD.SHL.U32 R7, R0, 0x8, RZ ;  /* 0x0000000800077824 */ /* 0x000fe200078e00ff */
[----:B------:R-:W-:-:S04]  /*0e00*/  SHF.R.U32.HI R8, RZ, 0x2, R0 ;  /* 0x00000002ff087819 */ /* 0x000fc80000011600 */
[----:B------:R-:W-:-:S04]  /*0e10*/  LOP3.LUT R7, R7, 0xf8, RZ, 0xc0, !PT ;  /* 0x000000f807077812 */ /* 0x000fc800078ec0ff */
[----:B------:R-:W-:-:S03]  /*0e20*/  LOP3.LUT R7, R7, 0x7, R2, 0xf8, !PT ;  /* 0x0000000707077812 */ /* 0x000fc600078ef802 */
[----:B------:R-:W-:Y:S01]  /*0e30*/  @P1 IMAD.MOV.U32 R4, RZ, RZ, -0x800000 ;  /* 0xff800000ff041424 */ /* 0x000fe200078e00ff */
[----:B------:R-:W-:Y:S01]  /*0e40*/  LOP3.LUT R7, R7, 0x7, R8, 0x78, !PT ;  /* 0x0000000707077812 */ /* 0x000fe200078e7808 */
[----:B------:R-:W-:-:S04]  /*0e50*/  IMAD.MOV.U32 R8, RZ, RZ, R6 ;  /* 0x000000ffff087224 */ /* 0x000fc800078e0006 */
[----:B------:R1:W-:Y:S02]  /*0e60*/  @P1 STS [R7.X4], R4 ;  /* 0x0000000407001388 */ /* 0x0003e40000004800 */
[----:B-1----:R-:W-:-:S05]  /*0e70*/  @P0 IMAD.HI.U32 R4, R6, R5, RZ ;  /* 0x0000000506040227 */ /* 0x002fca00078e00ff */
[----:B------:R-:W-:-:S05]  /*0e80*/  @P0 SHF.R.U32.HI R8, RZ, R3, R4 ;  /* 0x00000003ff080219 */ /* 0x000fca0000011604 */
[----:B------:R-:W-:-:S04]  /*0e90*/  IMAD.MOV R4, RZ, RZ, -R8 ;  /* 0x000000ffff047224 */ /* 0x000fc800078e0a08 */
[----:B------:R-:W-:Y:S01]  /*0ea0*/  IMAD R4, R16, R4, R6 ;  /* 0x0000000410047224 */ /* 0x000fe200078e0206 */
[----:B------:R-:W-:Y:S05]  /*0eb0*/  @P1 BRA `(.L_x_120) ;  /* 0x0000015000001947 */ /* 0x000fea0003800000 */
[----:B------:R-:W-:Y:S01]  /*0ec0*/  SHF.R.S32.HI R6, RZ, 0x1f, R0 ;  /* 0x0000001fff067819 */ /* 0x000fe20000011400 */
[----:B------:R-:W-:Y:S01]  /*0ed0*/  IMAD.MOV.U32 R10, RZ, RZ, R18 ;  /* 0x000000ffff0a7224 */ /* 0x000fe200078e0012 */
[----:B------:R-:W-:Y:S01]  /*0ee0*/  SHF.L.U32 R7, R7, 0x2, RZ ;  /* 0x0000000207077819 */ /* 0x000fe200000006ff */
[----:B------:R-:W-:Y:S02]  /*0ef0*/  IMAD.MOV.U32 R11, RZ, RZ, R19 ;  /* 0x000000ffff0b7224 */ /* 0x000fe400078e0013 */
[----:B------:R-:W-:Y:S02]  /*0f00*/  IMAD R6, R6, c[0x0][0x1b8], RZ ;  /* 0x00006e0006067a24 */ /* 0x000fe400078e02ff */
[----:B------:R-:W-:-:S04]  /*0f10*/  IMAD.WIDE.U32 R10, R0, c[0x0][0x1b8], R10 ;  /* 0x00006e00000a7a25 */ /* 0x000fc800078e000a */
[----:B------:R-:W-:Y:S01]  /*0f20*/  IMAD R6, R0, c[0x0][0x1bc], R6 ;  /* 0x00006f0000067a24 */ /* 0x000fe200078e0206 */
[----:B------:R-:W-:-:S04]  /*0f30*/  SHF.R.S32.HI R0, RZ, 0x1f, R8 ;  /* 0x0000001fff007819 */ /* 0x000fc80000011408 */
[----:B------:R-:W-:Y:S01]  /*0f40*/  IADD3 R11, R11, R6, RZ ;  /* 0x000000060b0b7210 */ /* 0x000fe20007ffe0ff */
[----:B------:R-:W-:Y:S01]  /*0f50*/  IMAD R0, R0, c[0x0][0x1c0], RZ ;  /* 0x0000700000007a24 */ /* 0x000fe200078e02ff */
[----:B------:R-:W-:-:S03]  /*0f60*/  SHF.R.S32.HI R6, RZ, 0x1f, R4 ;  /* 0x0000001fff067819 */ /* 0x000fc60000011404 */
[----:B------:R-:W-:-:S04]  /*0f70*/  IMAD.WIDE.U32 R10, R8, c[0x0][0x1c0], R10 ;  /* 0x00007000080a7a25 */ /* 0x000fc800078e000a */
[----:B------:R-:W-:Y:S01]  /*0f80*/  IMAD R0, R8, c[0x0][0x1c4], R0 ;  /* 0x0000710008007a24 */ /* 0x000fe200078e0200 */
        /* <DEDUP_REMOVED lines=8> */
.L_x_120:
[----:B------:R-:W-:Y:S05]  /*1010*/  BSYNC B0 ;  /* 0x0000000000007941 */ /* 0x000fea0003800000 */
.L_x_119:
[----:B------:R-:W-:Y:S01]  /*1020*/  LEA.HI R9, R9, R2, RZ, 0x5 ;  /* 0x0000000209097211 */ /* 0x000fe200078f28ff */
[----:B------:R-:W-:Y:S01]  /*1030*/  IMAD.SHL.U32 R6, R23, 0x80, RZ ;  /* 0x0000008017067824 */ /* 0x000fe200078e00ff */
[----:B------:R-:W0:Y:S02]  /*1040*/  LDGDEPBAR ;  /* 0x00000000000079af */ /* 0x000e240000000000 */
[----:B------:R-:W-:Y:S02]  /*1050*/  SHF.R.S32.HI R8, RZ, 0x5, R9 ;  /* 0x00000005ff087819 */ /* 0x000fe40000011409 */
[----:B------:R-:W-:Y:S02]  /*1060*/  LOP3.LUT R9, R9, 0xffffffe0, RZ, 0xc0, !PT ;  /* 0xffffffe009097812 */ /* 0x000fe400078ec0ff */
[----:B------:R-:W-:Y:S02]  /*1070*/  IADD3 R4, R8, UR36, RZ ;  /* 0x0000002408047c10 */ /* 0x000fe4000fffe0ff */
[----:B------:R-:W-:Y:S01]  /*1080*/  IADD3 R13, -R6, c[0x0][0x16c], RZ ;  /* 0x00005b00060d7a10 */ /* 0x000fe20007ffe1ff */
[----:B------:R-:W-:-:S02]  /*1090*/  IMAD.IADD R2, R2, 0x1, -R9 ;  /* 0x0000000102027824 */ /* 0x000fc400078e0a09 */
[----:B-1----:R-:W-:-:S04]  /*10a0*/  @P0 IMAD.HI.U32 R7, R4, R5, RZ ;  /* 0x0000000504070227 */ /* 0x002fc800078e00ff */
        /* <DEDUP_REMOVED lines=17> */
[----:B------:R-:W-:Y:S01]  /*11c0*/  ISETP.LT.OR P3, PT, R17, 0x3, P4 ;  /* 0x000000031100780c */ /* 0x000fe20002761670 */
[----:B------:R-:W-:Y:S01]  /*11d0*/  IMAD.SHL.U32 R17, R2, 0x8, RZ ;  /* 0x0000000802117824 */ /* 0x000fe200078e00ff */
[----:B------:R-:W-:Y:S01]  /*11e0*/  LEA.HI.X.SX32 R32, R9, R19, 0x1, P0 ;  /* 0x0000001309207211 */ /* 0x000fe200000f0eff */
[----:B------:R-:W-:Y:S02]  /*11f0*/  IMAD.IADD R11, R7, 0x1, R10 ;  /* 0x00000001070b7824 */ /* 0x000fe400078e020a */
[----:B------:R-:W-:Y:S01]  /*1200*/  IMAD.MOV.U32 R10, RZ, RZ, R6 ;  /* 0x000000ffff0a7224 */ /* 0x000fe200078e0006 */
[----:B------:R-:W-:Y:S01]  /*1210*/  LOP3.LUT R17, R17, 0xf8, RZ, 0xc0, !PT ;  /* 0x000000f811117812 */ /* 0x000fe200078ec0ff */
[----:B------:R-:W-:Y:S02]  /*1220*/  IMAD R6, R32, c[0x0][0x180], RZ ;  /* 0x0000600020067a24 */ /* 0x000fe400078e02ff */
[----:B------:R-:W-:Y:S01]  /*1230*/  IMAD.WIDE.U32 R10, R33, c[0x0][0x180], R10 ;  /* 0x00006000210a7a25 */ /* 0x000fe200078e000a */
[----:B------:R-:W-:-:S03]  /*1240*/  LOP3.LUT R17, R17, 0x7, R8, 0xf8, !PT ;  /* 0x0000000711117812 */ /* 0x000fc600078ef808 */
        /* <DEDUP_REMOVED lines=21> */
[----:B------:R1:W-:Y:S04]  /*13a0*/  @!P4 LDGSTS.E.BYPASS.LTC128B.128 [R10+0x420], [R24.64] ;  /* 0x00420000180acfae */ /* 0x0003e8000b901d66 */
[----:B------:R-:W0:Y:S04]  /*13b0*/  LDGDEPBAR ;  /* 0x00000000000079af */ /* 0x000e280000000000 */
[----:B------:R1:W-:Y:S04]  /*13c0*/  @!P4 LDGSTS.E.BYPASS.LTC128B.128 [R6+0x1420], [R22.64] ;  /* 0x014200001606cfae */ /* 0x0003e8000b901d66 */
[----:B------:R-:W0:Y:S04]  /*13d0*/  LDGDEPBAR ;  /* 0x00000000000079af */ /* 0x000e280000000000 */
[----:B------:R2:W-:Y:S04]  /*13e0*/  @!P3 LDGSTS.E.BYPASS.LTC128B.128 [R0+0x2420], [R20.64] ;  /* 0x024200001400bfae */ /* 0x0005e8000b901d66 */
[----:B------:R-:W0:Y:S01]  /*13f0*/  LDGDEPBAR ;  /* 0x00000000000079af */ /* 0x000e220000000000 */
[----:B--2---:R-:W-:Y:S01]  /*1400*/  SHF.R.U32.HI R0, RZ, 0x2, R2 ;  /* 0x00000002ff007819 */ /* 0x004fe20000011602 */
[----:B------:R-:W-:-:S04]  /*1410*/  DEPBAR.LE SB0, 0x3 ;  /* 0x000080c00000791a */ /* 0x000fc80000000000 */
[----:B------:R-:W-:Y:S01]  /*1420*/  WARPSYNC 0xffffffff ;  /* 0xffffffff00007948 */ /* 0x000fe20003800000 */
[----:B------:R-:W-:Y:S01]  /*1430*/  LOP3.LUT R17, R17, 0x7, R0, 0x78, !PT ;  /* 0x0000000711117812 */ /* 0x000fe200078e7800 */
[----:B------:R-:W-:Y:S06]  /*1440*/  BAR.SYNC.DEFER_BLOCKING 0x0 ;  /* 0x0000000000007b1d */ /* 0x000fec0000010000 */
[----:B------:R1:W2:Y:S01]  /*1450*/  LDS R0, [R17.X4] ;  /* 0x0000000011007984 */ /* 0x0002a20000004800 */
[----:B------:R-:W-:Y:S05]  /*1460*/  BRA.DIV ~URZ, `(.L_x_121) ;  /* 0x000012d27f007947 */ /* 0x000fea000b800000 */
[----:B--2---:R2:W3:Y:S02]  /*1470*/  SHFL.BFLY PT, R7, R0, 0x10, 0x1f ;  /* 0x0e001f0000077f89 */ /* 0x0044e400000e0000 */
.L_x_130:
[----:B---3--:R-:W-:Y:S01]  /*1480*/  FMNMX.FTZ R7, R0, R7, !PT ;  /* 0x0000000700077209 */ /* 0x008fe20007810000 */
[----:B------:R-:W3:Y:S01]  /*1490*/  S2UR UR4, SR_CTAID.Y ;  /* 0x00000000000479c3 */ /* 0x000ee20000002600 */
[----:B------:R-:W-:-:S03]  /*14a0*/  ISETP.NE.AND P1, PT, R2, RZ, PT ;  /* 0x000000ff0200720c */ /* 0x000fc60003f25270 */
        /* <DEDUP_REMOVED lines=11> */
[----:B------:R-:W-:Y:S01]  /*1560*/  FADD.FTZ R7, R0, -R7 ;  /* 0x8000000700077221 */ /* 0x000fe20000010000 */
[----:B------:R-:W-:-:S03]  /*1570*/  SEL R10, R2, 0xffffffff, P0 ;  /* 0xffffffff020a7807 */ /* 0x000fc60000000000 */
[----:B------:R-:W-:-:S06]  /*1580*/  FMUL.FTZ R7, R7, 1.4426950216293334961 ;  /* 0x3fb8aa3b07077820 */ /* 0x000fcc0000410000 */
[----:B------:R-:W1:Y:S02]  /*1590*/  MUFU.EX2 R7, R7 ;  /* 0x0000000700077308 */ /* 0x000e640000000800 */
[----:B-1----:R-:W-:-:S05]  /*15a0*/  FADD.FTZ R9, RZ, R7 ;  /* 0x00000007ff097221 */ /* 0x002fca0000010000 */
[----:B------:R-:W1:Y:S02]  /*15b0*/  SHFL.BFLY PT, R6, R9, 0x10, 0x1f ;  /* 0x0e001f0009067f89 */ /* 0x000e6400000e0000 */
[----:B-1----:R-:W-:Y:S02]  /*15c0*/  FADD.FTZ R6, R9, R6 ;  /* 0x0000000609067221 */ /* 0x002fe40000010000 */
[----:B------:R-:W1:Y:S04]  /*15d0*/  SHFL.BFLY PT, R9, R10, 0x10, 0x1f ;  /* 0x0e001f000a097f89 */ /* 0x000e6800000e0000 */
[----:B--2---:R-:W2:Y:S01]  /*15e0*/  SHFL.BFLY PT, R0, R6, 0x8, 0x1f ;  /* 0x0d001f0006007f89 */ /* 0x004ea200000e0000 */
[----:B-1----:R-:W-:Y:S01]  /*15f0*/  IMNMX R9, R10, R9, !PT ;  /* 0x000000090a097217 */ /* 0x002fe20007800200 */
[----:B--2---:R-:W-:-:S04]  /*1600*/  FADD.FTZ R0, R6, R0 ;  /* 0x0000000006007221 */ /* 0x004fc80000010000 */
[----:B------:R-:W1:Y:S04]  /*1610*/  SHFL.BFLY PT, R10, R9, 0x8, 0x1f ;  /* 0x0d001f00090a7f89 */ /* 0x000e6800000e0000 */
[----:B------:R-:W2:Y:S01]  /*1620*/  SHFL.BFLY PT, R6, R0, 0x4, 0x1f ;  /* 0x0c801f0000067f89 */ /* 0x000ea200000e0000 */
        /* <DEDUP_REMOVED lines=9> */
[----:B------:R-:W-:Y:S02]  /*16c0*/  IMAD.MOV.U32 R9, RZ, RZ, RZ ;  /* 0x000000ffff097224 */ /* 0x000fe400078e00ff */
[----:B--2---:R-:W-:Y:S02]  /*16d0*/  FADD.FTZ R6, R0, R6 ;  /* 0x0000000600067221 */ /* 0x004fe40000010000 */
[----:B------:R-:W1:Y:S04]  /*16e0*/  SHFL.BFLY PT, R10, R11, 0x1, 0x1f ;  /* 0x0c201f000b0a7f89 */ /* 0x000e6800000e0000 */
[----:B------:R-:W2:Y:S01]  /*16f0*/  S2R R0, SR_TID.X ;  /* 0x0000000000007919 */ /* 0x000ea20000002100 */
[----:B------:R-:W-:-:S13]  /*1700*/  FSETP.NE.FTZ.AND P0, PT, R6, RZ, PT ;  /* 0x000000ff0600720b */ /* 0x000fda0003f15000 */
[----:B------:R-:W4:Y:S01]  /*1710*/  @P0 MUFU.RCP R9, R6 ;  /* 0x0000000600090308 */ /* 0x000f220000001000 */
[----:B-1----:R-:W-:-:S07]  /*1720*/  IMNMX R10, R11, R10, !PT ;  /* 0x0000000a0b0a7217 */ /* 0x002fce0007800200 */
[----:B------:R-:W1:Y:S01]  /*1730*/  MUFU.LG2 R6, R6 ;  /* 0x0000000600067308 */ /* 0x000e620000000c00 */
[----:B--2---:R-:W-:Y:S01]  /*1740*/  ISETP.GT.OR P0, PT, R0, 0xff, P1 ;  /* 0x000000ff0000780c */ /* 0x004fe20000f04670 */
[----:B----4-:R-:W-:-:S05]  /*1750*/  FMUL.FTZ R9, R7, R9 ;  /* 0x0000000907097220 */ /* 0x010fca0000410000 */
[----:B------:R2:W-:Y:S01]  /*1760*/  STS [R17.X4], R9 ;  /* 0x0000000911007388 */ /* 0x0005e20000004800 */
[----:B-1----:R-:W-:-:S06]  /*1770*/  FFMA.FTZ R12, R6, 0.69314718246459960938, R12 ;  /* 0x3f317218060c7823 */ /* 0x002fcc000001000c */
[----:B------:R2:W-:Y:S01]  /*1780*/  @!P0 STS [R8.X4+0x400], R10 ;  /* 0x0004000a08008388 */ /* 0x0005e20000004800 */
[----:B---3--:R-:W-:-:S13]  /*1790*/  ISETP.NE.AND P0, PT, RZ, UR4, PT ;  /* 0x00000004ff007c0c */ /* 0x008fda000bf05270 */
        /* <DEDUP_REMOVED lines=23> */
.L_x_123:
[----:B------:R-:W-:Y:S05]  /*1910*/  BSYNC B0 ;  /* 0x0000000000007941 */ /* 0x000fea0003800000 */
.L_x_122:
[----:B------:R-:W-:Y:S01]  /*1920*/  BAR.SYNC.DEFER_BLOCKING 0x0 ;  /* 0x0000000000007b1d */ /* 0x000fe20000010000 */
[----:B--2---:R-:W-:Y:S01]  /*1930*/  HFMA2.MMA R9, -RZ, RZ, 0, 0 ;  /* 0x00000000ff097435 */ /* 0x004fe200000001ff */
        /* <DEDUP_REMOVED lines=22> */
.L_x_128:
[----:B------:R-:W-:Y:S01]  /*1aa0*/  IADD3 R5, R7, 0x3, RZ ;  /* 0x0000000307057810 */ /* 0x000fe20007ffe0ff */
[----:B------:R-:W-:Y:S01]  /*1ab0*/  IMAD.SHL.U32 R28, R15, 0x4, RZ ;  /* 0x000000040f1c7824 */ /* 0x000fe200078e00ff */
[C---:B------:R-:W-:Y:S01]  /*1ac0*/  IADD3 R39, R7.reuse, 0x4, RZ ;  /* 0x0000000407277810 */ /* 0x040fe20007ffe0ff */
[----:B------:R-:W-:Y:S01]  /*1ad0*/  IMAD.SHL.U32 R6, R7, 0x8, RZ ;  /* 0x0000000807067824 */ /* 0x000fe200078e00ff */
[-C--:B------:R-:W-:Y:S02]  /*1ae0*/  ISETP.GT.OR P1, PT, R5, R35.reuse, P4 ;  /* 0x000000230500720c */ /* 0x080fe40002724670 */
[C---:B------:R-:W-:Y:S02]  /*1af0*/  IADD3 R20, R7.reuse, 0x5, RZ ;  /* 0x0000000507147810 */ /* 0x040fe40007ffe0ff */
[C---:B------:R-:W-:Y:S02]  /*1b00*/  LOP3.LUT R0, R6.reuse, 0xffffffc0, RZ, 0xc0, !PT ;  /* 0xffffffc006007812 */ /* 0x040fe400078ec0ff */
[----:B------:R-:W-:Y:S02]  /*1b10*/  LOP3.LUT R2, R6, 0x20, RZ, 0xc0, !PT ;  /* 0x0000002006027812 */ /* 0x000fe400078ec0ff */
        /* <DEDUP_REMOVED lines=121> */
.L_x_127:
[----:B------:R-:W-:Y:S05]  /*22b0*/  BSYNC B0 ;  /* 0x0000000000007941 */ /* 0x000fea0003800000 */
.L_x_126:
        /* <DEDUP_REMOVED lines=8> */
.L_x_129:
        /* <DEDUP_REMOVED lines=43> */
.L_x_125:
[----:B------:R-:W-:Y:S05]  /*25f0*/  BSYNC B1 ;  /* 0x0000000000017941 */ /* 0x000fea0003800000 */
.L_x_124:
[----:B------:R-:W-:Y:S02]  /*2600*/  F2FP.BF16.PACK_AB R8, R11, R12 ;  /* 0x0000000c0b08723e */ /* 0x000fe400000010ff */
[----:B------:R-:W-:Y:S01]  /*2610*/  F2FP.BF16.PACK_AB R9, R9, R10 ;  /* 0x0000000a0909723e */ /* 0x000fe200000010ff */
[----:B------:R-:W-:Y:S06]  /*2620*/  @P4 EXIT ;  /* 0x000000000000494d */ /* 0x000fec0003800000 */
[----:B------:R-:W1:Y:S01]  /*2630*/  S2R R0, SR_CTAID.Y ;  /* 0x0000000000007919 */ /* 0x000e620000002600 */
[----:B------:R-:W-:-:S04]  /*2640*/  IMAD R32, R32, c[0x0][0x1d8], RZ ;  /* 0x0000760020207a24 */ /* 0x000fc800078e02ff */
        /* <DEDUP_REMOVED lines=15> */
.L_x_121:
[----:B-1----:R-:W-:Y:S02]  /*2740*/  MOV R6, 0x2760 ;  /* 0x0000276000067802 */ /* 0x002fe40000000f00 */
[----:B--2---:R-:W-:Y:S05]  /*2750*/  CALL.REL.NOINC `($__internal_11_$__cuda_sm70_shflsync_bfly_p) ;  /* 0x000003e000007944 */ /* 0x004fea0003c00000 */
[----:B-12---:R-:W-:Y:S05]  /*2760*/  BRA `(.L_x_130) ;  /* 0xffffed1000007947 */ /* 0x006fea000383ffff */
        .weak           $__internal_10_$__cuda_sm20_div_u64
        .type           $__internal_10_$__cuda_sm20_div_u64,@function
        .size           $__internal_10_$__cuda_sm20_div_u64,($__internal_11_$__cuda_sm70_shflsync_bfly_p - $__internal_10_$__cuda_sm20_div_u64)
$__internal_10_$__cuda_sm20_div_u64:
        /* <DEDUP_REMOVED lines=60> */
[----:B------:R-:W-:Y:S06]  /*2b30*/  RET.REL.NODEC R6 `(_ZN7cutlass13device_kernelIN5flash19FlashAttnFwdCombineIN4cute5tupleIJNS3_1CILi8EEENS5_ILi128EEEEEELi5ELi256ELi1ELb0ELb1ENS_10bfloat16_tEfNS_4arch4Sm90EEEEEvNT_6ParamsE) ;  /* 0xffffd4c006007950 */ /* 0x000fec0003c3ffff */
        .weak           $__internal_11_$__cuda_sm70_shflsync_bfly_p
        .type           $__internal_11_$__cuda_sm70_shflsync_bfly_p,@function
        .size           $__internal_11_$__cuda_sm70_shflsync_bfly_p,(.L_x_1799 - $__internal_11_$__cuda_sm70_shflsync_bfly_p)
$__internal_11_$__cuda_sm70_shflsync_bfly_p:
[----:B------:R-:W-:Y:S01]  /*2b40*/  HFMA2.MMA R11, -RZ, RZ, 0, 0 ;  /* 0x00000000ff0b7435 */ /* 0x000fe200000001ff */
[----:B------:R-:W-:Y:S01]  /*2b50*/  MOV R10, R6 ;  /* 0x00000006000a7202 */ /* 0x000fe20000000f00 */
[----:B------:R1:W2:Y:S04]  /*2b60*/  SHFL.BFLY PT, R7, R0, 0x10, 0x1f ;  /* 0x0e001f0000077f89 */ /* 0x0002a800000e0000 */
[----:B------:R-:W-:Y:S05]  /*2b70*/  RET.REL.NODEC R10 `(_ZN7cutlass13device_kernelIN5flash19FlashAttnFwdCombineIN4cute5tupleIJNS3_1CILi8EEENS5_ILi128EEEEEELi5ELi256ELi1ELb0ELb1ENS_10bfloat16_tEfNS_4arch4Sm90EEEEEvNT_6ParamsE) ;  /* 0xffffd4800a007950 */ /* 0x000fea0003c3ffff */
.L_x_131:
        /* <DEDUP_REMOVED lines=16> */
.L_x_1799:


//--------------------- .text._ZN7cutlass13device_kernelIN5flash19FlashAttnFwdCombineIN4cute5tupleIJNS3_1CILi8EEENS5_ILi128EEEEEELi8ELi256ELi1ELb0ELb0ENS_10bfloat16_tEfNS_4arch4Sm80EEEEEvNT_6ParamsE --------------------------
	.section	.text._ZN7cutlass13device_kernelIN5flash19FlashAttnFwdCombineIN4cute5tupleIJNS3_1CILi8EEENS5_ILi128EEEEEELi8ELi256ELi1ELb0ELb0ENS_10bfloat16_tEfNS_4arch4Sm80EEEEEvNT_6ParamsE,"ax",@progbits
	.sectioninfo	@"SHI_REGISTERS=48"
	.align	128
.text._ZN7cutlass13device_kernelIN5flash19FlashAttnFwdCombineIN4cute5tupleIJNS3_1CILi8EEENS5_ILi128EEEEEELi8ELi256ELi1ELb0ELb0ENS_10bfloat16_tEfNS_4arch4Sm80EEEEEvNT_6ParamsE:
        .type           _ZN7cutlass13device_kernelIN5flash19FlashAttnFwdCombineIN4cute5tupleIJNS3_1CILi8EEENS5_ILi128EEEEEELi8ELi256ELi1ELb0ELb0ENS_10bfloat16_tEfNS_4arch4Sm80EEEEEvNT_6ParamsE,@function
        .size           _ZN7cutlass13device_kernelIN5flash19FlashAttnFwdCombineIN4cute5tupleIJNS3_1CILi8EEENS5_ILi128EEEEEELi8ELi256ELi1ELb0ELb0ENS_10bfloat16_tEfNS_4arch4Sm80EEEEEvNT_6ParamsE,(.L_x_1802 - _ZN7cutlass13device_kernelIN5flash19FlashAttnFwdCombineIN4cute5tupleIJNS3_1CILi8EEENS5_ILi128EEEEEELi8ELi256ELi1ELb0ELb0ENS_10bfloat16_tEfNS_4arch4Sm80EEEEEvNT_6ParamsE)
        .other          _ZN7cutlass13device_kernelIN5flash19FlashAttnFwdCombineIN4cute5tupleIJNS3_1CILi8EEENS5_ILi128EEEEEELi8ELi256ELi1ELb0ELb0ENS_10bfloat16_tEfNS_4arch4Sm80EEEEEvNT_6ParamsE,@"STO_CUDA_ENTRY STV_DEFAULT"
_ZN7cutlass13device_kernelIN5flash19FlashAttnFwdCombineIN4cute5tupleIJNS3_1CILi8EEENS5_ILi128EEEEEELi8ELi256ELi1ELb0ELb0ENS_10bfloat16_tEfNS_4arch4Sm80EEEEEvNT_6ParamsE:
        /* <DEDUP_REMOVED lines=58> */
.L_x_132:
        /* <DEDUP_REMOVED lines=183> */
.L_x_134:
[----:B------:R-:W-:Y:S05]  /*0f10*/  BSYNC B0 ;  /* 0x0000000000007941 */ /* 0x000fea0003800000 */
.L_x_133:
        /* <DEDUP_REMOVED lines=98> */
.L_x_144:
        /* <DEDUP_REMOVED lines=136> */
.L_x_137:
[----:B------:R-:W-:Y:S05]  /*1dc0*/  BSYNC B0 ;  /* 0x0000000000007941 */ /* 0x000fea0003800000 */
.L_x_136:
        /* <DEDUP_REMOVED lines=24> */
.L_x_142:
        /* <DEDUP_REMOVED lines=129> */
.L_x_141:
[----:B------:R-:W-:Y:S05]  /*2760*/  BSYNC B0 ;  /* 0x0000000000007941 */ /* 0x000fea0003800000 */
.L_x_140:
        /* <DEDUP_REMOVED lines=8> */
.L_x_143:
        /* <DEDUP_REMOVED lines=43> */
.L_x_139:
[----:B------:R-:W-:Y:S05]  /*2aa0*/  BSYNC B1 ;  /* 0x0000000000017941 */ /* 0x000fea0003800000 */
.L_x_138:
        /* <DEDUP_REMOVED lines=24> */
.L_x_135:
[----:B------:R-:W-:Y:S02]  /*2c30*/  MOV R6, 0x2c50 ;  /* 0x00002c5000067802 */ /* 0x000fe40000000f00 */
[----:B------:R-:W-:Y:S05]  /*2c40*/  CALL.REL.NOINC `($__internal_12_$__cuda_sm70_shflsync_bfly_p) ;  /* 0x0000001000007944 */ /* 0x000fea0003c00000 */
[----:B-12---:R-:W-:Y:S05]  /*2c50*/  BRA `(.L_x_144) ;  /* 0xffffe8e000007947 */ /* 0x006fea000383ffff */
        .weak           $__internal_12_$__cuda_sm70_shflsync_bfly_p
        .type           $__internal_12_$__cuda_sm70_shflsync_bfly_p,@function
        .size           $__internal_12_$__cuda_sm70_shflsync_bfly_p,(.L_x_1802 - $__internal_12_$__cuda_sm70_shflsync_bfly_p)
$__internal_12_$__cuda_sm70_shflsync_bfly_p:
[----:B------:R-:W-:Y:S01]  /*2c60*/  MOV R7, 0x0 ;  /* 0x0000000000077802 */ /* 0x000fe20000000f00 */
[----:B------:R1:W2:Y:S03]  /*2c70*/  SHFL.BFLY PT, R5, R0, 0x10, 0x1f ;  /* 0x0e001f0000057f89 */ /* 0x0002a600000e0000 */
[----:B------:R-:W-:Y:S05]  /*2c80*/  RET.REL.NODEC R6 `(_ZN7cutlass13device_kernelIN5flash19FlashAttnFwdCombineIN4cute5tupleIJNS3_1CILi8EEENS5_ILi128EEEEEELi8ELi256ELi1ELb0ELb0ENS_10bfloat16_tEfNS_4arch4Sm80EEEEEvNT_6ParamsE) ;  /* 0xffffd37006007950 */ /* 0x000fea0003c3ffff */
.L_x_145:
        /* <DEDUP_REMOVED lines=15> */
.L_x_1802:


//--------------------- .text._ZN7cutlass13device_kernelIN5flash19FlashAttnFwdCombineIN4cute5tupleIJNS3_1CILi8EEENS5_ILi128EEEEEELi7ELi256ELi1ELb0ELb0ENS_10bfloat16_tEfNS_4arch4Sm80EEEEEvNT_6ParamsE --------------------------
	.section	.text._ZN7cutlass13device_kernelIN5flash19FlashAttnFwdCombineIN4cute5tupleIJNS3_1CILi8EEENS5_ILi128EEEEEELi7ELi256ELi1ELb0ELb0ENS_10bfloat16_tEfNS_4arch4Sm80EEEEEvNT_6ParamsE,"ax",@progbits
	.sectioninfo	@"SHI_REGISTERS=48"
	.align	128
.text._ZN7cutlass13device_kernelIN5flash19FlashAttnFwdCombineIN4cute5tupleIJNS3_1CILi8EEENS5_ILi128EEEEEELi7ELi256ELi1ELb0ELb0ENS_10bfloat16_tEfNS_4arch4Sm80EEEEEvNT_6ParamsE:
        .type           _ZN7cutlass13device_kernelIN5flash19FlashAttnFwdCombineIN4cute5tupleIJNS3_1CILi8EEENS5_ILi128EEEEEELi7ELi256ELi1ELb0ELb0ENS_10bfloat16_tEfNS_4arch4Sm80EEEEEvNT_6ParamsE,@function
        .size           _ZN7cutlass13device_kernelIN5flash19FlashAttnFwdCombineIN4cute5tupleIJNS3_1CILi8EEENS5_ILi128EEEEEELi7ELi256ELi1ELb0ELb0ENS_10bfloat16_tEfNS_4arch4Sm80EEEEEvNT_6ParamsE,(.L_x_1804 - _ZN7cutlass13device_kernelIN5flash19FlashAttnFwdCombineIN4cute5tupleIJNS3_1CILi8EEENS5_ILi128EEEEEELi7ELi256ELi1ELb0ELb0ENS_10bfloat16_tEfNS_4arch4Sm80EEEEEvNT_6ParamsE)
        .other          _ZN7cutlass13device_kernelIN5flash19FlashAttnFwdCombineIN4cute5tupleIJNS3_1CILi8EEENS5_ILi128EEEEEELi7ELi256ELi1ELb0ELb0ENS_10bfloat16_tEfNS_4arch4Sm80EEEEEvNT_6ParamsE,@"STO_CUDA_ENTRY STV_DEFAULT"
_ZN7cutlass13device_kernelIN5flash19FlashAttnFwdCombineIN4cute5tupleIJNS3_1CILi8EEENS5_ILi128EEEEEELi7ELi256ELi1ELb0ELb0ENS_10bfloat16_tEfNS_4arch4Sm80EEEEEvNT_6ParamsE:
        /* <DEDUP_REMOVED lines=58> */
.L_x_146:
        /* <DEDUP_REMOVED lines=113> */
.L_x_148:
[----:B------:R-:W-:Y:S05]  /*0ab0*/  BSYNC B0 ;  /* 0x0000000000007941 */ /* 0x000fea0003800000 */
.L_x_147:
        /* <DEDUP_REMOVED lines=90> */
.L_x_158:
        /* <DEDUP_REMOVED lines=104> */
.L_x_151:
[----:B------:R-:W-:Y:S05]  /*16e0*/  BSYNC B0 ;  /* 0x0000000000007941 */ /* 0x000fea0003800000 */
.L_x_150:
        /* <DEDUP_REMOVED lines=24> */
.L_x_156:
        /* <DEDUP_REMOVED lines=129> */
.L_x_155:
[----:B------:R-:W-:Y:S05]  /*2080*/  BSYNC B0 ;  /* 0x0000000000007941 */ /* 0x000fea0003800000 */
.L_x_154:
        /* <DEDUP_REMOVED lines=8> */
.L_x_157:
        /* <DEDUP_REMOVED lines=43> */
.L_x_153:
[----:B------:R-:W-:Y:S05]  /*23c0*/  BSYNC B1 ;  /* 0x0000000000017941 */ /* 0x000fea0003800000 */
.L_x_152:
        /* <DEDUP_REMOVED lines=24> */
.L_x_149:
[----:B------:R-:W-:Y:S02]  /*2550*/  MOV R6, 0x2570 ;  /* 0x0000257000067802 */ /* 0x000fe40000000f00 */
[----:B------:R-:W-:Y:S05]  /*2560*/  CALL.REL.NOINC `($__internal_13_$__cuda_sm70_shflsync_bfly_p) ;  /* 0x0000001000007944 */ /* 0x000fea0003c00000 */
[----:B-12---:R-:W-:Y:S05]  /*2570*/  BRA `(.L_x_158) ;  /* 0xffffeae000007947 */ /* 0x006fea000383ffff */
        .weak           $__internal_13_$__cuda_sm70_shflsync_bfly_p
        .type           $__internal_13_$__cuda_sm70_shflsync_bfly_p,@function
        .size           $__internal_13_$__cuda_sm70_shflsync_bfly_p,(.L_x_1804 - $__internal_13_$__cuda_sm70_shflsync_bfly_p)
$__internal_13_$__cuda_sm70_shflsync_bfly_p:
[----:B------:R-:W-:Y:S01]  /*2580*/  MOV R7, 0x0 ;  /* 0x0000000000077802 */ /* 0x000fe20000000f00 */
[----:B------:R1:W2:Y:S03]  /*2590*/  SHFL.BFLY PT, R5, R0, 0x10, 0x1f ;  /* 0x0e001f0000057f89 */ /* 0x0002a600000e0000 */
[----:B------:R-:W-:Y:S05]  /*25a0*/  RET.REL.NODEC R6 `(_ZN7cutlass13device_kernelIN5flash19FlashAttnFwdCombineIN4cute5tupleIJNS3_1CILi8EEENS5_ILi128EEEEEELi7ELi256ELi1ELb0ELb0ENS_10bfloat16_tEfNS_4arch4Sm80EEEEEvNT_6ParamsE) ;  /* 0xffffda5006007950 */ /* 0x000fea0003c3ffff */
.L_x_159:
        /* <DEDUP_REMOVED lines=13> */
.L_x_1804:


//--------------------- .text._ZN7cutlass13device_kernelIN5flash19FlashAttnFwdCombineIN4cute5tupleIJNS3_1CILi8EEENS5_ILi128EEEEEELi6ELi256ELi1ELb0ELb0ENS_10bfloat16_tEfNS_4arch4Sm80EEEEEvNT_6ParamsE --------------------------
	.section	.text._ZN7cutlass13device_kernelIN5flash19FlashAttnFwdCombineIN4cute5tupleIJNS3_1CILi8EEENS5_ILi128EEEEEELi6ELi256ELi1ELb0ELb0ENS_10bfloat16_tEfNS_4arch4Sm80EEEEEvNT_6ParamsE,"ax",@progbits
	.sectioninfo	@"SHI_REGISTERS=48"
	.align	128
.text._ZN7cutlass13device_kernelIN5flash19FlashAttnFwdCombineIN4cute5tupleIJNS3_1CILi8EEENS5_ILi128EEEEEELi6ELi256ELi1ELb0ELb0ENS_10bfloat16_tEfNS_4arch4Sm80EEEEEvNT_6ParamsE:
        .type           _ZN7cutlass13device_kernelIN5flash19FlashAttnFwdCombineIN4cute5tupleIJNS3_1CILi8EEENS5_ILi128EEEEEELi6ELi256ELi1ELb0ELb0ENS_10bfloat16_tEfNS_4arch4Sm80EEEEEvNT_6ParamsE,@function
        .size           _ZN7cutlass13device_kernelIN5flash19FlashAttnFwdCombineIN4cute5tupleIJNS3_1CILi8EEENS5_ILi128EEEEEELi6ELi256ELi1ELb0ELb0ENS_10bfloat16_tEfNS_4arch4Sm80EEEEEvNT_6ParamsE,(.L_x_1806 - _ZN7cutlass13device_kernelIN5flash19FlashAttnFwdCombineIN4cute5tupleIJNS3_1CILi8EEENS5_ILi128EEEEEELi6ELi256ELi1ELb0ELb0ENS_10bfloat16_tEfNS_4arch4Sm80EEEEEvNT_6ParamsE)
        .other          _ZN7cutlass13device_kernelIN5flash19FlashAttnFwdCombineIN4cute5tupleIJNS3_1CILi8EEENS5_ILi128EEEEEELi6ELi256ELi1ELb0ELb0ENS_10bfloat16_tEfNS_4arch4Sm80EEEEEvNT_6ParamsE,@"STO_CUDA_ENTRY STV_DEFAULT"
_ZN7cutlass13device_kernelIN5flash19FlashAttnFwdCombineIN4cute5tupleIJNS3_1CILi8EEENS5_ILi128EEEEEELi6ELi256ELi1ELb0ELb0ENS_10bfloat16_tEfNS_4arch4Sm80EEEEEvNT_6ParamsE:
        /* <DEDUP_REMOVED lines=58> */
.L_x_160:
        /* <DEDUP_REMOVED lines=72> */
.L_x_162:
[----:B------:R-:W-:Y:S05]  /*0820*/  BSYNC B0 ;  /* 0x0000000000007941 */ /* 0x000fea0003800000 */
.L_x_161:
        /* <DEDUP_REMOVED lines=81> */
.L_x_172:
        /* <DEDUP_REMOVED lines=88> */
.L_x_165:
[----:B------:R-:W-:Y:S05]  /*12c0*/  BSYNC B0 ;  /* 0x0000000000007941 */ /* 0x000fea0003800000 */
.L_x_164:
        /* <DEDUP_REMOVED lines=24> */
.L_x_170:
        /* <DEDUP_REMOVED lines=129> */
.L_x_169:
[----:B------:R-:W-:Y:S05]  /*1c60*/  BSYNC B0 ;  /* 0x0000000000007941 */ /* 0x000fea0003800000 */
.L_x_168:
        /* <DEDUP_REMOVED lines=8> */
.L_x_171:
        /* <DEDUP_REMOVED lines=43> */
.L_x_167:
[----:B------:R-:W-:Y:S05]  /*1fa0*/  BSYNC B1 ;  /* 0x0000000000017941 */ /* 0x000fea0003800000 */
.L_x_166:
        /* <DEDUP_REMOVED lines=24> */
.L_x_163:
[----:B-1----:R-:W-:Y:S02]  /*2130*/  MOV R6, 0x2150 ;  /* 0x0000215000067802 */ /* 0x002fe40000000f00 */
[----:B------:R-:W-:Y:S05]  /*2140*/  CALL.REL.NOINC `($__internal_14_$__cuda_sm70_shflsync_bfly_p) ;  /* 0x0000001000007944 */ /* 0x000fea0003c00000 */
[----:B-12---:R-:W-:Y:S05]  /*2150*/  BRA `(.L_x_172) ;  /* 0xffffebe000007947 */ /* 0x006fea000383ffff */
        .weak           $__internal_14_$__cuda_sm70_shflsync_bfly_p
        .type           $__internal_14_$__cuda_sm70_shflsync_bfly_p,@function
        .size           $__internal_14_$__cuda_sm70_shflsync_bfly_p,(.L_x_1806 - $__internal_14_$__cuda_sm70_shflsync_bfly_p)
$__internal_14_$__cuda_sm70_shflsync_bfly_p:
[----:B------:R-:W-:Y:S01]  /*2160*/  HFMA2.MMA R11, -RZ, RZ, 0, 0 ;  /* 0x00000000ff0b7435 */ /* 0x000fe200000001ff */
[----:B------:R-:W-:Y:S01]  /*2170*/  MOV R10, R6 ;  /* 0x00000006000a7202 */ /* 0x000fe20000000f00 */
[----:B------:R1:W2:Y:S04]  /*2180*/  SHFL.BFLY PT, R7, R5, 0x10, 0x1f ;  /* 0x0e001f0005077f89 */ /* 0x0002a800000e0000 */
[----:B------:R-:W-:Y:S05]  /*2190*/  RET.REL.NODEC R10 `(_ZN7cutlass13device_kernelIN5flash19FlashAttnFwdCombineIN4cute5tupleIJNS3_1CILi8EEENS5_ILi128EEEEEELi6ELi256ELi1ELb0ELb0ENS_10bfloat16_tEfNS_4arch4Sm80EEEEEvNT_6ParamsE) ;  /* 0xffffde600a007950 */ /* 0x000fea0003c3ffff */
.L_x_173:
        /* <DEDUP_REMOVED lines=14> */
.L_x_1806:


//--------------------- .text._ZN7cutlass13device_kernelIN5flash19FlashAttnFwdCombineIN4cute5tupleIJNS3_1CILi8EEENS5_ILi128EEEEEELi5ELi256ELi1ELb0ELb0ENS_10bfloat16_tEfNS_4arch4Sm80EEEEEvNT_6ParamsE --------------------------
	.section	.text._ZN7cutlass13device_kernelIN5flash19FlashAttnFwdCombineIN4cute5tupleIJNS3_1CILi8EEENS5_ILi128EEEEEELi5ELi256ELi1ELb0ELb0ENS_10bfloat16_tEfNS_4arch4Sm80EEEEEvNT_6ParamsE,"ax",@progbits
	.sectioninfo	@"SHI_REGISTERS=48"
	.align	128
.text._ZN7cutlass13device_kernelIN5flash19FlashAttnFwdCombineIN4cute5tupleIJNS3_1CILi8EEENS5_ILi128EEEEEELi5ELi256ELi1ELb0ELb0ENS_10bfloat16_tEfNS_4arch4Sm80EEEEEvNT_6ParamsE:
        .type           _ZN7cutlass13device_kernelIN5flash19FlashAttnFwdCombineIN4cute5tupleIJNS3_1CILi8EEENS5_ILi128EEEEEELi5ELi256ELi1ELb0ELb0ENS_10bfloat16_tEfNS_4arch4Sm80EEEEEvNT_6ParamsE,@function
        .size           _ZN7cutlass13device_kernelIN5flash19FlashAttnFwdCombineIN4cute5tupleIJNS3_1CILi8EEENS5_ILi128EEEEEELi5ELi256ELi1ELb0ELb0ENS_10bfloat16_tEfNS_4arch4Sm80EEEEEvNT_6ParamsE,(.L_x_1808 - _ZN7cutlass13device_kernelIN5flash19FlashAttnFwdCombineIN4cute5tupleIJNS3_1CILi8EEENS5_ILi128EEEEEELi5ELi256ELi1ELb0ELb0ENS_10bfloat16_tEfNS_4arch4Sm80EEEEEvNT_6ParamsE)
        .other          _ZN7cutlass13device_kernelIN5flash19FlashAttnFwdCombineIN4cute5tupleIJNS3_1CILi8EEENS5_ILi128EEEEEELi5ELi256ELi1ELb0ELb0ENS_10bfloat16_tEfNS_4arch4Sm80EEEEEvNT_6ParamsE,@"STO_CUDA_ENTRY STV_DEFAULT"
_ZN7cutlass13device_kernelIN5flash19FlashAttnFwdCombineIN4cute5tupleIJNS3_1CILi8EEENS5_ILi128EEEEEELi5ELi256ELi1ELb0ELb0ENS_10bfloat16_tEfNS_4arch4Sm80EEEEEvNT_6ParamsE:
        /* <DEDUP_REMOVED lines=58> */
.L_x_174:
        /* <DEDUP_REMOVED lines=49> */
.L_x_176:
[----:B------:R-:W-:Y:S05]  /*06b0*/  BSYNC B0 ;  /* 0x0000000000007941 */ /* 0x000fea0003800000 */
.L_x_175:
        /* <DEDUP_REMOVED lines=74> */
.L_x_186:
        /* <DEDUP_REMOVED lines=80> */
.L_x_179:
[----:B------:R-:W-:Y:S05]  /*1060*/  BSYNC B0 ;  /* 0x0000000000007941 */ /* 0x000fea0003800000 */
.L_x_178:
        /* <DEDUP_REMOVED lines=24> */
.L_x_184:
        /* <DEDUP_REMOVED lines=129> */
.L_x_183:
[----:B------:R-:W-:Y:S05]  /*1a00*/  BSYNC B0 ;  /* 0x0000000000007941 */ /* 0x000fea0003800000 */
.L_x_182:
        /* <DEDUP_REMOVED lines=8> */
.L_x_185:
        /* <DEDUP_REMOVED lines=43> */
.L_x_181:
[----:B------:R-:W-:Y:S05]  /*1d40*/  BSYNC B1 ;  /* 0x0000000000017941 */ /* 0x000fea0003800000 */
.L_x_180:
        /* <DEDUP_REMOVED lines=24> */
.L_x_177:
[----:B------:R-:W-:Y:S02]  /*1ed0*/  MOV R6, 0x1ef0 ;  /* 0x00001ef000067802 */ /* 0x000fe40000000f00 */
[----:B-12---:R-:W-:Y:S05]  /*1ee0*/  CALL.REL.NOINC `($__internal_15_$__cuda_sm70_shflsync_bfly_p) ;  /* 0x0000001000007944 */ /* 0x006fea0003c00000 */
[----:B-12---:R-:W-:Y:S05]  /*1ef0*/  BRA `(.L_x_186) ;  /* 0xffffec6000007947 */ /* 0x006fea000383ffff */
        .weak           $__internal_15_$__cuda_sm70_shflsync_bfly_p
        .type           $__internal_15_$__cuda_sm70_shflsync_bfly_p,@function
        .size           $__internal_15_$__cuda_sm70_shflsync_bfly_p,(.L_x_1808 - $__internal_15_$__cuda_sm70_shflsync_bfly_p)
$__internal_15_$__cuda_sm70_shflsync_bfly_p:
[----:B------:R-:W-:Y:S01]  /*1f00*/  MOV R7, 0x0 ;  /* 0x0000000000077802 */ /* 0x000fe20000000f00 */
[----:B------:R1:W2:Y:S03]  /*1f10*/  SHFL.BFLY PT, R5, R0, 0x10, 0x1f ;  /* 0x0e001f0000057f89 */ /* 0x0002a600000e0000 */
[----:B------:R-:W-:Y:S05]  /*1f20*/  RET.REL.NODEC R6 `(_ZN7cutlass13device_kernelIN5flash19FlashAttnFwdCombineIN4cute5tupleIJNS3_1CILi8EEENS5_ILi128EEEEEELi5ELi256ELi1ELb0ELb0ENS_10bfloat16_tEfNS_4arch4Sm80EEEEEvNT_6ParamsE) ;  /* 0xffffe0d006007950 */ /* 0x000fea0003c3ffff */
.L_x_187:
        /* <DEDUP_REMOVED lines=13> */
.L_x_1808:


//--------------------- .text._ZN7cutlass13device_kernelIN5flash19FlashAttnFwdCombineIN4cute5tupleIJNS3_1CILi8EEENS5_ILi128EEEEEELi8ELi256ELi1ELb0ELb1ENS_10bfloat16_tEfNS_4arch4Sm80EEEEEvNT_6ParamsE --------------------------
	.section	.text._ZN7cutlass13device_kernelIN5flash19FlashAttnFwdCombineIN4cute5tupleIJNS3_1CILi8EEENS5_ILi128EEEEEELi8ELi256ELi1ELb0ELb1ENS_10bfloat16_tEfNS_4arch4Sm80EEEEEvNT_6ParamsE,"ax",@progbits
	.sectioninfo	@"SHI_REGISTERS=48"
	.align	128
.text._ZN7cutlass13device_kernelIN5flash19FlashAttnFwdCombineIN4cute5tupleIJNS3_1CILi8EEENS5_ILi128EEEEEELi8ELi256ELi1ELb0ELb1ENS_10bfloat16_tEfNS_4arch4Sm80EEEEEvNT_6ParamsE:
        .type           _ZN7cutlass13device_kernelIN5flash19FlashAttnFwdCombineIN4cute5tupleIJNS3_1CILi8EEENS5_ILi128EEEEEELi8ELi256ELi1ELb0ELb1ENS_10bfloat16_tEfNS_4arch4Sm80EEEEEvNT_6ParamsE,@function
        .size           _ZN7cutlass13device_kernelIN5flash19FlashAttnFwdCombineIN4cute5tupleIJNS3_1CILi8EEENS5_ILi128EEEEEELi8ELi256ELi1ELb0ELb1ENS_10bfloat16_tEfNS_4arch4Sm80EEEEEvNT_6ParamsE,(.L_x_1810 - _ZN7cutlass13device_kernelIN5flash19FlashAttnFwdCombineIN4cute5tupleIJNS3_1CILi8EEENS5_ILi128EEEEEELi8ELi256ELi1ELb0ELb1ENS_10bfloat16_tEfNS_4arch4Sm80EEEEEvNT_6ParamsE)
        .other          _ZN7cutlass13device_kernelIN5flash19FlashAttnFwdCombineIN4cute5tupleIJNS3_1CILi8EEENS5_ILi128EEEEEELi8ELi256ELi1ELb0ELb1ENS_10bfloat16_tEfNS_4arch4Sm80EEEEEvNT_6ParamsE,@"STO_CUDA_ENTRY STV_DEFAULT"
_ZN7cutlass13device_kernelIN5flash19FlashAttnFwdCombineIN4cute5tupleIJNS3_1CILi8EEENS5_ILi128EEEEEELi8ELi256ELi1ELb0ELb1ENS_10bfloat16_tEfNS_4arch4Sm80EEEEEvNT_6ParamsE:
        /* <DEDUP_REMOVED lines=51> */
.L_x_188:
        /* <DEDUP_REMOVED lines=25> */
.L_x_189:
        /* <DEDUP_REMOVED lines=101> */
.L_x_191:
        /* <DEDUP_REMOVED lines=13> */
[----:B------:R-:W-:Y:S05]  /*0be0*/  CALL.REL.NOINC `($__internal_16_$__cuda_sm20_div_u64) ;  /* 0x0000285000007944 */ /* 0x000fea0003c00000 */
[----:B------:R-:W-:Y:S05]  /*0bf0*/  BRA `(.L_x_193) ;  /* 0x0000012000007947 */ /* 0x000fea0003800000 */
.L_x_192:
        /* <DEDUP_REMOVED lines=18> */
.L_x_193:
[----:B------:R-:W-:Y:S02]  /*0d20*/  IADD3 R5, R8, -0x1, RZ ;  /* 0xffffffff08057810 */ /* 0x000fe40007ffe0ff */
[----:B------:R-:W-:-:S03]  /*0d30*/  MOV R8, R3 ;  /* 0x0000000300087202 */ /* 0x000fc60000000f00 */
.L_x_190:
        /* <DEDUP_REMOVED lines=173> */
.L_x_195:
[----:B------:R-:W-:Y:S05]  /*1810*/  BSYNC B0 ;  /* 0x0000000000007941 */ /* 0x000fea0003800000 */
.L_x_194:
        /* <DEDUP_REMOVED lines=93> */
.L_x_205:
        /* <DEDUP_REMOVED lines=129> */
.L_x_198:
[----:B------:R-:W-:Y:S05]  /*2600*/  BSYNC B0 ;  /* 0x0000000000007941 */ /* 0x000fea0003800000 */
.L_x_197:
        /* <DEDUP_REMOVED lines=24> */
.L_x_203:
        /* <DEDUP_REMOVED lines=129> */
.L_x_202:
[----:B------:R-:W-:Y:S05]  /*2fa0*/  BSYNC B0 ;  /* 0x0000000000007941 */ /* 0x000fea0003800000 */
.L_x_201:
[----:B------:R-:W-:-:S13]  /*2fb0*/  ISETP.NE.AND P0, PT, R36, RZ, PT ;  /* 0x000000ff2400720c */ /* 0x000fda0003f05270 */
[----:B------:R-:W-:Y:S05]  /*2fc0*/  @!P0 BRA `(.L_x_200) ;  /* 0x000002f000008947 */ /* 0x000fea0003800000 */
[----:B------:R-:W-:Y:S01]  /*2fd0*/  IADD3 R0, R42, 0x3, RZ ;  /* 0x000000032a007810 */ /* 0x000fe20007ffe0ff */
[----:B------:R-:W-:Y:S02]  /*2fe0*/  IMAD.MOV.U32 R15, RZ, RZ, 0x3 ;  /* 0x00000003ff0f7424 */ /* 0x000fe400078e00ff */
[----:B-1----:R-:W-:Y:S01]  /*2ff0*/  IMAD.MOV.U32 R7, RZ, RZ, RZ ;  /* 0x000000ffff077224 */ /* 0x002fe200078e00ff */
[----:B------:R-:W-:Y:S02]  /*3000*/  SHF.R.S32.HI R6, RZ, 0x1f, R0 ;  /* 0x0000001fff067819 */ /* 0x000fe40000011400 */
.L_x_204:
        /* <DEDUP_REMOVED lines=43> */
.L_x_200:
[----:B------:R-:W-:Y:S05]  /*32c0*/  BSYNC B1 ;  /* 0x0000000000017941 */ /* 0x000fea0003800000 */
.L_x_199:
        /* <DEDUP_REMOVED lines=20> */
.L_x_196:
[----:B------:R-:W-:Y:S02]  /*3410*/  MOV R6, 0x3430 ;  /* 0x0000343000067802 */ /* 0x000fe40000000f00 */
[----:B------:R-:W-:Y:S05]  /*3420*/  CALL.REL.NOINC `($__internal_17_$__cuda_sm70_shflsync_bfly_p) ;  /* 0x000003e000007944 */ /* 0x000fea0003c00000 */
[----:B-12---:R-:W-:Y:S05]  /*3430*/  BRA `(.L_x_205) ;  /* 0xffffe9b000007947 */ /* 0x006fea000383ffff */
        .weak           $__internal_16_$__cuda_sm20_div_u64
        .type           $__internal_16_$__cuda_sm20_div_u64,@function
        .size           $__internal_16_$__cuda_sm20_div_u64,($__internal_17_$__cuda_sm70_shflsync_bfly_p - $__internal_16_$__cuda_sm20_div_u64)
$__internal_16_$__cuda_sm20_div_u64:
        /* <DEDUP_REMOVED lines=60> */
[----:B------:R-:W-:Y:S06]  /*3800*/  RET.REL.NODEC R6 `(_ZN7cutlass13device_kernelIN5flash19FlashAttnFwdCombineIN4cute5tupleIJNS3_1CILi8EEENS5_ILi128EEEEEELi8ELi256ELi1ELb0ELb1ENS_10bfloat16_tEfNS_4arch4Sm80EEEEEvNT_6ParamsE) ;  /* 0xffffc7f006007950 */ /* 0x000fec0003c3ffff */
        .weak           $__internal_17_$__cuda_sm70_shflsync_bfly_p
        .type           $__internal_17_$__cuda_sm70_shflsync_bfly_p,@function
        .size           $__internal_17_$__cuda_sm70_shflsync_bfly_p,(.L_x_1810 - $__internal_17_$__cuda_sm70_shflsync_bfly_p)
$__internal_17_$__cuda_sm70_shflsync_bfly_p:
[----:B------:R-:W-:Y:S01]  /*3810*/  HFMA2.MMA R11, -RZ, RZ, 0, 0 ;  /* 0x00000000ff0b7435 */ /* 0x000fe200000001ff */
[----:B------:R-:W-:Y:S01]  /*3820*/  MOV R10, R6 ;  /* 0x00000006000a7202 */ /* 0x000fe20000000f00 */
[----:B------:R1:W2:Y:S04]  /*3830*/  SHFL.BFLY PT, R7, R0, 0x10, 0x1f ;  /* 0x0e001f0000077f89 */ /* 0x0002a800000e0000 */
[----:B------:R-:W-:Y:S05]  /*3840*/  RET.REL.NODEC R10 `(_ZN7cutlass13device_kernelIN5flash19FlashAttnFwdCombineIN4cute5tupleIJNS3_1CILi8EEENS5_ILi128EEEEEELi8ELi256ELi1ELb0ELb1ENS_10bfloat16_tEfNS_4arch4Sm80EEEEEvNT_6ParamsE) ;  /* 0xffffc7b00a007950 */ /* 0x000fea0003c3ffff */
.L_x_206:
        /* <DEDUP_REMOVED lines=11> */
.L_x_1810:


//--------------------- .text._ZN7cutlass13device_kernelIN5flash19FlashAttnFwdCombineIN4cute5tupleIJNS3_1CILi8EEENS5_ILi128EEEEEELi7ELi256ELi1ELb0ELb1ENS_10bfloat16_tEfNS_4arch4Sm80EEEEEvNT_6ParamsE --------------------------
	.section	.text._ZN7cutlass13device_kernelIN5flash19FlashAttnFwdCombineIN4cute5tupleIJNS3_1CILi8EEENS5_ILi128EEEEEELi7ELi256ELi1ELb0ELb1ENS_10bfloat16_tEfNS_4arch4Sm80EEEEEvNT_6ParamsE,"ax",@progbits
	.sectioninfo	@"SHI_REGISTERS=42"
	.align	128
.text._ZN7cutlass13device_kernelIN5flash19FlashAttnFwdCombineIN4cute5tupleIJNS3_1CILi8EEENS5_ILi128EEEEEELi7ELi256ELi1ELb0ELb1ENS_10bfloat16_tEfNS_4arch4Sm80EEEEEvNT_6ParamsE:
        .type           _ZN7cutlass13device_kernelIN5flash19FlashAttnFwdCombineIN4cute5tupleIJNS3_1CILi8EEENS5_ILi128EEEEEELi7ELi256ELi1ELb0ELb1ENS_10bfloat16_tEfNS_4arch4Sm80EEEEEvNT_6ParamsE,@function
        .size           _ZN7cutlass13device_kernelIN5flash19FlashAttnFwdCombineIN4cute5tupleIJNS3_1CILi8EEENS5_ILi128EEEEEELi7ELi256ELi1ELb0ELb1ENS_10bfloat16_tEfNS_4arch4Sm80EEEEEvNT_6ParamsE,(.L_x_1813 - _ZN7cutlass13device_kernelIN5flash19FlashAttnFwdCombineIN4cute5tupleIJNS3_1CILi8EEENS5_ILi128EEEEEELi7ELi256ELi1ELb0ELb1ENS_10bfloat16_tEfNS_4arch4Sm80EEEEEvNT_6ParamsE)
        .other          _ZN7cutlass13device_kernelIN5flash19FlashAttnFwdCombineIN4cute5tupleIJNS3_1CILi8EEENS5_ILi128EEEEEELi7ELi256ELi1ELb0ELb1ENS_10bfloat16_tEfNS_4arch4Sm80EEEEEvNT_6ParamsE,@"STO_CUDA_ENTRY STV_DEFAULT"
_ZN7cutlass13device_kernelIN5flash19FlashAttnFwdCombineIN4cute5tupleIJNS3_1CILi8EEENS5_ILi128EEEEEELi7ELi256ELi1ELb0ELb1ENS_10bfloat16_tEfNS_4arch4Sm80EEEEEvNT_6ParamsE:
        /* <DEDUP_REMOVED lines=51> */
.L_x_207:
        /* <DEDUP_REMOVED lines=25> */
.L_x_208:
        /* <DEDUP_REMOVED lines=101> */
.L_x_210:
        /* <DEDUP_REMOVED lines=14> */
[----:B------:R-:W-:Y:S05]  /*0bf0*/  CALL.REL.NOINC `($__internal_18_$__cuda_sm20_div_u64) ;  /* 0x0000220000007944 */ /* 0x000fea0003c00000 */
[----:B------:R-:W-:Y:S05]  /*0c00*/  BRA `(.L_x_212) ;  /* 0x0000013000007947 */ /* 0x000fea0003800000 */
.L_x_211:
        /* <DEDUP_REMOVED lines=19> */
.L_x_212:
[----:B------:R-:W-:Y:S02]  /*0d40*/  IADD3 R3, R8, -0x1, RZ ;  /* 0xffffffff08037810 */ /* 0x000fe40007ffe0ff */
[----:B------:R-:W-:-:S03]  /*0d50*/  MOV R5, R0 ;  /* 0x0000000000057202 */ /* 0x000fc60000000f00 */
.L_x_209:
        /* <DEDUP_REMOVED lines=107> */
.L_x_214:
[----:B------:R-:W-:Y:S05]  /*1410*/  BSYNC B0 ;  /* 0x0000000000007941 */ /* 0x000fea0003800000 */
.L_x_213:
        /* <DEDUP_REMOVED lines=86> */
.L_x_224:
        /* <DEDUP_REMOVED lines=97> */
.L_x_217:
[----:B------:R-:W-:Y:S05]  /*1f90*/  BSYNC B0 ;  /* 0x0000000000007941 */ /* 0x000fea0003800000 */
.L_x_216:
        /* <DEDUP_REMOVED lines=24> */
.L_x_222:
        /* <DEDUP_REMOVED lines=129> */
.L_x_221:
[----:B------:R-:W-:Y:S05]  /*2930*/  BSYNC B0 ;  /* 0x0000000000007941 */ /* 0x000fea0003800000 */
.L_x_220:
        /* <DEDUP_REMOVED lines=8> */
.L_x_223:
        /* <DEDUP_REMOVED lines=43> */
.L_x_219:
[----:B------:R-:W-:Y:S05]  /*2c70*/  BSYNC B1 ;  /* 0x0000000000017941 */ /* 0x000fea0003800000 */
.L_x_218:
        /* <DEDUP_REMOVED lines=20> */
.L_x_215:
[----:B------:R-:W-:Y:S02]  /*2dc0*/  MOV R6, 0x2de0 ;  /* 0x00002de000067802 */ /* 0x000fe40000000f00 */
[----:B------:R-:W-:Y:S05]  /*2dd0*/  CALL.REL.NOINC `($__internal_19_$__cuda_sm70_shflsync_bfly_p) ;  /* 0x000003f000007944 */ /* 0x000fea0003c00000 */
[----:B--2---:R-:W-:Y:S01]  /*2de0*/  MOV R6, R7 ;  /* 0x0000000700067202 */ /* 0x004fe20000000f00 */
[----:B-1----:R-:W-:Y:S05]  /*2df0*/  BRA `(.L_x_224) ;  /* 0xffffeb8000007947 */ /* 0x002fea000383ffff */
        .weak           $__internal_18_$__cuda_sm20_div_u64
        .type           $__internal_18_$__cuda_sm20_div_u64,@function
        .size           $__internal_18_$__cuda_sm20_div_u64,($__internal_19_$__cuda_sm70_shflsync_bfly_p - $__internal_18_$__cuda_sm20_div_u64)
$__internal_18_$__cuda_sm20_div_u64:
        /* <DEDUP_REMOVED lines=60> */
[----:B------:R-:W-:Y:S06]  /*31c0*/  RET.REL.NODEC R6 `(_ZN7cutlass13device_kernelIN5flash19FlashAttnFwdCombineIN4cute5tupleIJNS3_1CILi8EEENS5_ILi128EEEEEELi7ELi256ELi1ELb0ELb1ENS_10bfloat16_tEfNS_4arch4Sm80EEEEEvNT_6ParamsE) ;  /* 0xffffce3006007950 */ /* 0x000fec0003c3ffff */
        .weak           $__internal_19_$__cuda_sm70_shflsync_bfly_p
        .type           $__internal_19_$__cuda_sm70_shflsync_bfly_p,@function
        .size           $__internal_19_$__cuda_sm70_shflsync_bfly_p,(.L_x_1813 - $__internal_19_$__cuda_sm70_shflsync_bfly_p)
$__internal_19_$__cuda_sm70_shflsync_bfly_p:
[----:B------:R-:W-:Y:S01]  /*31d0*/  HFMA2.MMA R21, -RZ, RZ, 0, 0 ;  /* 0x00000000ff157435 */ /* 0x000fe200000001ff */
[----:B------:R-:W-:Y:S01]  /*31e0*/  MOV R20, R6 ;  /* 0x0000000600147202 */ /* 0x000fe20000000f00 */
[----:B------:R1:W2:Y:S04]  /*31f0*/  SHFL.BFLY PT, R7, R0, 0x10, 0x1f ;  /* 0x0e001f0000077f89 */ /* 0x0002a800000e0000 */
[----:B------:R-:W-:Y:S05]  /*3200*/  RET.REL.NODEC R20 `(_ZN7cutlass13device_kernelIN5flash19FlashAttnFwdCombineIN4cute5tupleIJNS3_1CILi8EEENS5_ILi128EEEEEELi7ELi256ELi1ELb0ELb1ENS_10bfloat16_tEfNS_4arch4Sm80EEEEEvNT_6ParamsE) ;  /* 0xffffcdf014007950 */ /* 0x000fea0003c3ffff */
.L_x_225:
        /* <DEDUP_REMOVED lines=15> */
.L_x_1813:


//--------------------- .text._ZN7cutlass13device_kernelIN5flash19FlashAttnFwdCombineIN4cute5tupleIJNS3_1CILi8EEENS5_ILi128EEEEEELi6ELi256ELi1ELb0ELb1ENS_10bfloat16_tEfNS_4arch4Sm80EEEEEvNT_6ParamsE --------------------------
	.section	.text._ZN7cutlass13device_kernelIN5flash19FlashAttnFwdCombineIN4cute5tupleIJNS3_1CILi8EEENS5_ILi128EEEEEELi6ELi256ELi1ELb0ELb1ENS_10bfloat16_tEfNS_4arch4Sm80EEEEEvNT_6ParamsE,"ax",@progbits
	.sectioninfo	@"SHI_REGISTERS=42"
	.align	128
.text._ZN7cutlass13device_kernelIN5flash19FlashAttnFwdCombineIN4cute5tupleIJNS3_1CILi8EEENS5_ILi128EEEEEELi6ELi256ELi1ELb0ELb1ENS_10bfloat16_tEfNS_4arch4Sm80EEEEEvNT_6ParamsE:
        .type           _ZN7cutlass13device_kernelIN5flash19FlashAttnFwdCombineIN4cute5tupleIJNS3_1CILi8EEENS5_ILi128EEEEEELi6ELi256ELi1ELb0ELb1ENS_10bfloat16_tEfNS_4arch4Sm80EEEEEvNT_6ParamsE,@function
        .size           _ZN7cutlass13device_kernelIN5flash19FlashAttnFwdCombineIN4cute5tupleIJNS3_1CILi8EEENS5_ILi128EEEEEELi6ELi256ELi1ELb0ELb1ENS_10bfloat16_tEfNS_4arch4Sm80EEEEEvNT_6ParamsE,(.L_x_1816 - _ZN7cutlass13device_kernelIN5flash19FlashAttnFwdCombineIN4cute5tupleIJNS3_1CILi8EEENS5_ILi128EEEEEELi6ELi256ELi1ELb0ELb1ENS_10bfloat16_tEfNS_4arch4Sm80EEEEEvNT_6ParamsE)
        .other          _ZN7cutlass13device_kernelIN5flash19FlashAttnFwdCombineIN4cute5tupleIJNS3_1CILi8EEENS5_ILi128EEEEEELi6ELi256ELi1ELb0ELb1ENS_10bfloat16_tEfNS_4arch4Sm80EEEEEvNT_6ParamsE,@"STO_CUDA_ENTRY STV_DEFAULT"
_ZN7cutlass13device_kernelIN5flash19FlashAttnFwdCombineIN4cute5tupleIJNS3_1CILi8EEENS5_ILi128EEEEEELi6ELi256ELi1ELb0ELb1ENS_10bfloat16_tEfNS_4arch4Sm80EEEEEvNT_6ParamsE:
        /* <DEDUP_REMOVED lines=51> */
.L_x_226:
        /* <DEDUP_REMOVED lines=25> */
.L_x_227:
        /* <DEDUP_REMOVED lines=101> */
.L_x_229:
        /* <DEDUP_REMOVED lines=14> */
[----:B------:R-:W-:Y:S05]  /*0bf0*/  CALL.REL.NOINC `($__internal_20_$__cuda_sm20_div_u64) ;  /* 0x00001de000007944 */ /* 0x000fea0003c00000 */
[----:B------:R-:W-:Y:S05]  /*0c00*/  BRA `(.L_x_231) ;  /* 0x0000013000007947 */ /* 0x000fea0003800000 */
.L_x_230:
        /* <DEDUP_REMOVED lines=19> */
.L_x_231:
[----:B------:R-:W-:Y:S02]  /*0d40*/  IADD3 R3, R8, -0x1, RZ ;  /* 0xffffffff08037810 */ /* 0x000fe40007ffe0ff */
[----:B------:R-:W-:-:S03]  /*0d50*/  MOV R5, R0 ;  /* 0x0000000000057202 */ /* 0x000fc60000000f00 */
.L_x_228:
        /* <DEDUP_REMOVED lines=66> */
.L_x_233:
[----:B------:R-:W-:Y:S05]  /*1180*/  BSYNC B0 ;  /* 0x0000000000007941 */ /* 0x000fea0003800000 */
.L_x_232:
        /* <DEDUP_REMOVED lines=77> */
.L_x_243:
        /* <DEDUP_REMOVED lines=81> */
.L_x_236:
[----:B------:R-:W-:Y:S05]  /*1b70*/  BSYNC B0 ;  /* 0x0000000000007941 */ /* 0x000fea0003800000 */
.L_x_235:
        /* <DEDUP_REMOVED lines=24> */
.L_x_241:
        /* <DEDUP_REMOVED lines=129> */
.L_x_240:
[----:B------:R-:W-:Y:S05]  /*2510*/  BSYNC B0 ;  /* 0x0000000000007941 */ /* 0x000fea0003800000 */
.L_x_239:
        /* <DEDUP_REMOVED lines=8> */
.L_x_242:
        /* <DEDUP_REMOVED lines=43> */
.L_x_238:
[----:B------:R-:W-:Y:S05]  /*2850*/  BSYNC B1 ;  /* 0x0000000000017941 */ /* 0x000fea0003800000 */
.L_x_237:
        /* <DEDUP_REMOVED lines=20> */
.L_x_234:
[----:B-1----:R-:W-:Y:S02]  /*29a0*/  MOV R7, 0x29c0 ;  /* 0x000029c000077802 */ /* 0x002fe40000000f00 */
[----:B------:R-:W-:Y:S05]  /*29b0*/  CALL.REL.NOINC `($__internal_21_$__cuda_sm70_shflsync_bfly_p) ;  /* 0x000003f000007944 */ /* 0x000fea0003c00000 */
[----:B--2---:R-:W-:Y:S01]  /*29c0*/  MOV R7, R9 ;  /* 0x0000000900077202 */ /* 0x004fe20000000f00 */
[----:B-1----:R-:W-:Y:S05]  /*29d0*/  BRA `(.L_x_243) ;  /* 0xffffec8000007947 */ /* 0x002fea000383ffff */
        .weak           $__internal_20_$__cuda_sm20_div_u64
        .type           $__internal_20_$__cuda_sm20_div_u64,@function
        .size           $__internal_20_$__cuda_sm20_div_u64,($__internal_21_$__cuda_sm70_shflsync_bfly_p - $__internal_20_$__cuda_sm20_div_u64)
$__internal_20_$__cuda_sm20_div_u64:
        /* <DEDUP_REMOVED lines=60> */
[----:B------:R-:W-:Y:S06]  /*2da0*/  RET.REL.NODEC R6 `(_ZN7cutlass13device_kernelIN5flash19FlashAttnFwdCombineIN4cute5tupleIJNS3_1CILi8EEENS5_ILi128EEEEEELi6ELi256ELi1ELb0ELb1ENS_10bfloat16_tEfNS_4arch4Sm80EEEEEvNT_6ParamsE) ;  /* 0xffffd25006007950 */ /* 0x000fec0003c3ffff */
        .weak           $__internal_21_$__cuda_sm70_shflsync_bfly_p
        .type           $__internal_21_$__cuda_sm70_shflsync_bfly_p,@function
        .size           $__internal_21_$__cuda_sm70_shflsync_bfly_p,(.L_x_1816 - $__internal_21_$__cuda_sm70_shflsync_bfly_p)
$__internal_21_$__cuda_sm70_shflsync_bfly_p:
[----:B------:R-:W-:Y:S01]  /*2db0*/  HFMA2.MMA R23, -RZ, RZ, 0, 0 ;  /* 0x00000000ff177435 */ /* 0x000fe200000001ff */
[----:B------:R-:W-:Y:S01]  /*2dc0*/  MOV R22, R7 ;  /* 0x0000000700167202 */ /* 0x000fe20000000f00 */
[----:B------:R1:W2:Y:S04]  /*2dd0*/  SHFL.BFLY PT, R9, R6, 0x10, 0x1f ;  /* 0x0e001f0006097f89 */ /* 0x0002a800000e0000 */
[----:B------:R-:W-:Y:S05]  /*2de0*/  RET.REL.NODEC R22 `(_ZN7cutlass13device_kernelIN5flash19FlashAttnFwdCombineIN4cute5tupleIJNS3_1CILi8EEENS5_ILi128EEEEEELi6ELi256ELi1ELb0ELb1ENS_10bfloat16_tEfNS_4arch4Sm80EEEEEvNT_6ParamsE) ;  /* 0xffffd21016007950 */ /* 0x000fea0003c3ffff */
.L_x_244:
        /* <DEDUP_REMOVED lines=9> */
.L_x_1816:


//--------------------- .text._ZN7cutlass13device_kernelIN5flash19FlashAttnFwdCombineIN4cute5tupleIJNS3_1CILi8EEENS5_ILi128EEEEEELi5ELi256ELi1ELb0ELb1ENS_10bfloat16_tEfNS_4arch4Sm80EEEEEvNT_6ParamsE --------------------------
	.section	.text._ZN7cutlass13device_kernelIN5flash19FlashAttnFwdCombineIN4cute5tupleIJNS3_1CILi8EEENS5_ILi128EEEEEELi5ELi256ELi1ELb0ELb1ENS_10bfloat16_tEfNS_4arch4Sm80EEEEEvNT_6ParamsE,"ax",@progbits
	.sectioninfo	@"SHI_REGISTERS=42"
	.align	128
.text._ZN7cutlass13device_kernelIN5flash19FlashAttnFwdCombineIN4cute5tupleIJNS3_1CILi8EEENS5_ILi128EEEEEELi5ELi256ELi1ELb0ELb1ENS_10bfloat16_tEfNS_4arch4Sm80EEEEEvNT_6ParamsE:
        .type           _ZN7cutlass13device_kernelIN5flash19FlashAttnFwdCombineIN4cute5tupleIJNS3_1CILi8EEENS5_ILi128EEEEEELi5ELi256ELi1ELb0ELb1ENS_10bfloat16_tEfNS_4arch4Sm80EEEEEvNT_6ParamsE,@function
        .size           _ZN7cutlass13device_kernelIN5flash19FlashAttnFwdCombineIN4cute5tupleIJNS3_1CILi8EEENS5_ILi128EEEEEELi5ELi256ELi1ELb0ELb1ENS_10bfloat16_tEfNS_4arch4Sm80EEEEEvNT_6ParamsE,(.L_x_1819 - _ZN7cutlass13device_kernelIN5flash19FlashAttnFwdCombineIN4cute5tupleIJNS3_1CILi8EEENS5_ILi128EEEEEELi5ELi256ELi1ELb0ELb1ENS_10bfloat16_tEfNS_4arch4Sm80EEEEEvNT_6ParamsE)
        .other          _ZN7cutlass13device_kernelIN5flash19FlashAttnFwdCombineIN4cute5tupleIJNS3_1CILi8EEENS5_ILi128EEEEEELi5ELi256ELi1ELb0ELb1ENS_10bfloat16_tEfNS_4arch4Sm80EEEEEvNT_6ParamsE,@"STO_CUDA_ENTRY STV_DEFAULT"
_ZN7cutlass13device_kernelIN5flash19FlashAttnFwdCombineIN4cute5tupleIJNS3_1CILi8EEENS5_ILi128EEEEEELi5ELi256ELi1ELb0ELb1ENS_10bfloat16_tEfNS_4arch4Sm80EEEEEvNT_6ParamsE:
        /* <DEDUP_REMOVED lines=51> */
.L_x_245:
        /* <DEDUP_REMOVED lines=25> */
.L_x_246:
        /* <DEDUP_REMOVED lines=101> */
.L_x_248:
        /* <DEDUP_REMOVED lines=14> */
[----:B------:R-:W-:Y:S05]  /*0bf0*/  CALL.REL.NOINC `($__internal_22_$__cuda_sm20_div_u64) ;  /* 0x00001b7000007944 */ /* 0x000fea0003c00000 */
[----:B------:R-:W-:Y:S05]  /*0c00*/  BRA `(.L_x_250) ;  /* 0x0000013000007947 */ /* 0x000fea0003800000 */
.L_x_249:
        /* <DEDUP_REMOVED lines=19> */
.L_x_250:
[----:B------:R-:W-:Y:S02]  /*0d40*/  IADD3 R3, R8, -0x1, RZ ;  /* 0xffffffff08037810 */ /* 0x000fe40007ffe0ff */
[----:B------:R-:W-:-:S03]  /*0d50*/  MOV R5, R0 ;  /* 0x0000000000057202 */ /* 0x000fc60000000f00 */
.L_x_247:
        /* <DEDUP_REMOVED lines=43> */
.L_x_252:
[----:B------:R-:W-:Y:S05]  /*1010*/  BSYNC B0 ;  /* 0x0000000000007941 */ /* 0x000fea0003800000 */
.L_x_251:
        /* <DEDUP_REMOVED lines=70> */
.L_x_262:
        /* <DEDUP_REMOVED lines=73> */
.L_x_255:
[----:B------:R-:W-:Y:S05]  /*1910*/  BSYNC B0 ;  /* 0x0000000000007941 */ /* 0x000fea0003800000 */
.L_x_254:
        /* <DEDUP_REMOVED lines=24> */
.L_x_260:
        /* <DEDUP_REMOVED lines=129> */
.L_x_259:
[----:B------:R-:W-:Y:S05]  /*22b0*/  BSYNC B0 ;  /* 0x0000000000007941 */ /* 0x000fea0003800000 */
.L_x_258:
        /* <DEDUP_REMOVED lines=8> */
.L_x_261:
        /* <DEDUP_REMOVED lines=43> */
.L_x_257:
[----:B------:R-:W-:Y:S05]  /*25f0*/  BSYNC B1 ;  /* 0x0000000000017941 */ /* 0x000fea0003800000 */
.L_x_256:
        /* <DEDUP_REMOVED lines=20> */
.L_x_253:
[----:B-1----:R-:W-:Y:S02]  /*2740*/  MOV R6, 0x2760 ;  /* 0x0000276000067802 */ /* 0x002fe40000000f00 */
[----:B--2---:R-:W-:Y:S05]  /*2750*/  CALL.REL.NOINC `($__internal_23_$__cuda_sm70_shflsync_bfly_p) ;  /* 0x000003e000007944 */ /* 0x004fea0003c00000 */
[----:B-12---:R-:W-:Y:S05]  /*2760*/  BRA `(.L_x_262) ;  /* 0xffffed1000007947 */ /* 0x006fea000383ffff */
        .weak           $__internal_22_$__cuda_sm20_div_u64
        .type           $__internal_22_$__cuda_sm20_div_u64,@function
        .size           $__internal_22_$__cuda_sm20_div_u64,($__internal_23_$__cuda_sm70_shflsync_bfly_p - $__internal_22_$__cuda_sm20_div_u64)
$__internal_22_$__cuda_sm20_div_u64:
        /* <DEDUP_REMOVED lines=60> */
[----:B------:R-:W-:Y:S06]  /*2b30*/  RET.REL.NODEC R6 `(_ZN7cutlass13device_kernelIN5flash19FlashAttnFwdCombineIN4cute5tupleIJNS3_1CILi8EEENS5_ILi128EEEEEELi5ELi256ELi1ELb0ELb1ENS_10bfloat16_tEfNS_4arch4Sm80EEEEEvNT_6ParamsE) ;  /* 0xffffd4c006007950 */ /* 0x000fec0003c3ffff */
        .weak           $__internal_23_$__cuda_sm70_shflsync_bfly_p
        .type           $__internal_23_$__cuda_sm70_shflsync_bfly_p,@function
        .size           $__internal_23_$__cuda_sm70_shflsync_bfly_p,(.L_x_1819 - $__internal_23_$__cuda_sm70_shflsync_bfly_p)
$__internal_23_$__cuda_sm70_shflsync_bfly_p:
[----:B------:R-:W-:Y:S01]  /*2b40*/  HFMA2.MMA R11, -RZ, RZ, 0, 0 ;  /* 0x00000000ff0b7435 */ /* 0x000fe200000001ff */
[----:B------:R-:W-:Y:S01]  /*2b50*/  MOV R10, R6 ;  /* 0x00000006000a7202 */ /* 0x000fe20000000f00 */
[----:B------:R1:W2:Y:S04]  /*2b60*/  SHFL.BFLY PT, R7, R0, 0x10, 0x1f ;  /* 0x0e001f0000077f89 */ /* 0x0002a800000e0000 */
[----:B------:R-:W-:Y:S05]  /*2b70*/  RET.REL.NODEC R10 `(_ZN7cutlass13device_kernelIN5flash19FlashAttnFwdCombineIN4cute5tupleIJNS3_1CILi8EEENS5_ILi128EEEEEELi5ELi256ELi1ELb0ELb1ENS_10bfloat16_tEfNS_4arch4Sm80EEEEEvNT_6ParamsE) ;  /* 0xffffd4800a007950 */ /* 0x000fea0003c3ffff */
.L_x_263:
        /* <DEDUP_REMOVED lines=16> */
.L_x_1819:


//--------------------- .text._ZN7cutlass13device_kernelIN5flash19FlashAttnFwdCombineIN4cute5tupleIJNS3_1CILi16EEENS5_ILi64EEEEEELi8ELi256ELi1ELb0ELb0ENS_10bfloat16_tEfNS_4arch4Sm90EEEEEvNT_6ParamsE --------------------------
	.section	.text._ZN7cutlass13device_kernelIN5flash19FlashAttnFwdCombineIN4cute5tupleIJNS3_1CILi16EEENS5_ILi64EEEEEELi8ELi256ELi1ELb0ELb0ENS_10bfloat16_tEfNS_4arch4Sm90EEEEEvNT_6ParamsE,"ax",@progbits
	.sectioninfo	@"SHI_REGISTERS=55"
	.align	128
.text._ZN7cutlass13device_kernelIN5flash19FlashAttnFwdCombineIN4cute5tupleIJNS3_1CILi16EEENS5_ILi64EEEEEELi8ELi256ELi1ELb0ELb0ENS_10bfloat16_tEfNS_4arch4Sm90EEEEEvNT_6ParamsE:
        .type           _ZN7cutlass13device_kernelIN5flash19FlashAttnFwdCombineIN4cute5tupleIJNS3_1CILi16EEENS5_ILi64EEEEEELi8ELi256ELi1ELb0ELb0ENS_10bfloat16_tEfNS_4arch4Sm90EEEEEvNT_6ParamsE,@function
        .size           _ZN7cutlass13device_kernelIN5flash19FlashAttnFwdCombineIN4cute5tupleIJNS3_1CILi16EEENS5_ILi64EEEEEELi8ELi256ELi1ELb0ELb0ENS_10bfloat16_tEfNS_4arch4Sm90EEEEEvNT_6ParamsE,(.L_x_1822 - _ZN7cutlass13device_kernelIN5flash19FlashAttnFwdCombineIN4cute5tupleIJNS3_1CILi16EEENS5_ILi64EEEEEELi8ELi256ELi1ELb0ELb0ENS_10bfloat16_tEfNS_4arch4Sm90EEEEEvNT_6ParamsE)
        .other          _ZN7cutlass13device_kernelIN5flash19FlashAttnFwdCombineIN4cute5tupleIJNS3_1CILi16EEENS5_ILi64EEEEEELi8ELi256ELi1ELb0ELb0ENS_10bfloat16_tEfNS_4arch4Sm90EEEEEvNT_6ParamsE,@"STO_CUDA_ENTRY STV_DEFAULT"
_ZN7cutlass13device_kernelIN5flash19FlashAttnFwdCombineIN4cute5tupleIJNS3_1CILi16EEENS5_ILi64EEEEEELi8ELi256ELi1ELb0ELb0ENS_10bfloat16_tEfNS_4arch4Sm90EEEEEvNT_6ParamsE:
        /* <DEDUP_REMOVED lines=58> */
.L_x_264:
[----:B------:R-:W-:Y:S01]  /*03a0*/  SHF.R.S32.HI R3, RZ, 0x1f, R22 ;  /* 0x0000001fff037819 */ /* 0x000fe20000011416 */
[----:B------:R-:W-:Y:S01]  /*03b0*/  BSSY B0, `(.L_x_265) ;  /* 0x0000120000007945 */ /* 0x000fe20003800000 */
[----:B-----5:R-:W-:Y:S02]  /*03c0*/  SHF.R.S32.HI R34, RZ, 0x1f, R33 ;  /* 0x0000001fff227819 */ /* 0x020fe40000011421 */
[----:B------:R-:W-:-:S04]  /*03d0*/  LEA.HI R3, R3, R22, RZ, 0x4 ;  /* 0x0000001603037211 */ /* 0x000fc800078f20ff */
[C---:B------:R-:W-:Y:S02]  /*03e0*/  LOP3.LUT R5, R3.reuse, 0xfffffff0, RZ, 0xc0, !PT ;  /* 0xfffffff003057812 */ /* 0x040fe400078ec0ff */
[----:B------:R-:W-:Y:S02]  /*03f0*/  LOP3.LUT R9, R3, 0xf0, RZ, 0xc0, !PT ;  /* 0x000000f003097812 */ /* 0x000fe400078ec0ff */
[----:B------:R-:W-:Y:S01]  /*0400*/  SHF.R.S32.HI R3, RZ, 0x4, R3 ;  /* 0x00000004ff037819 */ /* 0x000fe20000011403 */
[----:B------:R-:W-:Y:S01]  /*0410*/  IMAD.IADD R2, R22, 0x1, -R5 ;  /* 0x0000000116027824 */ /* 0x000fe200078e0a05 */
[----:B------:R-:W-:Y:S02]  /*0420*/  LOP3.LUT R22, R9, 0xf, R22, 0xf8, !PT ;  /* 0x0000000f09167812 */ /* 0x000fe400078ef816 */
[----:B------:R-:W-:Y:S01]  /*0430*/  SHF.R.U32.HI R9, RZ, 0x4, R9 ;  /* 0x00000004ff097819 */ /* 0x000fe20000011609 */
[----:B------:R-:W-:-:S03]  /*0440*/  IMAD R0, R19, 0x10, R2 ;  /* 0x0000001013007824 */ /* 0x000fc600078e0202 */
[----:B------:R-:W-:Y:S02]  /*0450*/  LOP3.LUT R9, R22, R9, RZ, 0x3c, !PT ;  /* 0x0000000916097212 */ /* 0x000fe400078e3cff */
[----:B------:R-:W-:-:S13]  /*0460*/  ISETP.GE.AND P0, PT, R0, R17, PT ;  /* 0x000000110000720c */ /* 0x000fda0003f06270 */
[----:B------:R-:W-:Y:S05]  /*0470*/  @P0 BRA `(.L_x_266) ;  /* 0x0000113000000947 */ /* 0x000fea0003800000 */
[----:B------:R-:W-:Y:S01]  /*0480*/  IMAD.MOV.U32 R4, RZ, RZ, 0x1 ;  /* 0x00000001ff047424 */ /* 0x000fe200078e00ff */
[C---:B------:R-:W-:Y:S01]  /*0490*/  IADD3 R23, R3.reuse, 0x10, RZ ;  /* 0x0000001003177810 */ /* 0x040fe20007ffe0ff */
[----:B------:R-:W-:Y:S01]  /*04a0*/  IMAD R6, R34, c[0x0][0x1c8], RZ ;  /* 0x0000720022067a24 */ /* 0x000fe200078e02ff */
[-C--:B------:R-:W-:Y:S01]  /*04b0*/  ISETP.GE.AND P6, PT, R3, R16.reuse, PT ;  /* 0x000000100300720c */ /* 0x080fe20003fc6270 */
[----:B------:R-:W-:Y:S01]  /*04c0*/  IMAD.MOV.U32 R5, RZ, RZ, R0 ;  /* 0x000000ffff057224 */ /* 0x000fe200078e0000 */
[----:B------:R-:W-:Y:S01]  /*04d0*/  ISETP.NE.AND P0, PT, R4, c[0x0][0x208], PT ;  /* 0x0000820004007a0c */ /* 0x000fe20003f05270 */
[----:B------:R-:W-:Y:S01]  /*04e0*/  IMAD.WIDE.U32 R10, R33, c[0x0][0x1c8], RZ ;  /* 0x00007200210a7a25 */ /* 0x000fe200078e00ff */
[C---:B------:R-:W-:Y:S02]  /*04f0*/  IADD3 R13, R3.reuse, 0x20, RZ ;  /* 0x00000020030d7810 */ /* 0x040fe40007ffe0ff */
[----:B------:R-:W-:Y:S01]  /*0500*/  IADD3 R21, R3, 0x40, RZ ;  /* 0x0000004003157810 */ /* 0x000fe20007ffe0ff */
[----:B------:R-:W-:Y:S01]  /*0510*/  IMAD R7, R33, c[0x0][0x1cc], R6 ;  /* 0x0000730021077a24 */ /* 0x000fe200078e0206 */
[----:B------:R-:W-:-:S02]  /*0520*/  ISETP.GE.AND P1, PT, R13, R16, PT ;  /* 0x000000100d00720c */ /* 0x000fc40003f26270 */
[----:B------:R-:W-:Y:S01]  /*0530*/  IADD3 R15, R3, 0x50, RZ ;  /* 0x00000050030f7810 */ /* 0x000fe20007ffe0ff */
[----:B------:R-:W-:Y:S01]  /*0540*/  IMAD.IADD R11, R11, 0x1, R7 ;  /* 0x000000010b0b7824 */ /* 0x000fe200078e0207 */
[-C--:B------:R-:W-:Y:S02]  /*0550*/  ISETP.GE.AND P5, PT, R21, R16.reuse, PT ;  /* 0x000000101500720c */ /* 0x080fe40003fa6270 */
[----:B------:R-:W-:Y:S01]  /*0560*/  ISETP.GE.AND P3, PT, R15, R16, PT ;  /* 0x000000100f00720c */ /* 0x000fe20003f66270 */
[----:B------:R-:W-:-:S05]  /*0570*/  @P0 IMAD.HI.U32 R4, R0, c[0x0][0x20c], RZ ;  /* 0x0000830000040a27 */ /* 0x000fca00078e00ff */
[----:B------:R-:W-:Y:S02]  /*0580*/  @P0 SHF.R.U32.HI R5, RZ, c[0x0][0x210], R4 ;  /* 0x00008400ff050a19 */ /* 0x000fe40000011604 */
[----:B------:R-:W-:Y:S02]  /*0590*/  ISETP.GE.AND P0, PT, R23, R16, PT ;  /* 0x000000101700720c */ /* 0x000fe40003f06270 */
[--C-:B------:R-:W-:Y:S01]  /*05a0*/  SHF.R.S32.HI R4, RZ, 0x1f, R5.reuse ;  /* 0x0000001fff047819 */ /* 0x100fe20000011405 */
[----:B------:R-:W-:Y:S01]  /*05b0*/  IMAD.MOV R7, RZ, RZ, -R5 ;  /* 0x000000ffff077224 */ /* 0x000fe200078e0a05 */
[----:B------:R-:W-:-:S03]  /*05c0*/  @!P5 SHF.R.S32.HI R8, RZ, 0x1f, R21 ;  /* 0x0000001fff08d819 */ /* 0x000fc60000011415 */
[----:B------:R-:W-:Y:S02]  /*05d0*/  IMAD R4, R4, c[0x0][0x1c0], RZ ;  /* 0x0000700004047a24 */ /* 0x000fe400078e02ff */
[----:B------:R-:W-:Y:S01]  /*05e0*/  IMAD R24, R7, c[0x0][0x208], R0 ;  /* 0x0000820007187a24 */ /* 0x000fe200078e0200 */
[----:B------:R-:W-:Y:S01]  /*05f0*/  @P6 MOV R0, 0xff800000 ;  /* 0xff80000000006802 */ /* 0x000fe20000000f00 */
[----:B------:R-:W-:Y:S01]  /*0600*/  IMAD.WIDE.U32 R6, R5, c[0x0][0x1c0], R10 ;  /* 0x0000700005067a25 */ /* 0x000fe200078e000a */
[----:B------:R-:W-:-:S03]  /*0610*/  IADD3 R11, R3, 0x30, RZ ;  /* 0x00000030030b7810 */ /* 0x000fc60007ffe0ff */
[----:B------:R-:W-:Y:S01]  /*0620*/  IMAD R4, R5, c[0x0][0x1c4], R4 ;  /* 0x0000710005047a24 */ /* 0x000fe200078e0204 */
[----:B------:R-:W-:Y:S01]  /*0630*/  SHF.R.S32.HI R5, RZ, 0x1f, R24 ;  /* 0x0000001fff057819 */ /* 0x000fe20000011418 */
[----:B------:R1:W-:Y:S01]  /*0640*/  @P6 STS [R9.X4], R0 ;  /* 0x0000000009006388 */ /* 0x0003e20000004800 */
[----:B------:R-:W-:Y:S01]  /*0650*/  IADD3 R24, P2, R24, R6, RZ ;  /* 0x0000000618187210 */ /* 0x000fe20007f5e0ff */
[----:B------:R-:W-:Y:S01]  /*0660*/  @!P5 IMAD R8, R8, c[0x0][0x1b8], RZ ;  /* 0x00006e000808da24 */ /* 0x000fe200078e02ff */
[----:B------:R-:W-:Y:S02]  /*0670*/  @!P6 SHF.R.S32.HI R6, RZ, 0x1f, R3 ;  /* 0x0000001fff06e819 */ /* 0x000fe40000011403 */
[----:B------:R-:W-:Y:S02]  /*0680*/  ISETP.GE.AND P4, PT, R11, R16, PT ;  /* 0x000000100b00720c */ /* 0x000fe40003f86270 */
[----:B------:R-:W-:Y:S01]  /*0690*/  IADD3.X R25, R5, R7, R4, P2, !PT ;  /* 0x0000000705197210 */ /* 0x000fe200017fe404 */
[----:B------:R-:W-:Y:S01]  /*06a0*/  @!P6 IMAD R6, R6, c[0x0][0x1b8], RZ ;  /* 0x00006e000606ea24 */ /* 0x000fe200078e02ff */
[----:B------:R-:W-:-:S03]  /*06b0*/  @!P0 SHF.R.S32.HI R4, RZ, 0x1f, R23 ;  /* 0x0000001fff048819 */ /* 0x000fc60000011417 */
[C---:B------:R-:W-:Y:S02]  /*06c0*/  @!P6 IMAD R7, R3.reuse, c[0x0][0x1bc], R6 ;  /* 0x00006f000307ea24 */ /* 0x040fe400078e0206 */
[----:B------:R-:W-:Y:S02]  /*06d0*/  @!P0 IMAD R4, R4, c[0x0][0x1b8], RZ ;  /* 0x00006e0004048a24 */ /* 0x000fe400078e02ff */
[----:B------:R-:W-:Y:S02]  /*06e0*/  @!P6 IMAD.WIDE.U32 R26, R3, c[0x0][0x1b8], R24 ;  /* 0x00006e00031aea25 */ /* 0x000fe400078e0018 */
[----:B------:R-:W-:Y:S02]  /*06f0*/  @!P4 SHF.R.S32.HI R6, RZ, 0x1f, R11 ;  /* 0x0000001fff06c819 */ /* 0x000fe4000001140b */
[----:B------:R-:W-:Y:S01]  /*0700*/  @!P0 IMAD R5, R23, c[0x0][0x1bc], R4 ;  /* 0x00006f0017058a24 */ /* 0x000fe200078e0204 */
[----:B------:R-:W-:Y:S01]  /*0710*/  @!P6 LEA R36, P2, R26, c[0x0][0x1a0], 0x2 ;  /* 0x000068001a24ea11 */ /* 0x000fe200078410ff */
[----:B------:R-:W-:Y:S01]  /*0720*/  @!P6 IMAD.IADD R4, R27, 0x1, R7 ;  /* 0x000000011b04e824 */ /* 0x000fe200078e0207 */
[----:B------:R-:W-:Y:S01]  /*0730*/  IADD3 R27, R3, 0x60, RZ ;  /* 0x00000060031b7810 */ /* 0x000fe20007ffe0ff */
[----:B------:R-:W-:Y:S01]  /*0740*/  @!P0 IMAD.WIDE.U32 R22, R23, c[0x0][0x1b8], R24 ;  /* 0x00006e0017168a25 */ /* 0x000fe200078e0018 */
[----:B-1----:R-:W-:-:S02]  /*0750*/  @!P1 SHF.R.S32.HI R0, RZ, 0x1f, R13 ;  /* 0x0000001fff009819 */ /* 0x002fc4000001140d */
[----:B------:R-:W-:Y:S01]  /*0760*/  @!P6 LEA.HI.X R37, R26, c[0x0][0x1a4], R4, 0x2, P2 ;  /* 0x000069001a25ea11 */ /* 0x000fe200010f1404 */
[----:B------:R-:W-:Y:S01]  /*0770*/  @!P0 IMAD.IADD R5, R23, 0x1, R5 ;  /* 0x0000000117058824 */ /* 0x000fe200078e0205 */
[----:B------:R-:W-:Y:S01]  /*0780*/  @!P0 LEA R30, P2, R22, c[0x0][0x1a0], 0x2 ;  /* 0x00006800161e8a11 */ /* 0x000fe200078410ff */
[----:B------:R-:W-:Y:S01]  /*0790*/  @!P1 IMAD R0, R0, c[0x0][0x1b8], RZ ;  /* 0x00006e0000009a24 */ /* 0x000fe200078e02ff */
[----:B------:R-:W-:Y:S01]  /*07a0*/  @!P3 SHF.R.S32.HI R4, RZ, 0x1f, R15 ;  /* 0x0000001fff04b819 */ /* 0x000fe2000001140f */
[----:B------:R-:W-:Y:S01]  /*07b0*/  @!P4 IMAD R6, R6, c[0x0][0x1b8], RZ ;  /* 0x00006e000606ca24 */ /* 0x000fe200078e02ff */
[----:B------:R-:W-:Y:S01]  /*07c0*/  @!P0 LEA.HI.X R31, R22, c[0x0][0x1a4], R5, 0x2, P2 ;  /* 0x00006900161f8a11 */ /* 0x000fe200010f1405 */
[----:B------:R-:W-:Y:S01]  /*07d0*/  @!P1 IMAD R0, R13, c[0x0][0x1bc], R0 ;  /* 0x00006f000d009a24 */ /* 0x000fe200078e0200 */
[----:B------:R-:W-:Y:S01]  /*07e0*/  IADD3 R7, R3, 0x90, RZ ;  /* 0x0000009003077810 */ /* 0x000fe20007ffe0ff */
[----:B------:R-:W-:-:S04]  /*07f0*/  @!P1 IMAD.WIDE.U32 R12, R13, c[0x0][0x1b8], R24 ;  /* 0x00006e000d0c9a25 */ /* 0x000fc800078e0018 */
[----:B------:R-:W-:Y:S01]  /*0800*/  @!P4 IMAD R6, R11, c[0x0][0x1bc], R6 ;  /* 0x00006f000b06ca24 */ /* 0x000fe200078e0206 */
[----:B------:R-:W-:Y:S01]  /*0810*/  @!P1 LEA R22, P2, R12, c[0x0][0x1a0], 0x2 ;  /* 0x000068000c169a11 */ /* 0x000fe200078410ff */
[----:B------:R-:W-:Y:S02]  /*0820*/  @!P1 IMAD.IADD R0, R13, 0x1, R0 ;  /* 0x000000010d009824 */ /* 0x000fe400078e0200 */
[----:B------:R-:W-:-:S03]  /*0830*/  @!P4 IMAD.WIDE.U32 R10, R11, c[0x0][0x1b8], R24 ;  /* 0x00006e000b0aca25 */ /* 0x000fc600078e0018 */
[----:B------:R-:W-:Y:S01]  /*0840*/  @!P1 LEA.HI.X R23, R12, c[0x0][0x1a4], R0, 0x2, P2 ;  /* 0x000069000c179a11 */ /* 0x000fe200010f1400 */
[----:B------:R-:W-:Y:S01]  /*0850*/  @!P4 IMAD.IADD R6, R11, 0x1, R6 ;  /* 0x000000010b06c824 */ /* 0x000fe200078e0206 */
[----:B------:R-:W-:Y:S01]  /*0860*/  @!P4 LEA R28, P2, R10, c[0x0][0x1a0], 0x2 ;  /* 0x000068000a1cca11 */ /* 0x000fe200078410ff */
[----:B------:R-:W-:Y:S01]  /*0870*/  @!P3 IMAD R4, R4, c[0x0][0x1b8], RZ ;  /* 0x00006e000404ba24 */ /* 0x000fe200078e02ff */
[----:B------:R-:W-:Y:S01]  /*0880*/  @!P3 MOV R12, R24 ;  /* 0x00000018000cb202 */ /* 0x000fe20000000f00 */
[----:B------:R-:W-:Y:S01]  /*0890*/  @!P3 IMAD.MOV.U32 R13, RZ, RZ, R25 ;  /* 0x000000ffff0db224 */ /* 0x000fe200078e0019 */
[----:B------:R-:W-:Y:S01]  /*08a0*/  @!P4 LEA.HI.X R29, R10, c[0x0][0x1a4], R6, 0x2, P2 ;  /* 0x000069000a1dca11 */ /* 0x000fe200010f1406 */
[----:B------:R-:W-:Y:S01]  /*08b0*/  @!P5 IMAD R5, R21, c[0x0][0x1bc], R8 ;  /* 0x00006f001505da24 */ /* 0x000fe200078e0208 */
[-C--:B------:R-:W-:Y:S01]  /*08c0*/  ISETP.GE.AND P2, PT, R27, R16.reuse, PT ;  /* 0x000000101b00720c */ /* 0x080fe20003f46270 */
[----:B------:R-:W-:Y:S01]  /*08d0*/  IMAD.SHL.U32 R8, R9, 0x4, RZ ;  /* 0x0000000409087824 */ /* 0x000fe200078e00ff */
[----:B------:R-:W-:Y:S01]  /*08e0*/  @P0 MOV R0, 0xff800000 ;  /* 0xff80000000000802 */ /* 0x000fe20000000f00 */
[----:B------:R-:W-:Y:S01]  /*08f0*/  @!P3 IMAD R4, R15, c[0x0][0x1bc], R4 ;  /* 0x00006f000f04ba24 */ /* 0x000fe200078e0204 */
[----:B------:R-:W-:Y:S01]  /*0900*/  IADD3 R11, R3, 0x80, RZ ;  /* 0x00000080030b7810 */ /* 0x000fe20007ffe0ff */
[----:B------:R-:W-:Y:S01]  /*0910*/  @!P3 IMAD.WIDE.U32 R14, R15, c[0x0][0x1b8], R12 ;  /* 0x00006e000f0eba25 */ /* 0x000fe200078e000c */
[----:B------:R-:W-:Y:S01]  /*0920*/  IADD3 R13, R3, 0x70, RZ ;  /* 0x00000070030d7810 */ /* 0x000fe20007ffe0ff */
[----:B------:R-:W-:Y:S01]  /*0930*/  @!PT LDS RZ, [RZ] ;  /* 0x00000000fffff984 */ /* 0x000fe20000000800 */
[----:B------:R-:W-:Y:S01]  /*0940*/  @!PT LDS RZ, [RZ] ;  /* 0x00000000fffff984 */ /* 0x000fe20000000800 */
[----:B------:R-:W-:Y:S01]  /*0950*/  @!PT LDS RZ, [RZ] ;  /* 0x00000000fffff984 */ /* 0x000fe20000000800 */
[----:B------:R1:W-:Y:S01]  /*0960*/  @!P6 LDGSTS.E.LTC128B [R8], [R36.64] ;  /* 0x000000002408efae */ /* 0x0003e2000b921964 */
[----:B------:R-:W-:Y:S01]  /*0970*/  ISETP.GE.AND P6, PT, R7, R16, PT ;  /* 0x000000100700720c */ /* 0x000fe20003fc6270 */
[----:B------:R-:W-:Y:S01]  /*0980*/  @P1 IMAD.MOV.U32 R12, RZ, RZ, -0x800000 ;  /* 0xff800000ff0c1424 */ /* 0x000fe200078e00ff */
[----:B------:R-:W-:Y:S01]  /*0990*/  @!P3 IADD3 R4, R15, R4, RZ ;  /* 0x000000040f04b210 */ /* 0x000fe20007ffe0ff */
[----:B------:R-:W-:Y:S01]  /*09a0*/  @P4 IMAD.MOV.U32 R10, RZ, RZ, -0x800000 ;  /* 0xff800000ff0a4424 */ /* 0x000fe200078e00ff */
[----:B------:R2:W-:Y:S01]  /*09b0*/  @P0 STS [R9.X4+0x400], R0 ;  /* 0x0004000009000388 */ /* 0x0005e20000004800 */
[----:B------:R-:W-:-:S03]  /*09c0*/  @!P5 IMAD.WIDE.U32 R20, R21, c[0x0][0x1b8], R24 ;  /* 0x00006e001514da25 */ /* 0x000fc600078e0018 */
[----:B------:R-:W-:Y:S01]  /*09d0*/  @!PT LDS RZ, [RZ] ;  /* 0x00000000fffff984 */ /* 0x000fe20000000800 */
[----:B------:R-:W-:Y:S01]  /*09e0*/  @!PT LDS RZ, [RZ] ;  /* 0x00000000fffff984 */ /* 0x000fe20000000800 */
[----:B------:R-:W-:Y:S01]  /*09f0*/  @!PT LDS RZ, [RZ] ;  /* 0x00000000fffff984 */ /* 0x000fe20000000800 */
[----:B------:R3:W-:Y:S01]  /*0a00*/  @!P0 LDGSTS.E.LTC128B [R8+0x400], [R30.64] ;  /* 0x004000001e088fae */ /* 0x0007e2000b921964 */
[-C--:B------:R-:W-:Y:S01]  /*0a10*/  ISETP.GE.AND P0, PT, R13, R16.reuse, PT ;  /* 0x000000100d00720c */ /* 0x080fe20003f06270 */
[----:B------:R-:W-:Y:S02]  /*0a20*/  @!P5 IMAD.IADD R5, R21, 0x1, R5 ;  /* 0x000000011505d824 */ /* 0x000fe400078e0205 */
[----:B------:R-:W-:Y:S04]  /*0a30*/  @P1 STS [R9.X4+0x800], R12 ;  /* 0x0008000c09001388 */ /* 0x000fe80000004800 */
[----:B------:R-:W-:Y:S01]  /*0a40*/  @!PT LDS RZ, [RZ] ;  /* 0x00000000fffff984 */ /* 0x000fe20000000800 */
[----:B------:R-:W-:Y:S01]  /*0a50*/  @!PT LDS RZ, [RZ] ;  /* 0x00000000fffff984 */ /* 0x000fe20000000800 */
[----:B------:R-:W-:Y:S01]  /*0a60*/  @!PT LDS RZ, [RZ] ;  /* 0x00000000fffff984 */ /* 0x000fe20000000800 */
[----:B------:R4:W-:Y:S01]  /*0a70*/  @!P1 LDGSTS.E.LTC128B [R8+0x800], [R22.64] ;  /* 0x0080000016089fae */ /* 0x0009e2000b921964 */
[----:B------:R-:W-:-:S03]  /*0a80*/  ISETP.GE.AND P1, PT, R11, R16, PT ;  /* 0x000000100b00720c */ /* 0x000fc60003f26270 */
[----:B------:R5:W-:Y:S02]  /*0a90*/  @P4 STS [R9.X4+0xc00], R10 ;  /* 0x000c000a09004388 */ /* 0x000be40000004800 */
[----:B------:R-:W-:Y:S02]  /*0aa0*/  @!P0 SHF.R.S32.HI R6, RZ, 0x1f, R13 ;  /* 0x0000001fff068819 */ /* 0x000fe4000001140d */
[----:B------:R-:W-:Y:S01]  /*0ab0*/  @!PT LDS RZ, [RZ] ;  /* 0x00000000fffff984 */ /* 0x000fe20000000800 */
[----:B------:R-:W-:Y:S01]  /*0ac0*/  @!PT LDS RZ, [RZ] ;  /* 0x00000000fffff984 */ /* 0x000fe20000000800 */
[----:B------:R-:W-:Y:S01]  /*0ad0*/  @!PT LDS RZ, [RZ] ;  /* 0x00000000fffff984 */ /* 0x000fe20000000800 */
[----:B------:R1:W-:Y:S03]  /*0ae0*/  @!P4 LDGSTS.E.LTC128B [R8+0xc00], [R28.64] ;  /* 0x00c000001c08cfae */ /* 0x0003e6000b921964 */
[----:B------:R-:W-:Y:S01]  /*0af0*/  @!P0 IMAD R6, R6, c[0x0][0x1b8], RZ ;  /* 0x00006e0006068a24 */ /* 0x000fe200078e02ff */
[----:B--2---:R-:W-:-:S03]  /*0b00*/  @!P2 SHF.R.S32.HI R0, RZ, 0x1f, R27 ;  /* 0x0000001fff00a819 */ /* 0x004fc6000001141b */
[----:B------:R-:W-:Y:S02]  /*0b10*/  @!P0 IMAD R6, R13, c[0x0][0x1bc], R6 ;  /* 0x00006f000d068a24 */ /* 0x000fe400078e0206 */
[----:B------:R-:W-:Y:S01]  /*0b20*/  @!P2 IMAD R0, R0, c[0x0][0x1b8], RZ ;  /* 0x00006e000000aa24 */ /* 0x000fe200078e02ff */
[----:B---3--:R-:W-:Y:S01]  /*0b30*/  @!P6 MOV R30, R24 ;  /* 0x00000018001ee202 */ /* 0x008fe20000000f00 */
[--C-:B------:R-:W-:Y:S02]  /*0b40*/  @!P6 IMAD.MOV.U32 R31, RZ, RZ, R25.reuse ;  /* 0x000000ffff1fe224 */ /* 0x100fe400078e0019 */
[C---:B------:R-:W-:Y:S02]  /*0b50*/  @!P2 IMAD R0, R27.reuse, c[0x0][0x1bc], R0 ;  /* 0x00006f001b00aa24 */ /* 0x040fe400078e0200 */
[----:B------:R-:W-:Y:S01]  /*0b60*/  @!P2 IMAD.WIDE.U32 R26, R27, c[0x0][0x1b8], R24 ;  /* 0x00006e001b1aaa25 */ /* 0x000fe200078e0018 */
[----:B----4-:R-:W-:-:S03]  /*0b70*/  @!P5 LEA R22, P4, R20, c[0x0][0x1a0], 0x2 ;  /* 0x000068001416da11 */ /* 0x010fc600078810ff */
[----:B------:R-:W-:Y:S01]  /*0b80*/  @!P2 IMAD.IADD R0, R27, 0x1, R0 ;  /* 0x000000011b00a824 */ /* 0x000fe200078e0200 */
[----:B-----5:R-:W-:Y:S01]  /*0b90*/  @!P1 SHF.R.S32.HI R10, RZ, 0x1f, R11 ;  /* 0x0000001fff0a9819 */ /* 0x020fe2000001140b */
[----:B------:R-:W-:Y:S01]  /*0ba0*/  @!P0 IMAD.WIDE.U32 R12, R13, c[0x0][0x1b8], R24 ;  /* 0x00006e000d0c8a25 */ /* 0x000fe200078e0018 */
[----:B------:R-:W-:Y:S02]  /*0bb0*/  @!P5 LEA.HI.X R23, R20, c[0x0][0x1a4], R5, 0x2, P4 ;  /* 0x000069001417da11 */ /* 0x000fe400020f1405 */
[C---:B------:R-:W-:Y:S01]  /*0bc0*/  @!P3 LEA R20, P4, R14.reuse, c[0x0][0x1a0], 0x2 ;  /* 0x000068000e14ba11 */ /* 0x040fe200078810ff */
[----:B------:R-:W-:Y:S01]  /*0bd0*/  @!P6 IMAD.WIDE.U32 R30, R7, c[0x0][0x1b8], R30 ;  /* 0x00006e00071eea25 */ /* 0x000fe200078e001e */
[----:B-1----:R-:W-:Y:S02]  /*0be0*/  IADD3 R29, R3, 0xb0, RZ ;  /* 0x000000b0031d7810 */ /* 0x002fe40007ffe0ff */
[----:B------:R-:W-:Y:S01]  /*0bf0*/  @!P3 LEA.HI.X R21, R14, c[0x0][0x1a4], R4, 0x2, P4 ;  /* 0x000069000e15ba11 */ /* 0x000fe200020f1404 */
[----:B------:R-:W-:Y:S01]  /*0c00*/  @!P0 IMAD.IADD R6, R13, 0x1, R6 ;  /* 0x000000010d068824 */ /* 0x000fe200078e0206 */
[----:B------:R-:W-:Y:S01]  /*0c10*/  @!P6 SHF.R.S32.HI R4, RZ, 0x1f, R7 ;  /* 0x0000001fff04e819 */ /* 0x000fe20000011407 */
[----:B------:R-:W-:Y:S01]  /*0c20*/  @!P1 IMAD R10, R10, c[0x0][0x1b8], RZ ;  /* 0x00006e000a0a9a24 */ /* 0x000fe200078e02ff */
[----:B------:R-:W-:Y:S01]  /*0c30*/  @!P2 LEA R14, P4, R26, c[0x0][0x1a0], 0x2 ;  /* 0x000068001a0eaa11 */ /* 0x000fe200078810ff */
[----:B------:R-:W-:Y:S01]  /*0c40*/  @P2 IMAD.MOV.U32 R28, RZ, RZ, -0x800000 ;  /* 0xff800000ff1c2424 */ /* 0x000fe200078e00ff */
[----:B------:R-:W-:Y:S01]  /*0c50*/  IADD3 R13, R3, 0xd0, RZ ;  /* 0x000000d0030d7810 */ /* 0x000fe20007ffe0ff */
[----:B------:R-:W-:Y:S01]  /*0c60*/  @!P6 IMAD R4, R4, c[0x0][0x1b8], RZ ;  /* 0x00006e000404ea24 */ /* 0x000fe200078e02ff */
[----:B------:R-:W-:Y:S01]  /*0c70*/  @!P2 LEA.HI.X R15, R26, c[0x0][0x1a4], R0, 0x2, P4 ;  /* 0x000069001a0faa11 */ /* 0x000fe200020f1400 */
[----:B------:R-:W-:Y:S01]  /*0c80*/  @P5 IMAD.MOV.U32 R0, RZ, RZ, -0x800000 ;  /* 0xff800000ff005424 */ /* 0x000fe200078e00ff */
[C---:B------:R-:W-:Y:S01]  /*0c90*/  @!P0 LEA R26, P4, R12.reuse, c[0x0][0x1a0], 0x2 ;  /* 0x000068000c1a8a11 */ /* 0x040fe200078810ff */
[----:B------:R-:W-:Y:S01]  /*0ca0*/  @!P6 IMAD R4, R7, c[0x0][0x1bc], R4 ;  /* 0x00006f000704ea24 */ /* 0x000fe200078e0204 */
[----:B------:R-:W-:Y:S01]  /*0cb0*/  IADD3 R7, R3, 0xa0, RZ ;  /* 0x000000a003077810 */ /* 0x000fe20007ffe0ff */
[----:B------:R-:W-:Y:S01]  /*0cc0*/  @!P1 IMAD R5, R11, c[0x0][0x1bc], R10 ;  /* 0x00006f000b059a24 */ /* 0x000fe200078e020a */
[----:B------:R1:W-:Y:S01]  /*0cd0*/  @P5 STS [R9.X4+0x1000], R0 ;  /* 0x0010000009005388 */ /* 0x0003e20000004800 */
[----:B------:R-:W-:Y:S01]  /*0ce0*/  @!P0 LEA.HI.X R27, R12, c[0x0][0x1a4], R6, 0x2, P4 ;  /* 0x000069000c1b8a11 */ /* 0x000fe200020f1406 */
[----:B------:R-:W-:Y:S01]  /*0cf0*/  @P3 IMAD.MOV.U32 R6, RZ, RZ, -0x800000 ;  /* 0xff800000ff063424 */ /* 0x000fe200078e00ff */
[-C--:B------:R-:W-:Y:S01]  /*0d00*/  ISETP.GE.AND P4, PT, R29, R16.reuse, PT ;  /* 0x000000101d00720c */ /* 0x080fe20003f86270 */
[----:B------:R-:W-:Y:S01]  /*0d10*/  @!PT LDS RZ, [RZ] ;  /* 0x00000000fffff984 */ /* 0x000fe20000000800 */
[----:B------:R-:W-:Y:S01]  /*0d20*/  @!PT LDS RZ, [RZ] ;  /* 0x00000000fffff984 */ /* 0x000fe20000000800 */
[----:B------:R-:W-:Y:S01]  /*0d30*/  @!PT LDS RZ, [RZ] ;  /* 0x00000000fffff984 */ /* 0x000fe20000000800 */
[----:B------:R2:W-:Y:S01]  /*0d40*/  @!P5 LDGSTS.E.LTC128B [R8+0x1000], [R22.64] ;  /* 0x010000001608dfae */ /* 0x0005e2000b921964 */
[----:B------:R-:W-:Y:S01]  /*0d50*/  ISETP.GE.AND P5, PT, R7, R16, PT ;  /* 0x000000100700720c */ /* 0x000fe20003fa6270 */
[----:B------:R-:W-:Y:S01]  /*0d60*/  @!P1 IMAD.WIDE.U32 R10, R11, c[0x0][0x1b8], R24 ;  /* 0x00006e000b0a9a25 */ /* 0x000fe200078e0018 */
[----:B------:R-:W-:Y:S01]  /*0d70*/  @P0 MOV R12, 0xff800000 ;  /* 0xff800000000c0802 */ /* 0x000fe20000000f00 */
[----:B------:R3:W-:Y:S02]  /*0d80*/  @P3 STS [R9.X4+0x1400], R6 ;  /* 0x0014000609003388 */ /* 0x0007e40000004800 */
[----:B------:R-:W-:-:S02]  /*0d90*/  @!P1 IMAD.IADD R5, R11, 0x1, R5 ;  /* 0x000000010b059824 */ /* 0x000fc400078e0205 */
[----:B------:R-:W-:Y:S01]  /*0da0*/  @!PT LDS RZ, [RZ] ;  /* 0x00000000fffff984 */ /* 0x000fe20000000800 */
[----:B------:R-:W-:Y:S01]  /*0db0*/  @!PT LDS RZ, [RZ] ;  /* 0x00000000fffff984 */ /* 0x000fe20000000800 */
[----:B------:R-:W-:Y:S01]  /*0dc0*/  @!PT LDS RZ, [RZ] ;  /* 0x00000000fffff984 */ /* 0x000fe20000000800 */
[----:B------:R4:W-:Y:S01]  /*0dd0*/  @!P3 LDGSTS.E.LTC128B [R8+0x1400], [R20.64] ;  /* 0x014000001408bfae */ /* 0x0009e2000b921964 */
[----:B------:R-:W-:-:S03]  /*0de0*/  @!P6 IMAD.IADD R11, R31, 0x1, R4 ;  /* 0x000000011f0be824 */ /* 0x000fc600078e0204 */
[----:B------:R-:W-:Y:S04]  /*0df0*/  @P2 STS [R9.X4+0x1800], R28 ;  /* 0x0018001c09002388 */ /* 0x000fe80000004800 */
[----:B------:R-:W-:Y:S01]  /*0e00*/  @!PT LDS RZ, [RZ] ;  /* 0x00000000fffff984 */ /* 0x000fe20000000800 */
[----:B------:R-:W-:Y:S01]  /*0e10*/  @!PT LDS RZ, [RZ] ;  /* 0x00000000fffff984 */ /* 0x000fe20000000800 */
[----:B------:R-:W-:Y:S01]  /*0e20*/  @!PT LDS RZ, [RZ] ;  /* 0x00000000fffff984 */ /* 0x000fe20000000800 */
[----:B------:R5:W-:Y:S01]  /*0e30*/  @!P2 LDGSTS.E.LTC128B [R8+0x1800], [R14.64] ;  /* 0x018000000e08afae */ /* 0x000be2000b921964 */
[----:B------:R-:W-:-:S03]  /*0e40*/  ISETP.GE.AND P2, PT, R13, R16, PT ;  /* 0x000000100d00720c */ /* 0x000fc60003f46270 */
[----:B------:R5:W-:Y:S01]  /*0e50*/  @P0 STS [R9.X4+0x1c00], R12 ;  /* 0x001c000c09000388 */ /* 0x000be20000004800 */
[----:B-1----:R-:W-:-:S03]  /*0e60*/  @P1 IMAD.MOV.U32 R0, RZ, RZ, -0x800000 ;  /* 0xff800000ff001424 */ /* 0x002fc600078e00ff */
[----:B------:R-:W-:Y:S01]  /*0e70*/  @!PT LDS RZ, [RZ] ;  /* 0x00000000fffff984 */ /* 0x000fe20000000800 */
[----:B------:R-:W-:Y:S01]  /*0e80*/  @!PT LDS RZ, [RZ] ;  /* 0x00000000fffff984 */ /* 0x000fe20000000800 */
[----:B------:R-:W-:Y:S01]  /*0e90*/  @!PT LDS RZ, [RZ] ;  /* 0x00000000fffff984 */ /* 0x000fe20000000800 */
[----:B------:R1:W-:Y:S01]  /*0ea0*/  @!P0 LDGSTS.E.LTC128B [R8+0x1c00], [R26.64] ;  /* 0x01c000001a088fae */ /* 0x0003e2000b921964 */
[----:B--2---:R-:W-:-:S03]  /*0eb0*/  IADD3 R23, R3, 0xc0, RZ ;  /* 0x000000c003177810 */ /* 0x004fc60007ffe0ff */
[----:B------:R2:W-:Y:S01]  /*0ec0*/  @P1 STS [R9.X4+0x2000], R0 ;  /* 0x0020000009001388 */ /* 0x0005e20000004800 */
[----:B---3--:R-:W-:Y:S02]  /*0ed0*/  @!P5 SHF.R.S32.HI R6, RZ, 0x1f, R7 ;  /* 0x0000001fff06d819 */ /* 0x008fe40000011407 */
[----:B------:R-:W-:-:S03]  /*0ee0*/  ISETP.GE.AND P3, PT, R23, R16, PT ;  /* 0x000000101700720c */ /* 0x000fc60003f66270 */
[----:B------:R-:W-:Y:S01]  /*0ef0*/  @!P5 IMAD R6, R6, c[0x0][0x1b8], RZ ;  /* 0x00006e000606da24 */ /* 0x000fe200078e02ff */
[----:B----4-:R-:W-:-:S03]  /*0f00*/  @!P1 LEA R20, P0, R10, c[0x0][0x1a0], 0x2 ;  /* 0x000068000a149a11 */ /* 0x010fc600078010ff */
[----:B------:R-:W-:Y:S01]  /*0f10*/  @!P5 IMAD R6, R7, c[0x0][0x1bc], R6 ;  /* 0x00006f000706da24 */ /* 0x000fe200078e0206 */
[----:B------:R-:W-:Y:S02]  /*0f20*/  @!P1 LEA.HI.X R21, R10, c[0x0][0x1a4], R5, 0x2, P0 ;  /* 0x000069000a159a11 */ /* 0x000fe400000f1405 */
[----:B------:R-:W-:Y:S02]  /*0f30*/  @!P4 SHF.R.S32.HI R5, RZ, 0x1f, R29 ;  /* 0x0000001fff05c819 */ /* 0x000fe4000001141d */
[----:B-----5:R-:W-:Y:S01]  /*0f40*/  @!P5 MOV R15, R25 ;  /* 0x00000019000fd202 */ /* 0x020fe20000000f00 */
[----:B------:R-:W-:Y:S01]  /*0f50*/  @!P5 IMAD.MOV.U32 R14, RZ, RZ, R24 ;  /* 0x000000ffff0ed224 */ /* 0x000fe200078e0018 */
[----:B------:R-:W-:Y:S01]  /*0f60*/  @!PT LDS RZ, [RZ] ;  /* 0x00000000fffff984 */ /* 0x000fe20000000800 */
[----:B------:R-:W-:Y:S01]  /*0f70*/  @!PT LDS RZ, [RZ] ;  /* 0x00000000fffff984 */ /* 0x000fe20000000800 */
[----:B------:R-:W-:Y:S01]  /*0f80*/  @!PT LDS RZ, [RZ] ;  /* 0x00000000fffff984 */ /* 0x000fe20000000800 */
[----:B------:R3:W-:Y:S01]  /*0f90*/  @!P1 LDGSTS.E.LTC128B [R8+0x2000], [R20.64] ;  /* 0x0200000014089fae */ /* 0x0007e2000b921964 */
[----:B------:R-:W-:Y:S01]  /*0fa0*/  @!P4 IMAD R12, R5, c[0x0][0x1b8], RZ ;  /* 0x00006e00050cca24 */ /* 0x000fe200078e02ff */
[----:B------:R-:W-:Y:S01]  /*0fb0*/  @!P2 SHF.R.S32.HI R5, RZ, 0x1f, R13 ;  /* 0x0000001fff05a819 */ /* 0x000fe2000001140d */
[----:B------:R-:W-:Y:S01]  /*0fc0*/  @!P5 IMAD.WIDE.U32 R14, R7, c[0x0][0x1b8], R14 ;  /* 0x00006e00070eda25 */ /* 0x000fe200078e000e */
[----:B------:R-:W-:-:S02]  /*0fd0*/  IADD3 R7, R3, 0xe0, RZ ;  /* 0x000000e003077810 */ /* 0x000fc40007ffe0ff */
[C---:B-1----:R-:W-:Y:S01]  /*0fe0*/  @!P6 LEA R26, P0, R30.reuse, c[0x0][0x1a0], 0x2 ;  /* 0x000068001e1aea11 */ /* 0x042fe200078010ff */
[----:B------:R-:W-:Y:S01]  /*0ff0*/  @!P4 IMAD R12, R29, c[0x0][0x1bc], R12 ;  /* 0x00006f001d0cca24 */ /* 0x000fe200078e020c */
[----:B------:R-:W-:Y:S01]  /*1000*/  ISETP.GE.AND P1, PT, R7, R16, PT ;  /* 0x000000100700720c */ /* 0x000fe20003f26270 */
[----:B--2---:R-:W-:Y:S01]  /*1010*/  @!P2 IMAD R0, R5, c[0x0][0x1b8], RZ ;  /* 0x00006e000500aa24 */ /* 0x004fe200078e02ff */
[----:B------:R-:W-:Y:S02]  /*1020*/  @!P3 SHF.R.S32.HI R10, RZ, 0x1f, R23 ;  /* 0x0000001fff0ab819 */ /* 0x000fe40000011417 */
[----:B------:R-:W-:Y:S01]  /*1030*/  @!P6 LEA.HI.X R27, R30, c[0x0][0x1a4], R11, 0x2, P0 ;  /* 0x000069001e1bea11 */ /* 0x000fe200000f140b */
[----:B------:R-:W-:Y:S01]  /*1040*/  @!P2 IMAD R0, R13, c[0x0][0x1bc], R0 ;  /* 0x00006f000d00aa24 */ /* 0x000fe200078e0200 */
[----:B------:R-:W-:Y:S01]  /*1050*/  @!P5 IADD3 R5, R15, R6, RZ ;  /* 0x000000060f05d210 */ /* 0x000fe20007ffe0ff */
[----:B------:R-:W-:Y:S01]  /*1060*/  @!P3 IMAD R10, R10, c[0x0][0x1b8], RZ ;  /* 0x00006e000a0aba24 */ /* 0x000fe200078e02ff */
[----:B------:R-:W-:Y:S01]  /*1070*/  @!P5 LEA R4, P0, R14, c[0x0][0x1a0], 0x2 ;  /* 0x000068000e04da11 */ /* 0x000fe200078010ff */
[----:B------:R-:W-:-:S02]  /*1080*/  @!P2 IMAD.MOV.U32 R15, RZ, RZ, R25 ;  /* 0x000000ffff0fa224 */ /* 0x000fc400078e0019 */
[----:B------:R-:W-:Y:S01]  /*1090*/  @!P3 IMAD R10, R23, c[0x0][0x1bc], R10 ;  /* 0x00006f00170aba24 */ /* 0x000fe200078e020a */
[----:B------:R-:W-:Y:S01]  /*10a0*/  @!P5 LEA.HI.X R5, R14, c[0x0][0x1a4], R5, 0x2, P0 ;  /* 0x000069000e05da11 */ /* 0x000fe200000f1405 */
[--C-:B------:R-:W-:Y:S01]  /*10b0*/  @!P1 IMAD.MOV.U32 R22, RZ, RZ, R24.reuse ;  /* 0x000000ffff169224 */ /* 0x100fe200078e0018 */
[----:B------:R-:W-:Y:S01]  /*10c0*/  @!P2 MOV R14, R24 ;  /* 0x00000018000ea202 */ /* 0x000fe20000000f00 */
[----:B------:R-:W-:Y:S01]  /*10d0*/  @P2 IMAD.MOV.U32 R30, RZ, RZ, -0x800000 ;  /* 0xff800000ff1e2424 */ /* 0x000fe200078e00ff */
[----:B------:R-:W-:Y:S01]  /*10e0*/  @!P1 SHF.R.S32.HI R6, RZ, 0x1f, R7 ;  /* 0x0000001fff069819 */ /* 0x000fe20000011407 */
[----:B---3--:R-:W-:Y:S02]  /*10f0*/  @!P4 IMAD.MOV.U32 R20, RZ, RZ, R24 ;  /* 0x000000ffff14c224 */ /* 0x008fe400078e0018 */
[----:B------:R-:W-:Y:S02]  /*1100*/  @!P4 IMAD.MOV.U32 R21, RZ, RZ, R25 ;  /* 0x000000ffff15c224 */ /* 0x000fe400078e0019 */
[----:B------:R-:W-:-:S04]  /*1110*/  @!P2 IMAD.WIDE.U32 R14, R13, c[0x0][0x1b8], R14 ;  /* 0x00006e000d0eaa25 */ /* 0x000fc800078e000e */
[----:B------:R-:W-:-:S04]  /*1120*/  @!P4 IMAD.WIDE.U32 R28, R29, c[0x0][0x1b8], R20 ;  /* 0x00006e001d1cca25 */ /* 0x000fc800078e0014 */
[----:B------:R-:W-:Y:S02]  /*1130*/  @!P3 IMAD.MOV.U32 R20, RZ, RZ, R24 ;  /* 0x000000ffff14b224 */ /* 0x000fe400078e0018 */
[----:B------:R-:W-:Y:S02]  /*1140*/  @!P3 IMAD.MOV.U32 R21, RZ, RZ, R25 ;  /* 0x000000ffff15b224 */ /* 0x000fe400078e0019 */
[----:B------:R-:W-:Y:S01]  /*1150*/  @!P4 IMAD.IADD R11, R29, 0x1, R12 ;  /* 0x000000011d0bc824 */ /* 0x000fe200078e020c */
[C---:B------:R-:W-:Y:S01]  /*1160*/  @!P4 LEA R12, P0, R28.reuse, c[0x0][0x1a0], 0x2 ;  /* 0x000068001c0cca11 */ /* 0x040fe200078010ff */
[----:B------:R-:W-:Y:S01]  /*1170*/  @!P3 IMAD.WIDE.U32 R20, R23, c[0x0][0x1b8], R20 ;  /* 0x00006e001714ba25 */ /* 0x000fe200078e0014 */
[----:B------:R-:W-:Y:S02]  /*1180*/  @!P1 MOV R23, R25 ;  /* 0x0000001900179202 */ /* 0x000fe40000000f00 */
[----:B------:R-:W-:Y:S01]  /*1190*/  @!P4 LEA.HI.X R13, R28, c[0x0][0x1a4], R11, 0x2, P0 ;  /* 0x000069001c0dca11 */ /* 0x000fe200000f140b */
[----:B------:R-:W-:-:S02]  /*11a0*/  @!P1 IMAD R6, R6, c[0x0][0x1b8], RZ ;  /* 0x00006e0006069a24 */ /* 0x000fc400078e02ff */
[----:B------:R-:W-:Y:S01]  /*11b0*/  @!P3 IMAD.IADD R11, R21, 0x1, R10 ;  /* 0x00000001150bb824 */ /* 0x000fe200078e020a */
[C---:B------:R-:W-:Y:S01]  /*11c0*/  @!P3 LEA R10, P0, R20.reuse, c[0x0][0x1a0], 0x2 ;  /* 0x00006800140aba11 */ /* 0x040fe200078010ff */
[C---:B------:R-:W-:Y:S02]  /*11d0*/  @!P1 IMAD R6, R7.reuse, c[0x0][0x1bc], R6 ;  /* 0x00006f0007069a24 */ /* 0x040fe400078e0206 */
[----:B------:R-:W-:Y:S01]  /*11e0*/  @!P1 IMAD.WIDE.U32 R22, R7, c[0x0][0x1b8], R22 ;  /* 0x00006e0007169a25 */ /* 0x000fe200078e0016 */
[----:B------:R-:W-:Y:S02]  /*11f0*/  @!P3 LEA.HI.X R11, R20, c[0x0][0x1a4], R11, 0x2, P0 ;  /* 0x00006900140bba11 */ /* 0x000fe400000f140b */
[----:B------:R-:W-:Y:S01]  /*1200*/  @!P2 LEA R20, P0, R14, c[0x0][0x1a0], 0x2 ;  /* 0x000068000e14aa11 */ /* 0x000fe200078010ff */
[----:B------:R-:W-:Y:S02]  /*1210*/  @!P2 IMAD.IADD R7, R15, 0x1, R0 ;  /* 0x000000010f07a824 */ /* 0x000fe400078e0200 */
[----:B------:R-:W-:-:S03]  /*1220*/  @P6 IMAD.MOV.U32 R0, RZ, RZ, -0x800000 ;  /* 0xff800000ff006424 */ /* 0x000fc600078e00ff */
[----:B------:R-:W-:Y:S01]  /*1230*/  @!P2 LEA.HI.X R21, R14, c[0x0][0x1a4], R7, 0x2, P0 ;  /* 0x000069000e15aa11 */ /* 0x000fe200000f1407 */
[----:B------:R-:W-:Y:S01]  /*1240*/  @!P1 IMAD.IADD R7, R23, 0x1, R6 ;  /* 0x0000000117079824 */ /* 0x000fe200078e0206 */
[C---:B------:R-:W-:Y:S01]  /*1250*/  @!P1 LEA R28, P0, R22.reuse, c[0x0][0x1a0], 0x2 ;  /* 0x00006800161c9a11 */ /* 0x040fe200078010ff */
[----:B------:R-:W-:Y:S01]  /*1260*/  @P4 IMAD.MOV.U32 R14, RZ, RZ, -0x800000 ;  /* 0xff800000ff0e4424 */ /* 0x000fe200078e00ff */
[----:B------:R-:W-:Y:S01]  /*1270*/  @P5 MOV R6, 0xff800000 ;  /* 0xff80000000065802 */ /* 0x000fe20000000f00 */
[----:B------:R1:W-:Y:S01]  /*1280*/  @P6 STS [R9.X4+0x2400], R0 ;  /* 0x0024000009006388 */ /* 0x0003e20000004800 */
[----:B------:R-:W-:Y:S01]  /*1290*/  @!P1 LEA.HI.X R29, R22, c[0x0][0x1a4], R7, 0x2, P0 ;  /* 0x00006900161d9a11 */ /* 0x000fe200000f1407 */
[----:B------:R-:W-:Y:S01]  /*12a0*/  @P3 IMAD.MOV.U32 R22, RZ, RZ, -0x800000 ;  /* 0xff800000ff163424 */ /* 0x000fe200078e00ff */
[----:B------:R-:W-:Y:S01]  /*12b0*/  IADD3 R7, R3, 0xf0, RZ ;  /* 0x000000f003077810 */ /* 0x000fe20007ffe0ff */
[----:B------:R-:W-:Y:S01]  /*12c0*/  @!PT LDS RZ, [RZ] ;  /* 0x00000000fffff984 */ /* 0x000fe20000000800 */
[----:B------:R-:W-:Y:S01]  /*12d0*/  @!PT LDS RZ, [RZ] ;  /* 0x00000000fffff984 */ /* 0x000fe20000000800 */
[----:B------:R-:W-:Y:S01]  /*12e0*/  @!PT LDS RZ, [RZ] ;  /* 0x00000000fffff984 */ /* 0x000fe20000000800 */
[----:B------:R2:W-:Y:S03]  /*12f0*/  @!P6 LDGSTS.E.LTC128B [R8+0x2400], [R26.64] ;  /* 0x024000001a08efae */ /* 0x0005e6000b921964 */
[----:B------:R-:W-:Y:S01]  /*1300*/  ISETP.GE.AND P0, PT, R7, R16, PT ;  /* 0x000000100700720c */ /* 0x000fe20003f06270 */
        /* <DEDUP_REMOVED lines=11> */
[----:B-1----:R-:W-:-:S03]  /*13c0*/  @P0 IMAD.MOV.U32 R0, RZ, RZ, -0x800000 ;  /* 0xff800000ff000424 */ /* 0x002fc600078e00ff */
[----:B------:R-:W-:Y:S01]  /*13d0*/  @!PT LDS RZ, [RZ] ;  /* 0x00000000fffff984 */ /* 0x000fe20000000800 */
[----:B------:R-:W-:Y:S01]  /*13e0*/  @!PT LDS RZ, [RZ] ;  /* 0x00000000fffff984 */ /* 0x000fe20000000800 */
[----:B------:R-:W-:Y:S01]  /*13f0*/  @!PT LDS RZ, [RZ] ;  /* 0x00000000fffff984 */ /* 0x000fe20000000800 */
[----:B------:R2:W-:Y:S04]  /*1400*/  @!P3 LDGSTS.E.LTC128B [R8+0x3000], [R10.64] ;  /* 0x030000000a08bfae */ /* 0x0005e8000b921964 */
[----:B------:R2:W-:Y:S01]  /*1410*/  @P2 STS [R9.X4+0x3400], R30 ;  /* 0x0034001e09002388 */ /* 0x0005e20000004800 */
[----:B---3--:R-:W-:-:S03]  /*1420*/  @P1 MOV R6, 0xff800000 ;  /* 0xff80000000061802 */ /* 0x008fc60000000f00 */
        /* <DEDUP_REMOVED lines=11> */
[----:B--2---:R-:W-:Y:S02]  /*14e0*/  SHF.R.S32.HI R0, RZ, 0x1f, R7 ;  /* 0x0000001fff007819 */ /* 0x004fe40000011407 */
[----:B------:R-:W-:-:S02]  /*14f0*/  MOV R4, R24 ;  /* 0x0000001800047202 */ /* 0x000fc40000000f00 */
[----:B------:R-:W-:Y:S01]  /*1500*/  MOV R5, R25 ;  /* 0x0000001900057202 */ /* 0x000fe20000000f00 */
[----:B------:R-:W-:-:S04]  /*1510*/  IMAD R0, R0, c[0x0][0x1b8], RZ ;  /* 0x00006e0000007a24 */ /* 0x000fc800078e02ff */
        /* <DEDUP_REMOVED lines=9> */
.L_x_266:
[----:B------:R-:W-:Y:S05]  /*15b0*/  BSYNC B0 ;  /* 0x0000000000007941 */ /* 0x000fea0003800000 */
.L_x_265:
[----:B--2---:R-:W-:Y:S01]  /*15c0*/  IMAD.MOV.U32 R0, RZ, RZ, 0x1 ;  /* 0x00000001ff007424 */ /* 0x004fe200078e00ff */
[----:B------:R-:W0:Y:S01]  /*15d0*/  LDGDEPBAR ;  /* 0x00000000000079af */ /* 0x000e220000000000 */
[----:B-1----:R-:W-:Y:S02]  /*15e0*/  IMAD R6, R19, 0x10, R3 ;  /* 0x0000001013067824 */ /* 0x002fe400078e0203 */
[----:B------:R-:W-:Y:S01]  /*15f0*/  IMAD.SHL.U32 R4, R18, 0x40, RZ ;  /* 0x0000004012047824 */ /* 0x000fe200078e00ff */
[----:B------:R-:W-:Y:S01]  /*1600*/  ISETP.NE.AND P1, PT, R0, c[0x0][0x208], PT ;  /* 0x0000820000007a0c */ /* 0x000fe20003f25270 */
[----:B------:R-:W-:Y:S01]  /*1610*/  IMAD R8, R34, c[0x0][0x198], RZ ;  /* 0x0000660022087a24 */ /* 0x000fe200078e02ff */
[----:B------:R-:W-:Y:S01]  /*1620*/  ISETP.GE.AND P0, PT, R6, R17, PT ;  /* 0x000000110600720c */ /* 0x000fe20003f06270 */
[----:B------:R-:W-:Y:S01]  /*1630*/  IMAD.MOV.U32 R0, RZ, RZ, R6 ;  /* 0x000000ffff007224 */ /* 0x000fe200078e0006 */
[----:B------:R-:W-:Y:S01]  /*1640*/  SHF.R.S32.HI R5, RZ, 0x1f, R4 ;  /* 0x0000001fff057819 */ /* 0x000fe20000011404 */
[----:B------:R-:W-:Y:S01]  /*1650*/  IMAD.SHL.U32 R14, R2, 0x4, RZ ;  /* 0x00000004020e7824 */ /* 0x000fe200078e00ff */
[----:B------:R-:W-:-:S03]  /*1660*/  IADD3 R13, -R4, c[0x0][0x16c], RZ ;  /* 0x00005b00040d7a10 */ /* 0x000fc60007ffe1ff */
[--C-:B------:R-:W-:Y:S01]  /*1670*/  IMAD R32, R3, 0x40, R14.reuse ;  /* 0x0000004003207824 */ /* 0x100fe200078e020e */
[----:B------:R-:W-:Y:S02]  /*1680*/  ISETP.GE.AND P4, PT, R14, R13, PT ;  /* 0x0000000d0e00720c */ /* 0x000fe40003f86270 */
[----:B------:R-:W-:Y:S01]  /*1690*/  SHF.R.S32.HI R37, RZ, 0x1f, R14 ;  /* 0x0000001fff257819 */ /* 0x000fe2000001140e */
[----:B------:R-:W-:-:S05]  /*16a0*/  @P1 IMAD.HI.U32 R7, R6, c[0x0][0x20c], RZ ;  /* 0x0000830006071a27 */ /* 0x000fca00078e00ff */
[----:B------:R-:W-:Y:S01]  /*16b0*/  @P1 SHF.R.U32.HI R0, RZ, c[0x0][0x210], R7 ;  /* 0x00008400ff001a19 */ /* 0x000fe20000011607 */
[C---:B------:R-:W-:Y:S02]  /*16c0*/  IMAD R7, R33.reuse, c[0x0][0x19c], R8 ;  /* 0x0000670021077a24 */ /* 0x040fe400078e0208 */
[----:B------:R-:W-:Y:S01]  /*16d0*/  IMAD.WIDE.U32 R8, R33, c[0x0][0x198], R4 ;  /* 0x0000660021087a25 */ /* 0x000fe200078e0004 */
[--C-:B------:R-:W-:Y:S02]  /*16e0*/  SHF.R.S32.HI R5, RZ, 0x1f, R0.reuse ;  /* 0x0000001fff057819 */ /* 0x100fe40000011400 */
[----:B------:R-:W-:Y:S01]  /*16f0*/  SEL R4, R0, 0xffffffff, !P0 ;  /* 0xffffffff00047807 */ /* 0x000fe20004000000 */
[----:B------:R-:W-:Y:S02]  /*1700*/  IMAD.MOV R35, RZ, RZ, -R0 ;  /* 0x000000ffff237224 */ /* 0x000fe400078e0a00 */
[----:B------:R-:W-:Y:S01]  /*1710*/  IMAD.IADD R9, R9, 0x1, R7 ;  /* 0x0000000109097824 */ /* 0x000fe200078e0207 */
[----:B------:R-:W-:Y:S01]  /*1720*/  ISETP.LT.OR P4, PT, R4, RZ, P4 ;  /* 0x000000ff0400720c */ /* 0x000fe20002781670 */
[----:B------:R-:W-:-:S02]  /*1730*/  IMAD R5, R5, c[0x0][0x190], RZ ;  /* 0x0000640005057a24 */ /* 0x000fc400078e02ff */
[----:B------:R-:W-:Y:S01]  /*1740*/  IMAD R35, R35, c[0x0][0x208], R6 ;  /* 0x0000820023237a24 */ /* 0x000fe200078e0206 */
[----:B------:R-:W-:Y:S01]  /*1750*/  ISETP.LT.OR P3, PT, R16, 0x3, P4 ;  /* 0x000000031000780c */ /* 0x000fe20002761670 */
[----:B------:R-:W-:-:S03]  /*1760*/  IMAD.WIDE.U32 R8, R0, c[0x0][0x190], R8 ;  /* 0x0000640000087a25 */ /* 0x000fc600078e0008 */
[----:B------:R-:W-:Y:S01]  /*1770*/  SHF.R.S32.HI R36, RZ, 0x1f, R35 ;  /* 0x0000001fff247819 */ /* 0x000fe20000011423 */
[----:B------:R-:W-:-:S04]  /*1780*/  IMAD R5, R0, c[0x0][0x194], R5 ;  /* 0x0000650000057a24 */ /* 0x000fc800078e0205 */
[----:B------:R-:W-:Y:S02]  /*1790*/  IMAD.IADD R9, R9, 0x1, R5 ;  /* 0x0000000109097824 */ /* 0x000fe400078e0205 */
        /* <DEDUP_REMOVED lines=29> */
[----:B------:R-:W0:Y:S01]  /*1970*/  LDGDEPBAR ;  /* 0x00000000000079af */ /* 0x000e220000000000 */
[----:B------:R-:W-:-:S03]  /*1980*/  SHF.R.U32.HI R31, RZ, 0x4, R6 ;  /* 0x00000004ff1f7819 */ /* 0x000fc60000011606 */
[----:B------:R3:W-:Y:S01]  /*1990*/  @!P3 LDGSTS.E.BYPASS.LTC128B.128 [R5+0x6040], [R10.64] ;  /* 0x060400000a05bfae */ /* 0x0007e2000b901d64 */
[----:B------:R-:W-:-:S03]  /*19a0*/  LOP3.LUT R31, R0, R31, RZ, 0x3c, !PT ;  /* 0x0000001f001f7212 */ /* 0x000fc600078e3cff */
[----:B------:R-:W0:Y:S01]  /*19b0*/  LDGDEPBAR ;  /* 0x00000000000079af */ /* 0x000e220000000000 */
[----:B------:R-:W-:-:S04]  /*19c0*/  DEPBAR.LE SB0, 0x3 ;  /* 0x000080c00000791a */ /* 0x000fc80000000000 */
[----:B------:R-:W-:Y:S01]  /*19d0*/  WARPSYNC 0xffffffff ;  /* 0xffffffff00007948 */ /* 0x000fe20003800000 */
[----:B------:R-:W-:Y:S06]  /*19e0*/  BAR.SYNC.DEFER_BLOCKING 0x0 ;  /* 0x0000000000007b1d */ /* 0x000fec0000010000 */
[----:B-1----:R-:W-:Y:S04]  /*19f0*/  LDS R19, [R31.X4+0x400] ;  /* 0x000400001f137984 */ /* 0x002fe80000004800 */
[----:B------:R-:W1:Y:S04]  /*1a00*/  LDS R29, [R31.X4] ;  /* 0x000000001f1d7984 */ /* 0x000e680000004800 */
[----:B------:R-:W4:Y:S04]  /*1a10*/  LDS R27, [R31.X4+0x800] ;  /* 0x000800001f1b7984 */ /* 0x000f280000004800 */
[----:B------:R-:W5:Y:S04]  /*1a20*/  LDS R25, [R31.X4+0xc00] ;  /* 0x000c00001f197984 */ /* 0x000f680000004800 */
[----:B------:R-:W3:Y:S04]  /*1a30*/  LDS R23, [R31.X4+0x1000] ;  /* 0x001000001f177984 */ /* 0x000ee80000004800 */
[----:B------:R-:W2:Y:S04]  /*1a40*/  LDS R52, [R31.X4+0x1400] ;  /* 0x001400001f347984 */ /* 0x000ea80000004800 */
[----:B------:R-:W2:Y:S04]  /*1a50*/  LDS R50, [R31.X4+0x1800] ;  /* 0x001800001f327984 */ /* 0x000ea80000004800 */
[----:B------:R-:W2:Y:S04]  /*1a60*/  LDS R48, [R31.X4+0x1c00] ;  /* 0x001c00001f307984 */ /* 0x000ea80000004800 */
[----:B------:R-:W2:Y:S04]  /*1a70*/  LDS R46, [R31.X4+0x2000] ;  /* 0x002000001f2e7984 */ /* 0x000ea80000004800 */
[----:B------:R-:W2:Y:S04]  /*1a80*/  LDS R44, [R31.X4+0x2400] ;  /* 0x002400001f2c7984 */ /* 0x000ea80000004800 */
[----:B------:R-:W2:Y:S04]  /*1a90*/  LDS R42, [R31.X4+0x2800] ;  /* 0x002800001f2a7984 */ /* 0x000ea80000004800 */
[----:B------:R-:W2:Y:S01]  /*1aa0*/  LDS R38, [R31.X4+0x2c00] ;  /* 0x002c00001f267984 */ /* 0x000ea20000004800 */
[----:B-1----:R-:W-:-:S03]  /*1ab0*/  FMNMX.FTZ R0, R19, R29, !PT ;  /* 0x0000001d13007209 */ /* 0x002fc60007810000 */
[----:B------:R-:W1:Y:S01]  /*1ac0*/  LDS R30, [R31.X4+0x3000] ;  /* 0x003000001f1e7984 */ /* 0x000e620000004800 */
[----:B----4-:R-:W-:-:S03]  /*1ad0*/  FMNMX.FTZ R0, R0, R27, !PT ;  /* 0x0000001b00007209 */ /* 0x010fc60007810000 */
[----:B------:R-:W4:Y:S01]  /*1ae0*/  LDS R28, [R31.X4+0x3400] ;  /* 0x003400001f1c7984 */ /* 0x000f220000004800 */
[----:B-----5:R-:W-:-:S03]  /*1af0*/  FMNMX.FTZ R0, R0, R25, !PT ;  /* 0x0000001900007209 */ /* 0x020fc60007810000 */
[----:B------:R-:W5:Y:S01]  /*1b00*/  LDS R26, [R31.X4+0x3800] ;  /* 0x003800001f1a7984 */ /* 0x000f620000004800 */
[----:B---3--:R-:W-:-:S03]  /*1b10*/  FMNMX.FTZ R5, R0, R23, !PT ;  /* 0x0000001700057209 */ /* 0x008fc60007810000 */
[----:B------:R-:W3:Y:S01]  /*1b20*/  LDS R24, [R31.X4+0x3c00] ;  /* 0x003c00001f187984 */ /* 0x000ee20000004800 */
[----:B--2---:R-:W-:-:S04]  /*1b30*/  FMNMX.FTZ R5, R5, R52, !PT ;  /* 0x0000003405057209 */ /* 0x004fc80007810000 */
[----:B------:R-:W-:-:S04]  /*1b40*/  FMNMX.FTZ R5, R5, R50, !PT ;  /* 0x0000003205057209 */ /* 0x000fc80007810000 */
[----:B------:R-:W-:-:S04]  /*1b50*/  FMNMX.FTZ R5, R5, R48, !PT ;  /* 0x0000003005057209 */ /* 0x000fc80007810000 */
[----:B------:R-:W-:-:S04]  /*1b60*/  FMNMX.FTZ R5, R5, R46, !PT ;  /* 0x0000002e05057209 */ /* 0x000fc80007810000 */
[----:B------:R-:W-:-:S04]  /*1b70*/  FMNMX.FTZ R5, R5, R44, !PT ;  /* 0x0000002c05057209 */ /* 0x000fc80007810000 */
[----:B------:R-:W-:-:S04]  /*1b80*/  FMNMX.FTZ R5, R5, R42, !PT ;  /* 0x0000002a05057209 */ /* 0x000fc80007810000 */
[----:B------:R-:W-:-:S04]  /*1b90*/  FMNMX.FTZ R5, R5, R38, !PT ;  /* 0x0000002605057209 */ /* 0x000fc80007810000 */
[----:B-1----:R-:W-:-:S04]  /*1ba0*/  FMNMX.FTZ R5, R5, R30, !PT ;  /* 0x0000001e05057209 */ /* 0x002fc80007810000 */
[----:B----4-:R-:W-:-:S04]  /*1bb0*/  FMNMX.FTZ R5, R5, R28, !PT ;  /* 0x0000001c05057209 */ /* 0x010fc80007810000 */
[----:B-----5:R-:W-:-:S04]  /*1bc0*/  FMNMX.FTZ R5, R5, R26, !PT ;  /* 0x0000001a05057209 */ /* 0x020fc80007810000 */
[----:B---3--:R-:W-:Y:S01]  /*1bd0*/  FMNMX.FTZ R6, R5, R24, !PT ;  /* 0x0000001805067209 */ /* 0x008fe20007810000 */
[----:B------:R-:W-:Y:S05]  /*1be0*/  BRA.DIV ~URZ, `(.L_x_267) ;  /* 0x00001a827f007947 */ /* 0x000fea000b800000 */
[----:B------:R1:W2:Y:S02]  /*1bf0*/  SHFL.BFLY PT, R5, R6, 0x8, 0x1f ;  /* 0x0d001f0006057f89 */ /* 0x0002a400000e0000 */
.L_x_276:
        /* <DEDUP_REMOVED lines=14> */
[--C-:B------:R-:W-:Y:S02]  /*1ce0*/  FADD.FTZ R18, R29, -R21.reuse ;  /* 0x800000151d127221 */ /* 0x100fe40000010000 */
[--C-:B------:R-:W-:Y:S02]  /*1cf0*/  FADD.FTZ R17, R19, -R21.reuse ;  /* 0x8000001513117221 */ /* 0x100fe40000010000 */
[----:B------:R-:W-:Y:S02]  /*1d00*/  FMUL.FTZ R18, R18, 1.4426950216293334961 ;  /* 0x3fb8aa3b12127820 */ /* 0x000fe40000410000 */
[----:B------:R-:W-:Y:S02]  /*1d10*/  FMUL.FTZ R17, R17, 1.4426950216293334961 ;  /* 0x3fb8aa3b11117820 */ /* 0x000fe40000410000 */
[--C-:B------:R-:W-:Y:S02]  /*1d20*/  FADD.FTZ R16, R27, -R21.reuse ;  /* 0x800000151b107221 */ /* 0x100fe40000010000 */
[----:B------:R-:W3:Y:S01]  /*1d30*/  MUFU.EX2 R18, R18 ;  /* 0x0000001200127308 */ /* 0x000ee20000000800 */
[----:B------:R-:W-:-:S02]  /*1d40*/  FADD.FTZ R15, R25, -R21 ;  /* 0x80000015190f7221 */ /* 0x000fc40000010000 */
[----:B------:R-:W-:Y:S02]  /*1d50*/  FMUL.FTZ R16, R16, 1.4426950216293334961 ;  /* 0x3fb8aa3b10107820 */ /* 0x000fe40000410000 */
[----:B------:R-:W-:Y:S02]  /*1d60*/  FMUL.FTZ R15, R15, 1.4426950216293334961 ;  /* 0x3fb8aa3b0f0f7820 */ /* 0x000fe40000410000 */
[--C-:B------:R-:W-:Y:S01]  /*1d70*/  FADD.FTZ R12, R23, -R21.reuse ;  /* 0x80000015170c7221 */ /* 0x100fe20000010000 */
[----:B------:R-:W4:Y:S01]  /*1d80*/  MUFU.EX2 R17, R17 ;  /* 0x0000001100117308 */ /* 0x000f220000000800 */
[----:B------:R-:W-:Y:S02]  /*1d90*/  FADD.FTZ R11, R52, -R21 ;  /* 0x80000015340b7221 */ /* 0x000fe40000010000 */
[----:B------:R-:W-:Y:S02]  /*1da0*/  FMUL.FTZ R12, R12, 1.4426950216293334961 ;  /* 0x3fb8aa3b0c0c7820 */ /* 0x000fe40000410000 */
[----:B------:R-:W-:-:S02]  /*1db0*/  FMUL.FTZ R11, R11, 1.4426950216293334961 ;  /* 0x3fb8aa3b0b0b7820 */ /* 0x000fc40000410000 */
[--C-:B------:R-:W-:Y:S01]  /*1dc0*/  FADD.FTZ R10, R50, -R21.reuse ;  /* 0x80000015320a7221 */ /* 0x100fe20000010000 */
[----:B------:R-:W5:Y:S01]  /*1dd0*/  MUFU.EX2 R16, R16 ;  /* 0x0000001000107308 */ /* 0x000f620000000800 */
[----:B---3--:R-:W-:Y:S02]  /*1de0*/  FADD.FTZ R0, RZ, R18 ;  /* 0x00000012ff007221 */ /* 0x008fe40000010000 */
[----:B------:R-:W-:Y:S02]  /*1df0*/  FMUL.FTZ R10, R10, 1.4426950216293334961 ;  /* 0x3fb8aa3b0a0a7820 */ /* 0x000fe40000410000 */
[--C-:B------:R-:W-:Y:S02]  /*1e00*/  FADD.FTZ R9, R48, -R21.reuse ;  /* 0x8000001530097221 */ /* 0x100fe40000010000 */
[----:B------:R-:W-:Y:S01]  /*1e10*/  FADD.FTZ R8, R46, -R21 ;  /* 0x800000152e087221 */ /* 0x000fe20000010000 */
[----:B------:R-:W3:Y:S01]  /*1e20*/  MUFU.EX2 R15, R15 ;  /* 0x0000000f000f7308 */ /* 0x000ee20000000800 */
[----:B----4-:R-:W-:-:S02]  /*1e30*/  FADD.FTZ R39, R0, R17 ;  /* 0x0000001100277221 */ /* 0x010fc40000010000 */
[----:B------:R-:W-:Y:S02]  /*1e40*/  FMUL.FTZ R9, R9, 1.4426950216293334961 ;  /* 0x3fb8aa3b09097820 */ /* 0x000fe40000410000 */
[----:B------:R-:W-:Y:S02]  /*1e50*/  FMUL.FTZ R8, R8, 1.4426950216293334961 ;  /* 0x3fb8aa3b08087820 */ /* 0x000fe40000410000 */
[--C-:B------:R-:W-:Y:S01]  /*1e60*/  FADD.FTZ R7, R44, -R21.reuse ;  /* 0x800000152c077221 */ /* 0x100fe20000010000 */
[----:B------:R-:W4:Y:S01]  /*1e70*/  MUFU.EX2 R12, R12 ;  /* 0x0000000c000c7308 */ /* 0x000f220000000800 */
[----:B-----5:R-:W-:Y:S02]  /*1e80*/  FADD.FTZ R20, R39, R16 ;  /* 0x0000001027147221 */ /* 0x020fe40000010000 */
[----:B------:R-:W-:Y:S02]  /*1e90*/  FMUL.FTZ R7, R7, 1.4426950216293334961 ;  /* 0x3fb8aa3b07077820 */ /* 0x000fe40000410000 */
[----:B-1----:R-:W-:-:S02]  /*1ea0*/  FADD.FTZ R6, R42, -R21 ;  /* 0x800000152a067221 */ /* 0x002fc40000010000 */
[----:B------:R-:W-:Y:S01]  /*1eb0*/  FADD.FTZ R5, R38, -R21 ;  /* 0x8000001526057221 */ /* 0x000fe20000010000 */
[----:B------:R-:W1:Y:S01]  /*1ec0*/  MUFU.EX2 R11, R11 ;  /* 0x0000000b000b7308 */ /* 0x000e620000000800 */
[----:B---3--:R-:W-:Y:S02]  /*1ed0*/  FADD.FTZ R39, R20, R15 ;  /* 0x0000000f14277221 */ /* 0x008fe40000010000 */
[----:B------:R-:W-:Y:S02]  /*1ee0*/  FMUL.FTZ R6, R6, 1.4426950216293334961 ;  /* 0x3fb8aa3b06067820 */ /* 0x000fe40000410000 */
[----:B------:R-:W-:Y:S02]  /*1ef0*/  FMUL.FTZ R5, R5, 1.4426950216293334961 ;  /* 0x3fb8aa3b05057820 */ /* 0x000fe40000410000 */
[----:B------:R-:W-:Y:S01]  /*1f00*/  FADD.FTZ R0, R30, -R21 ;  /* 0x800000151e007221 */ /* 0x000fe20000010000 */
[----:B------:R-:W3:Y:S01]  /*1f10*/  MUFU.EX2 R10, R10 ;  /* 0x0000000a000a7308 */ /* 0x000ee20000000800 */
[----:B----4-:R-:W-:-:S02]  /*1f20*/  FADD.FTZ R20, R39, R12 ;  /* 0x0000000c27147221 */ /* 0x010fc40000010000 */
[----:B------:R-:W-:Y:S02]  /*1f30*/  FMUL.FTZ R0, R0, 1.4426950216293334961 ;  /* 0x3fb8aa3b00007820 */ /* 0x000fe40000410000 */
[--C-:B------:R-:W-:Y:S02]  /*1f40*/  FADD.FTZ R19, R28, -R21.reuse ;  /* 0x800000151c137221 */ /* 0x100fe40000010000 */
[----:B------:R-:W-:Y:S01]  /*1f50*/  FADD.FTZ R25, R26, -R21 ;  /* 0x800000151a197221 */ /* 0x000fe20000010000 */
[----:B------:R-:W4:Y:S01]  /*1f60*/  MUFU.EX2 R9, R9 ;  /* 0x0000000900097308 */ /* 0x000f220000000800 */
[----:B-1----:R-:W-:Y:S02]  /*1f70*/  FADD.FTZ R39, R20, R11 ;  /* 0x0000000b14277221 */ /* 0x002fe40000010000 */
[----:B------:R-:W-:Y:S02]  /*1f80*/  FMUL.FTZ R19, R19, 1.4426950216293334961 ;  /* 0x3fb8aa3b13137820 */ /* 0x000fe40000410000 */
[----:B------:R-:W-:-:S02]  /*1f90*/  FMUL.FTZ R25, R25, 1.4426950216293334961 ;  /* 0x3fb8aa3b19197820 */ /* 0x000fc40000410000 */
[----:B------:R-:W-:Y:S01]  /*1fa0*/  FADD.FTZ R21, R24, -R21 ;  /* 0x8000001518157221 */ /* 0x000fe20000010000 */
[----:B------:R-:W1:Y:S01]  /*1fb0*/  MUFU.EX2 R8, R8 ;  /* 0x0000000800087308 */ /* 0x000e620000000800 */
[----:B---3--:R-:W-:Y:S02]  /*1fc0*/  FADD.FTZ R20, R39, R10 ;  /* 0x0000000a27147221 */ /* 0x008fe40000010000 */
[----:B------:R-:W-:-:S05]  /*1fd0*/  FMUL.FTZ R21, R21, 1.4426950216293334961 ;  /* 0x3fb8aa3b15157820 */ /* 0x000fca0000410000 */
[----:B------:R-:W3:Y:S01]  /*1fe0*/  MUFU.EX2 R7, R7 ;  /* 0x0000000700077308 */ /* 0x000ee20000000800 */
[----:B----4-:R-:W-:Y:S01]  /*1ff0*/  FADD.FTZ R27, R20, R9 ;  /* 0x00000009141b7221 */ /* 0x010fe20000010000 */
[C---:B------:R-:W-:Y:S02]  /*2000*/  SEL R20, R2.reuse, 0xffffffff, P3 ;  /* 0xffffffff02147807 */ /* 0x040fe40001800000 */
[----:B------:R-:W-:Y:S02]  /*2010*/  @P2 IADD3 R20, R2, 0x10, RZ ;  /* 0x0000001002142810 */ /* 0x000fe40007ffe0ff */
[----:B------:R-:W-:Y:S02]  /*2020*/  FSETP.NEU.FTZ.AND P2, PT, R52, -INF , PT ;  /* 0xff8000003400780b */ /* 0x000fe40003f5d000 */
[----:B------:R-:W4:Y:S01]  /*2030*/  MUFU.EX2 R6, R6 ;  /* 0x0000000600067308 */ /* 0x000f220000000800 */
[----:B-1----:R-:W-:Y:S01]  /*2040*/  FADD.FTZ R27, R27, R8 ;  /* 0x000000081b1b7221 */ /* 0x002fe20000010000 */
[----:B------:R-:W-:-:S02]  /*2050*/  FSETP.NEU.FTZ.AND P3, PT, R23, -INF , PT ;  /* 0xff8000001700780b */ /* 0x000fc40003f7d000 */
[C---:B------:R-:W-:Y:S02]  /*2060*/  @P1 IADD3 R20, R2.reuse, 0x20, RZ ;  /* 0x0000002002141810 */ /* 0x040fe40007ffe0ff */
[----:B------:R-:W-:Y:S02]  /*2070*/  @P0 IADD3 R20, R2, 0x30, RZ ;  /* 0x0000003002140810 */ /* 0x000fe40007ffe0ff */
[----:B------:R-:W1:Y:S01]  /*2080*/  MUFU.EX2 R5, R5 ;  /* 0x0000000500057308 */ /* 0x000e620000000800 */
[----:B---3--:R-:W-:Y:S01]  /*2090*/  FADD.FTZ R27, R27, R7 ;  /* 0x000000071b1b7221 */ /* 0x008fe20000010000 */
[----:B------:R-:W-:Y:S02]  /*20a0*/  FSETP.NEU.FTZ.AND P0, PT, R48, -INF , PT ;  /* 0xff8000003000780b */ /* 0x000fe40003f1d000 */
[----:B------:R-:W-:-:S03]  /*20b0*/  FSETP.NEU.FTZ.AND P1, PT, R50, -INF , PT ;  /* 0xff8000003200780b */ /* 0x000fc60003f3d000 */
[----:B------:R-:W-:Y:S01]  /*20c0*/  @P3 IADD3 R20, R2, 0x40, RZ ;  /* 0x0000004002143810 */ /* 0x000fe20007ffe0ff */
[----:B------:R-:W3:Y:S01]  /*20d0*/  MUFU.EX2 R0, R0 ;  /* 0x0000000000007308 */ /* 0x000ee20000000800 */
[----:B----4-:R-:W-:Y:S01]  /*20e0*/  FADD.FTZ R52, R27, R6 ;  /* 0x000000061b347221 */ /* 0x010fe20000010000 */
[----:B------:R-:W-:Y:S02]  /*20f0*/  FSETP.NEU.FTZ.AND P3, PT, R46, -INF , PT ;  /* 0xff8000002e00780b */ /* 0x000fe40003f7d000 */
[----:B------:R-:W-:Y:S02]  /*2100*/  @P2 IADD3 R20, R2, 0x50, RZ ;  /* 0x0000005002142810 */ /* 0x000fe40007ffe0ff */
[----:B------:R-:W-:Y:S02]  /*2110*/  FSETP.NEU.FTZ.AND P2, PT, R44, -INF , PT ;  /* 0xff8000002c00780b */ /* 0x000fe40003f5d000 */
[----:B------:R-:W4:Y:S01]  /*2120*/  MUFU.EX2 R19, R19 ;  /* 0x0000001300137308 */ /* 0x000f220000000800 */
[----:B-1----:R-:W-:Y:S01]  /*2130*/  FADD.FTZ R23, R52, R5 ;  /* 0x0000000534177221 */ /* 0x002fe20000010000 */
[----:B------:R-:W-:-:S02]  /*2140*/  @P1 IADD3 R20, R2, 0x60, RZ ;  /* 0x0000006002141810 */ /* 0x000fc40007ffe0ff */
[----:B------:R-:W-:Y:S02]  /*2150*/  FSETP.NEU.FTZ.AND P1, PT, R42, -INF , PT ;  /* 0xff8000002a00780b */ /* 0x000fe40003f3d000 */
[----:B------:R-:W-:Y:S02]  /*2160*/  @P0 IADD3 R20, R2, 0x70, RZ ;  /* 0x0000007002140810 */ /* 0x000fe40007ffe0ff */
[----:B------:R-:W1:Y:S01]  /*2170*/  MUFU.EX2 R25, R25 ;  /* 0x0000001900197308 */ /* 0x000e620000000800 */
[----:B---3--:R-:W-:Y:S01]  /*2180*/  FADD.FTZ R48, R23, R0 ;  /* 0x0000000017307221 */ /* 0x008fe20000010000 */
[----:B------:R-:W-:Y:S02]  /*2190*/  FSETP.NEU.FTZ.AND P0, PT, R38, -INF , PT ;  /* 0xff8000002600780b */ /* 0x000fe40003f1d000 */
[----:B------:R-:W-:Y:S02]  /*21a0*/  @P3 IADD3 R20, R2, 0x80, RZ ;  /* 0x0000008002143810 */ /* 0x000fe40007ffe0ff */
[----:B------:R-:W-:-:S02]  /*21b0*/  FSETP.NEU.FTZ.AND P3, PT, R30, -INF , PT ;  /* 0xff8000001e00780b */ /* 0x000fc40003f7d000 */
[----:B------:R-:W3:Y:S01]  /*21c0*/  MUFU.EX2 R21, R21 ;  /* 0x0000001500157308 */ /* 0x000ee20000000800 */
[----:B----4-:R-:W-:Y:S01]  /*21d0*/  FADD.FTZ R48, R48, R19 ;  /* 0x0000001330307221 */ /* 0x010fe20000010000 */
[----:B------:R-:W-:Y:S02]  /*21e0*/  @P2 IADD3 R20, R2, 0x90, RZ ;  /* 0x0000009002142810 */ /* 0x000fe40007ffe0ff */
[----:B------:R-:W-:Y:S02]  /*21f0*/  FSETP.NEU.FTZ.AND P2, PT, R28, -INF , PT ;  /* 0xff8000001c00780b */ /* 0x000fe40003f5d000 */
[----:B------:R-:W-:Y:S01]  /*2200*/  @P1 IADD3 R20, R2, 0xa0, RZ ;  /* 0x000000a002141810 */ /* 0x000fe20007ffe0ff */
[----:B-1----:R-:W-:Y:S01]  /*2210*/  FADD.FTZ R48, R48, R25 ;  /* 0x0000001930307221 */ /* 0x002fe20000010000 */
[----:B------:R-:W-:Y:S02]  /*2220*/  FSETP.NEU.FTZ.AND P1, PT, R26, -INF , PT ;  /* 0xff8000001a00780b */ /* 0x000fe40003f3d000 */
[----:B------:R-:W-:-:S02]  /*2230*/  @P0 IADD3 R20, R2, 0xb0, RZ ;  /* 0x000000b002140810 */ /* 0x000fc40007ffe0ff */
[----:B------:R-:W-:Y:S02]  /*2240*/  FSETP.NEU.FTZ.AND P0, PT, R24, -INF , PT ;  /* 0xff8000001800780b */ /* 0x000fe40003f1d000 */
[----:B------:R-:W-:Y:S01]  /*2250*/  @P3 IADD3 R20, R2, 0xc0, RZ ;  /* 0x000000c002143810 */ /* 0x000fe20007ffe0ff */
[----:B---3--:R-:W-:Y:S02]  /*2260*/  FADD.FTZ R48, R48, R21 ;  /* 0x0000001530307221 */ /* 0x008fe40000010000 */
[----:B------:R-:W-:-:S03]  /*2270*/  @P2 IADD3 R20, R2, 0xd0, RZ ;  /* 0x000000d002142810 */ /* 0x000fc60007ffe0ff */
[----:B------:R-:W1:Y:S01]  /*2280*/  SHFL.BFLY PT, R23, R48, 0x8, 0x1f ;  /* 0x0d001f0030177f89 */ /* 0x000e6200000e0000 */
[C---:B------:R-:W-:Y:S02]  /*2290*/  @P1 IADD3 R20, R2.reuse, 0xe0, RZ ;  /* 0x000000e002141810 */ /* 0x040fe40007ffe0ff */
[C---:B------:R-:W-:Y:S02]  /*22a0*/  ISETP.NE.AND P1, PT, R2.reuse, RZ, PT ;  /* 0x000000ff0200720c */ /* 0x040fe40003f25270 */
[----:B------:R-:W-:-:S05]  /*22b0*/  @P0 IADD3 R20, R2, 0xf0, RZ ;  /* 0x000000f002140810 */ /* 0x000fca0007ffe0ff */
[----:B------:R-:W3:Y:S01]  /*22c0*/  SHFL.BFLY PT, R29, R20, 0x8, 0x1f ;  /* 0x0d001f00141d7f89 */ /* 0x000ee200000e0000 */
[----:B-1----:R-:W-:-:S05]  /*22d0*/  FADD.FTZ R39, R48, R23 ;  /* 0x0000001730277221 */ /* 0x002fca0000010000 */
[----:B------:R-:W1:Y:S01]  /*22e0*/  SHFL.BFLY PT, R24, R39, 0x4, 0x1f ;  /* 0x0c801f0027187f89 */ /* 0x000e6200000e0000 */
[----:B---3--:R-:W-:-:S03]  /*22f0*/  IMNMX R29, R20, R29, !PT ;  /* 0x0000001d141d7217 */ /* 0x008fc60007800200 */
[----:B------:R-:W3:Y:S04]  /*2300*/  S2R R20, SR_TID.X ;  /* 0x0000000000147919 */ /* 0x000ee80000002100 */
[----:B------:R-:W4:Y:S01]  /*2310*/  SHFL.BFLY PT, R28, R29, 0x4, 0x1f ;  /* 0x0c801f001d1c7f89 */ /* 0x000f2200000e0000 */
[----:B-1----:R-:W-:-:S05]  /*2320*/  FADD.FTZ R24, R39, R24 ;  /* 0x0000001827187221 */ /* 0x002fca0000010000 */
[----:B------:R-:W1:Y:S01]  /*2330*/  SHFL.BFLY PT, R23, R24, 0x2, 0x1f ;  /* 0x0c401f0018177f89 */ /* 0x000e6200000e0000 */
[----:B----4-:R-:W-:-:S05]  /*2340*/  IMNMX R28, R29, R28, !PT ;  /* 0x0000001c1d1c7217 */ /* 0x010fca0007800200 */
[----:B------:R-:W4:Y:S01]  /*2350*/  SHFL.BFLY PT, R27, R28, 0x2, 0x1f ;  /* 0x0c401f001c1b7f89 */ /* 0x000f2200000e0000 */
[----:B-1----:R-:W-:Y:S01]  /*2360*/  FADD.FTZ R30, R24, R23 ;  /* 0x00000017181e7221 */ /* 0x002fe20000010000 */
[----:B------:R-:W-:-:S04]  /*2370*/  HFMA2.MMA R24, -RZ, RZ, 0, 0 ;  /* 0x00000000ff187435 */ /* 0x000fc800000001ff */
[----:B------:R-:W1:Y:S01]  /*2380*/  SHFL.BFLY PT, R23, R30, 0x1, 0x1f ;  /* 0x0c201f001e177f89 */ /* 0x000e6200000e0000 */
[----:B----4-:R-:W-:-:S05]  /*2390*/  IMNMX R27, R28, R27, !PT ;  /* 0x0000001b1c1b7217 */ /* 0x010fca0007800200 */
[----:B------:R-:W4:Y:S01]  /*23a0*/  SHFL.BFLY PT, R26, R27, 0x1, 0x1f ;  /* 0x0c201f001b1a7f89 */ /* 0x000f2200000e0000 */
[----:B-1----:R-:W-:-:S05]  /*23b0*/  FADD.FTZ R23, R30, R23 ;  /* 0x000000171e177221 */ /* 0x002fca0000010000 */
[----:B------:R-:W-:Y:S02]  /*23c0*/  FSETP.NE.FTZ.AND P0, PT, R23, RZ, PT ;  /* 0x000000ff1700720b */ /* 0x000fe40003f15000 */
[----:B----4-:R-:W-:-:S11]  /*23d0*/  IMNMX R26, R27, R26, !PT ;  /* 0x0000001a1b1a7217 */ /* 0x010fd60007800200 */
[----:B------:R-:W1:Y:S01]  /*23e0*/  @P0 MUFU.RCP R24, R23 ;  /* 0x0000001700180308 */ /* 0x000e620000001000 */
[----:B---3--:R-:W-:-:S07]  /*23f0*/  ISETP.GT.OR P0, PT, R20, 0xff, P1 ;  /* 0x000000ff1400780c */ /* 0x008fce0000f04670 */
[----:B------:R-:W3:Y:S01]  /*2400*/  MUFU.LG2 R23, R23 ;  /* 0x0000001700177308 */ /* 0x000ee20000000c00 */
[-C--:B-1----:R-:W-:Y:S02]  /*2410*/  FMUL.FTZ R18, R18, R24.reuse ;  /* 0x0000001812127220 */ /* 0x082fe40000410000 */
[-C--:B------:R-:W-:Y:S02]  /*2420*/  FMUL.FTZ R2, R17, R24.reuse ;  /* 0x0000001811027220 */ /* 0x080fe40000410000 */
[-C--:B------:R-:W-:Y:S01]  /*2430*/  FMUL.FTZ R16, R16, R24.reuse ;  /* 0x0000001810107220 */ /* 0x080fe20000410000 */
[----:B------:R1:W-:Y:S01]  /*2440*/  STS [R31.X4], R18 ;  /* 0x000000121f007388 */ /* 0x0003e20000004800 */
[-C--:B------:R-:W-:Y:S02]  /*2450*/  FMUL.FTZ R20, R15, R24.reuse ;  /* 0x000000180f147220 */ /* 0x080fe40000410000 */
[-C--:B------:R-:W-:Y:S01]  /*2460*/  FMUL.FTZ R12, R12, R24.reuse ;  /* 0x000000180c0c7220 */ /* 0x080fe20000410000 */
[----:B------:R1:W-:Y:S01]  /*2470*/  STS [R31.X4+0x400], R2 ;  /* 0x000400021f007388 */ /* 0x0003e20000004800 */
[----:B------:R-:W-:-:S02]  /*2480*/  FMUL.FTZ R28, R11, R24 ;  /* 0x000000180b1c7220 */ /* 0x000fc40000410000 */
[-C--:B------:R-:W-:Y:S01]  /*2490*/  FMUL.FTZ R10, R10, R24.reuse ;  /* 0x000000180a0a7220 */ /* 0x080fe20000410000 */
[----:B------:R1:W-:Y:S01]  /*24a0*/  STS [R31.X4+0x800], R16 ;  /* 0x000800101f007388 */ /* 0x0003e20000004800 */
[-C--:B------:R-:W-:Y:S02]  /*24b0*/  FMUL.FTZ R30, R9, R24.reuse ;  /* 0x00000018091e7220 */ /* 0x080fe40000410000 */
[-C--:B------:R-:W-:Y:S01]  /*24c0*/  FMUL.FTZ R8, R8, R24.reuse ;  /* 0x0000001808087220 */ /* 0x080fe20000410000 */
[----:B------:R1:W-:Y:S01]  /*24d0*/  STS [R31.X4+0xc00], R20 ;  /* 0x000c00141f007388 */ /* 0x0003e20000004800 */
        /* <DEDUP_REMOVED lines=9> */
[----:B------:R-:W-:Y:S02]  /*2570*/  FMUL.FTZ R24, R21, R24 ;  /* 0x0000001815187220 */ /* 0x000fe40000410000 */
[----:B---3--:R-:W-:Y:S01]  /*2580*/  FFMA.FTZ R22, R23, 0.69314718246459960938, R22 ;  /* 0x3f31721817167823 */ /* 0x008fe20000010016 */
[----:B------:R1:W-:Y:S04]  /*2590*/  STS [R31.X4+0x1c00], R30 ;  /* 0x001c001e1f007388 */ /* 0x0003e80000004800 */
        /* <DEDUP_REMOVED lines=8> */
[----:B------:R1:W-:Y:S01]  /*2620*/  @!P0 STS [R3.X4+0x4000], R26 ;  /* 0x0040001a03008388 */ /* 0x0003e20000004800 */
[----:B--2---:R-:W-:-:S13]  /*2630*/  ISETP.NE.AND P0, PT, RZ, UR4, PT ;  /* 0x00000004ff007c0c */ /* 0x004fda000bf05270 */
[----:B------:R-:W-:Y:S05]  /*2640*/  @P0 BRA `(.L_x_268) ;  /* 0x000001e000000947 */ /* 0x000fea0003800000 */
[----:B-1----:R-:W1:Y:S01]  /*2650*/  S2R R2, SR_CTAID.X ;  /* 0x0000000000027919 */ /* 0x002e620000002500 */
        /* <DEDUP_REMOVED lines=28> */
.L_x_269:
[----:B------:R-:W-:Y:S05]  /*2820*/  BSYNC B0 ;  /* 0x0000000000007941 */ /* 0x000fea0003800000 */
.L_x_268:
[----:B------:R-:W-:Y:S01]  /*2830*/  BAR.SYNC.DEFER_BLOCKING 0x0 ;  /* 0x0000000000007b1d */ /* 0x000fe20000010000 */
[----:B-1----:R-:W-:Y:S01]  /*2840*/  IMAD.MOV.U32 R12, RZ, RZ, RZ ;  /* 0x000000ffff0c7224 */ /* 0x002fe200078e00ff */
[----:B------:R-:W-:Y:S01]  /*2850*/  CS2R R10, SRZ ;  /* 0x00000000000a7805 */ /* 0x000fe2000001ff00 */
[----:B------:R-:W-:-:S03]  /*2860*/  MOV R9, RZ ;  /* 0x000000ff00097202 */ /* 0x000fc60000000f00 */
[----:B------:R-:W-:Y:S01]  /*2870*/  BSSY B1, `(.L_x_270) ;  /* 0x00000c7000017945 */ /* 0x000fe20003800000 */
[----:B------:R-:W1:Y:S02]  /*2880*/  LDS R39, [R3.X4+0x4000] ;  /* 0x0040000003277984 */ /* 0x000e640000004800 */
[----:B-1----:R-:W-:-:S13]  /*2890*/  ISETP.GE.AND P0, PT, R39, RZ, PT ;  /* 0x000000ff2700720c */ /* 0x002fda0003f06270 */
        /* <DEDUP_REMOVED lines=15> */
[----:B------:R-:W-:Y:S01]  /*2990*/  IMAD.MOV.U32 R7, RZ, RZ, RZ ;  /* 0x000000ffff077224 */ /* 0x000fe200078e00ff */
[----:B------:R-:W-:-:S04]  /*29a0*/  CS2R R10, SRZ ;  /* 0x00000000000a7805 */ /* 0x000fc8000001ff00 */
.L_x_274:
        /* <DEDUP_REMOVED lines=56> */
[----:B------:R-:W-:Y:S01]  /*2d30*/  @!P1 LEA.HI.X R51, R48, c[0x0][0x164], R46, 0x2, P3 ;  /* 0x0000590030339a11 */ /* 0x000fe200018f142e */
[C---:B------:R-:W-:Y:S01]  /*2d40*/  @!P2 IMAD.WIDE.U32 R48, R45.reuse, c[0x0][0x188], R40 ;  /* 0x000062002d30aa25 */ /* 0x040fe200078e0028 */
        /* <DEDUP_REMOVED lines=18> */
[----:B------:R-:W-:Y:S02]  /*2e70*/  LOP3.LUT R7, R5, R6, RZ, 0x3c, !PT ;  /* 0x0000000605077212 */ /* 0x000fe400078e3cff */
[----:B------:R-:W-:Y:S02]  /*2e80*/  ISETP.GE.OR P1, PT, R14, R13, P1 ;  /* 0x0000000d0e00720c */ /* 0x000fe40000f26670 */
[----:B------:R-:W-:Y:S01]  /*2e90*/  ISETP.GT.OR P3, PT, R45, R39, P4 ;  /* 0x000000272d00720c */ /* 0x000fe20002764670 */
[----:B------:R-:W-:Y:S04]  /*2ea0*/  DEPBAR.LE SB0, 0x3 ;  /* 0x000080c00000791a */ /* 0x000fe80000000000 */
[----:B------:R-:W-:Y:S01]  /*2eb0*/  LDS R0, [R0.X4] ;  /* 0x0000000000007984 */ /* 0x000fe20000004800 */
[----:B-1----:R-:W-:Y:S07]  /*2ec0*/  @!P0 FFMA.FTZ R9, R3, R16, R9 ;  /* 0x0000001003098223 */ /* 0x002fee0000010009 */
[----:B---3--:R-:W-:Y:S01]  /*2ed0*/  @!P3 IMAD.WIDE.U32 R50, R45, c[0x0][0x188], R40 ;  /* 0x000062002d32ba25 */ /* 0x008fe200078e0028 */
[----:B------:R-:W1:Y:S03]  /*2ee0*/  @!P1 LDS.128 R20, [R32.X4+0x5040] ;  /* 0x0050400020149984 */ /* 0x000e660000004c00 */
[C---:B------:R-:W-:Y:S01]  /*2ef0*/  @!P0 FFMA.FTZ R10, R3.reuse, R17, R10 ;  /* 0x00000011030a8223 */ /* 0x040fe2000001000a */
[----:B------:R-:W-:Y:S01]  /*2f00*/  @!P3 LEA R48, P5, R50, c[0x0][0x160], 0x2 ;  /* 0x000058003230ba11 */ /* 0x000fe200078a10ff */
[C---:B------:R-:W-:Y:S01]  /*2f10*/  @!P0 FFMA.FTZ R11, R3.reuse, R18, R11 ;  /* 0x00000012030b8223 */ /* 0x040fe2000001000b */
[----:B------:R-:W-:Y:S01]  /*2f20*/  @!PT LDS RZ, [RZ] ;  /* 0x00000000fffff984 */ /* 0x000fe20000000800 */
[----:B------:R-:W-:Y:S01]  /*2f30*/  @!PT LDS RZ, [RZ] ;  /* 0x00000000fffff984 */ /* 0x000fe20000000800 */
[----:B------:R-:W-:Y:S01]  /*2f40*/  @!PT LDS RZ, [RZ] ;  /* 0x00000000fffff984 */ /* 0x000fe20000000800 */
[----:B------:R2:W-:Y:S01]  /*2f50*/  @!P2 LDGSTS.E.BYPASS.LTC128B.128 [R43+0x5040], [R46.64] ;  /* 0x050400002e2bafae */ /* 0x0005e2000b901d64 */
[----:B------:R-:W-:Y:S04]  /*2f60*/  @!P0 FFMA.FTZ R12, R3, R19, R12 ;  /* 0x00000013030c8223 */ /* 0x000fe8000001000c */
[----:B------:R-:W0:Y:S01]  /*2f70*/  LDGDEPBAR ;  /* 0x00000000000079af */ /* 0x000e220000000000 */
[----:B--2---:R-:W-:Y:S01]  /*2f80*/  @!P3 SHF.R.S32.HI R46, RZ, 0x1f, R45 ;  /* 0x0000001fff2eb819 */ /* 0x004fe2000001142d */
[----:B------:R-:W-:Y:S04]  /*2f90*/  DEPBAR.LE SB0, 0x3 ;  /* 0x000080c00000791a */ /* 0x000fe80000000000 */
[----:B------:R-:W-:Y:S01]  /*2fa0*/  @!P3 IMAD R46, R46, c[0x0][0x188], RZ ;  /* 0x000062002e2eba24 */ /* 0x000fe200078e02ff */
[----:B------:R2:W3:Y:S01]  /*2fb0*/  LDS R5, [R7.X4] ;  /* 0x0000000007057984 */ /* 0x0004e20000004800 */
[----:B-1----:R-:W-:Y:S01]  /*2fc0*/  @!P1 FFMA.FTZ R9, R2, R20, R9 ;  /* 0x0000001402099223 */ /* 0x002fe20000010009 */
        /* <DEDUP_REMOVED lines=10> */
[----:B------:R-:W1:Y:S01]  /*3070*/  @!P2 LDS.128 R24, [R32.X4+0x6040] ;  /* 0x006040002018a984 */ /* 0x000e620000004c00 */
[----:B--2---:R-:W-:Y:S04]  /*3080*/  IMAD.MOV.U32 R7, RZ, RZ, R44 ;  /* 0x000000ffff077224 */ /* 0x004fe800078e002c */
        /* <DEDUP_REMOVED lines=9> */
[----:B------:R-:W3:Y:S01]  /*3120*/  @!P3 LDS.128 R28, [R32.X4+0x7040] ;  /* 0x00704000201cb984 */ /* 0x000ee20000004c00 */
[C---:B-1----:R-:W-:Y:S02]  /*3130*/  @!P2 FFMA.FTZ R9, R0.reuse, R24, R9 ;  /* 0x000000180009a223 */ /* 0x042fe40000010009 */
[C---:B------:R-:W-:Y:S02]  /*3140*/  @!P2 FFMA.FTZ R10, R0.reuse, R25, R10 ;  /* 0x00000019000aa223 */ /* 0x040fe4000001000a */
[C---:B------:R-:W-:Y:S02]  /*3150*/  @!P2 FFMA.FTZ R11, R0.reuse, R26, R11 ;  /* 0x0000001a000ba223 */ /* 0x040fe4000001000b */
[----:B------:R-:W-:Y:S02]  /*3160*/  @!P2 FFMA.FTZ R12, R0, R27, R12 ;  /* 0x0000001b000ca223 */ /* 0x000fe4000001000c */
[C---:B---3--:R-:W-:Y:S02]  /*3170*/  @!P3 FFMA.FTZ R9, R5.reuse, R28, R9 ;  /* 0x0000001c0509b223 */ /* 0x048fe40000010009 */
[C---:B------:R-:W-:Y:S02]  /*3180*/  @!P3 FFMA.FTZ R10, R5.reuse, R29, R10 ;  /* 0x0000001d050ab223 */ /* 0x040fe4000001000a */
[C---:B------:R-:W-:Y:S02]  /*3190*/  @!P3 FFMA.FTZ R11, R5.reuse, R30, R11 ;  /* 0x0000001e050bb223 */ /* 0x040fe4000001000b */
[----:B------:R-:W-:Y:S01]  /*31a0*/  @!P3 FFMA.FTZ R12, R5, R31, R12 ;  /* 0x0000001f050cb223 */ /* 0x000fe2000001000c */
[----:B--2---:R-:W-:-:S05]  /*31b0*/  @P5 BRA `(.L_x_274) ;  /* 0xfffff7f000005947 */ /* 0x004fca000383ffff */
.L_x_273:
[----:B------:R-:W-:Y:S05]  /*31c0*/  BSYNC B0 ;  /* 0x0000000000007941 */ /* 0x000fea0003800000 */
.L_x_272:
[----:B------:R-:W-:-:S13]  /*31d0*/  ISETP.NE.AND P0, PT, R38, RZ, PT ;  /* 0x000000ff2600720c */ /* 0x000fda0003f05270 */
[----:B------:R-:W-:Y:S05]  /*31e0*/  @!P0 BRA `(.L_x_271) ;  /* 0x000002f000008947 */ /* 0x000fea0003800000 */
[----:B------:R-:W-:Y:S01]  /*31f0*/  IADD3 R0, R44, 0x3, RZ ;  /* 0x000000032c007810 */ /* 0x000fe20007ffe0ff */
[----:B------:R-:W-:Y:S02]  /*3200*/  IMAD.MOV.U32 R15, RZ, RZ, 0x3 ;  /* 0x00000003ff0f7424 */ /* 0x000fe400078e00ff */
[----:B------:R-:W-:Y:S01]  /*3210*/  IMAD.MOV.U32 R7, RZ, RZ, RZ ;  /* 0x000000ffff077224 */ /* 0x000fe200078e00ff */
[----:B------:R-:W-:Y:S02]  /*3220*/  SHF.R.S32.HI R6, RZ, 0x1f, R0 ;  /* 0x0000001fff067819 */ /* 0x000fe40000011400 */
.L_x_275:
        /* <DEDUP_REMOVED lines=43> */
.L_x_271:
[----:B------:R-:W-:Y:S05]  /*34e0*/  BSYNC B1 ;  /* 0x0000000000017941 */ /* 0x000fea0003800000 */
.L_x_270:
        /* <DEDUP_REMOVED lines=24> */
.L_x_267:
[----:B------:R-:W-:Y:S02]  /*3670*/  MOV R0, 0x3690 ;  /* 0x0000369000007802 */ /* 0x000fe40000000f00 */
[----:B------:R-:W-:Y:S05]  /*3680*/  CALL.REL.NOINC `($__internal_24_$__cuda_sm70_shflsync_bfly_p) ;  /* 0x0000001000007944 */ /* 0x000fea0003c00000 */
[----:B-12---:R-:W-:Y:S05]  /*3690*/  BRA `(.L_x_276) ;  /* 0xffffe56000007947 */ /* 0x006fea000383ffff */
        .weak           $__internal_24_$__cuda_sm70_shflsync_bfly_p
        .type           $__internal_24_$__cuda_sm70_shflsync_bfly_p,@function
        .size           $__internal_24_$__cuda_sm70_shflsync_bfly_p,(.L_x_1822 - $__internal_24_$__cuda_sm70_shflsync_bfly_p)
$__internal_24_$__cuda_sm70_shflsync_bfly_p:
[----:B------:R-:W-:Y:S01]  /*36a0*/  HFMA2.MMA R9, -RZ, RZ, 0, 0 ;  /* 0x00000000ff097435 */ /* 0x000fe200000001ff */
[----:B------:R-:W-:Y:S01]  /*36b0*/  MOV R8, R0 ;  /* 0x0000000000087202 */ /* 0x000fe20000000f00 */
[----:B------:R1:W2:Y:S04]  /*36c0*/  SHFL.BFLY PT, R5, R6, 0x8, 0x1f ;  /* 0x0d001f0006057f89 */ /* 0x0002a800000e0000 */
[----:B------:R-:W-:Y:S05]  /*36d0*/  RET.REL.NODEC R8 `(_ZN7cutlass13device_kernelIN5flash19FlashAttnFwdCombineIN4cute5tupleIJNS3_1CILi16EEENS5_ILi64EEEEEELi8ELi256ELi1ELb0ELb0ENS_10bfloat16_tEfNS_4arch4Sm90EEEEEvNT_6ParamsE) ;  /* 0xffffc92008007950 */ /* 0x000fea0003c3ffff */
.L_x_277:
        /* <DEDUP_REMOVED lines=10> */
.L_x_1822:


//--------------------- .text._ZN7cutlass13device_kernelIN5flash19FlashAttnFwdCombineIN4cute5tupleIJNS3_1CILi16EEENS5_ILi64EEEEEELi7ELi256ELi1ELb0ELb0ENS_10bfloat16_tEfNS_4arch4Sm90EEEEEvNT_6ParamsE --------------------------
	.section	.text._ZN7cutlass13device_kernelIN5flash19FlashAttnFwdCombineIN4cute5tupleIJNS3_1CILi16EEENS5_ILi64EEEEEELi7ELi256ELi1ELb0ELb0ENS_10bfloat16_tEfNS_4arch4Sm90EEEEEvNT_6ParamsE,"ax",@progbits
	.sectioninfo	@"SHI_REGISTERS=48"
	.align	128
.text._ZN7cutlass13device_kernelIN5flash19FlashAttnFwdCombineIN4cute5tupleIJNS3_1CILi16EEENS5_ILi64EEEEEELi7ELi256ELi1ELb0ELb0ENS_10bfloat16_tEfNS_4arch4Sm90EEEEEvNT_6ParamsE:
        .type           _ZN7cutlass13device_kernelIN5flash19FlashAttnFwdCombineIN4cute5tupleIJNS3_1CILi16EEENS5_ILi64EEEEEELi7ELi256ELi1ELb0ELb0ENS_10bfloat16_tEfNS_4arch4Sm90EEEEEvNT_6ParamsE,@function
        .size           _ZN7cutlass13device_kernelIN5flash19FlashAttnFwdCombineIN4cute5tupleIJNS3_1CILi16EEENS5_ILi64EEEEEELi7ELi256ELi1ELb0ELb0ENS_10bfloat16_tEfNS_4arch4Sm90EEEEEvNT_6ParamsE,(.L_x_1824 - _ZN7cutlass13device_kernelIN5flash19FlashAttnFwdCombineIN4cute5tupleIJNS3_1CILi16EEENS5_ILi64EEEEEELi7ELi256ELi1ELb0ELb0ENS_10bfloat16_tEfNS_4arch4Sm90EEEEEvNT_6ParamsE)
        .other          _ZN7cutlass13device_kernelIN5flash19FlashAttnFwdCombineIN4cute5tupleIJNS3_1CILi16EEENS5_ILi64EEEEEELi7ELi256ELi1ELb0ELb0ENS_10bfloat16_tEfNS_4arch4Sm90EEEEEvNT_6ParamsE,@"STO_CUDA_ENTRY STV_DEFAULT"
_ZN7cutlass13device_kernelIN5flash19FlashAttnFwdCombineIN4cute5tupleIJNS3_1CILi16EEENS5_ILi64EEEEEELi7ELi256ELi1ELb0ELb0ENS_10bfloat16_tEfNS_4arch4Sm90EEEEEvNT_6ParamsE:
        /* <DEDUP_REMOVED lines=58> */
.L_x_278:
        /* <DEDUP_REMOVED lines=15> */
[CC--:B------:R-:W-:Y:S01]  /*0490*/  ISETP.GE.AND P1, PT, R3.reuse, R16.reuse, PT ;  /* 0x000000100300720c */ /* 0x0c0fe20003f26270 */
[----:B------:R-:W-:Y:S01]  /*04a0*/  IMAD R8, R34, c[0x0][0x1c8], RZ ;  /* 0x0000720022087a24 */ /* 0x000fe200078e02ff */
[----:B------:R-:W-:Y:S01]  /*04b0*/  IADD3 R27, R3, 0x10, RZ ;  /* 0x00000010031b7810 */ /* 0x000fe20007ffe0ff */
[----:B------:R-:W-:Y:S01]  /*04c0*/  IMAD.MOV.U32 R5, RZ, RZ, R4 ;  /* 0x000000ffff057224 */ /* 0x000fe200078e0004 */
[----:B------:R-:W-:Y:S01]  /*04d0*/  ISETP.NE.AND P0, PT, R0, c[0x0][0x208], PT ;  /* 0x0000820000007a0c */ /* 0x000fe20003f05270 */
[----:B------:R-:W-:Y:S01]  /*04e0*/  IMAD.WIDE.U32 R6, R33, c[0x0][0x1c8], RZ ;  /* 0x0000720021067a25 */ /* 0x000fe200078e00ff */
[-C--:B------:R-:W-:Y:S02]  /*04f0*/  ISETP.GE.AND P6, PT, R27, R16.reuse, PT ;  /* 0x000000101b00720c */ /* 0x080fe40003fc6270 */
[----:B------:R-:W-:Y:S01]  /*0500*/  IADD3 R23, R3, 0x20, RZ ;  /* 0x0000002003177810 */ /* 0x000fe20007ffe0ff */
[----:B------:R-:W-:Y:S01]  /*0510*/  IMAD R9, R33, c[0x0][0x1cc], R8 ;  /* 0x0000730021097a24 */ /* 0x000fe200078e0208 */
[----:B------:R-:W-:Y:S01]  /*0520*/  IADD3 R21, R3, 0x30, RZ ;  /* 0x0000003003157810 */ /* 0x000fe20007ffe0ff */
[----:B------:R-:W-:Y:S01]  /*0530*/  IMAD.SHL.U32 R8, R10, 0x4, RZ ;  /* 0x000000040a087824 */ /* 0x000fe200078e00ff */
[-C--:B------:R-:W-:Y:S01]  /*0540*/  ISETP.GE.AND P5, PT, R23, R16.reuse, PT ;  /* 0x000000101700720c */ /* 0x080fe20003fa6270 */
[----:B------:R-:W-:Y:S01]  /*0550*/  IMAD.IADD R7, R7, 0x1, R9 ;  /* 0x0000000107077824 */ /* 0x000fe200078e0209 */
[----:B------:R-:W-:Y:S01]  /*0560*/  ISETP.GE.AND P4, PT, R21, R16, PT ;  /* 0x000000101500720c */ /* 0x000fe20003f86270 */
[----:B------:R-:W-:Y:S01]  /*0570*/  @P1 IMAD.MOV.U32 R9, RZ, RZ, -0x800000 ;  /* 0xff800000ff091424 */ /* 0x000fe200078e00ff */
[C---:B------:R-:W-:Y:S01]  /*0580*/  IADD3 R13, R3.reuse, 0x40, RZ ;  /* 0x00000040030d7810 */ /* 0x040fe20007ffe0ff */
[----:B------:R-:W-:Y:S01]  /*0590*/  @P0 IMAD.HI.U32 R0, R4, c[0x0][0x20c], RZ ;  /* 0x0000830004000a27 */ /* 0x000fe200078e00ff */
[----:B------:R-:W-:-:S02]  /*05a0*/  IADD3 R11, R3, 0x50, RZ ;  /* 0x00000050030b7810 */ /* 0x000fc40007ffe0ff */
[-C--:B------:R-:W-:Y:S01]  /*05b0*/  ISETP.GE.AND P3, PT, R13, R16.reuse, PT ;  /* 0x000000100d00720c */ /* 0x080fe20003f66270 */
[----:B------:R1:W-:Y:S01]  /*05c0*/  @P1 STS [R10.X4], R9 ;  /* 0x000000090a001388 */ /* 0x0003e20000004800 */
[----:B------:R-:W-:Y:S02]  /*05d0*/  @P0 SHF.R.U32.HI R5, RZ, c[0x0][0x210], R0 ;  /* 0x00008400ff050a19 */ /* 0x000fe40000011600 */
[----:B------:R-:W-:Y:S02]  /*05e0*/  ISETP.GE.AND P2, PT, R11, R16, PT ;  /* 0x000000100b00720c */ /* 0x000fe40003f46270 */
[C---:B------:R-:W-:Y:S01]  /*05f0*/  IADD3 R15, -R5.reuse, RZ, RZ ;  /* 0x000000ff050f7210 */ /* 0x040fe20007ffe1ff */
[----:B------:R-:W-:Y:S01]  /*0600*/  IMAD.WIDE.U32 R6, R5, c[0x0][0x1c0], R6 ;  /* 0x0000700005067a25 */ /* 0x000fe200078e0006 */
[----:B------:R-:W-:-:S03]  /*0610*/  SHF.R.S32.HI R0, RZ, 0x1f, R5 ;  /* 0x0000001fff007819 */ /* 0x000fc60000011405 */
[----:B------:R-:W-:Y:S01]  /*0620*/  IMAD R15, R15, c[0x0][0x208], R4 ;  /* 0x000082000f0f7a24 */ /* 0x000fe200078e0204 */
[----:B------:R-:W-:Y:S01]  /*0630*/  @!P6 SHF.R.S32.HI R4, RZ, 0x1f, R27 ;  /* 0x0000001fff04e819 */ /* 0x000fe2000001141b */
[----:B------:R-:W-:Y:S02]  /*0640*/  IMAD R0, R0, c[0x0][0x1c0], RZ ;  /* 0x0000700000007a24 */ /* 0x000fe400078e02ff */
[----:B------:R-:W-:Y:S01]  /*0650*/  @P3 IMAD.MOV.U32 R31, RZ, RZ, -0x800000 ;  /* 0xff800000ff1f3424 */ /* 0x000fe200078e00ff */
[----:B------:R-:W-:Y:S01]  /*0660*/  IADD3 R14, P0, R15, R6, RZ ;  /* 0x000000060f0e7210 */ /* 0x000fe20007f1e0ff */
[----:B------:R-:W-:Y:S01]  /*0670*/  IMAD R0, R5, c[0x0][0x1c4], R0 ;  /* 0x0000710005007a24 */ /* 0x000fe200078e0200 */
[----:B------:R-:W-:Y:S01]  /*0680*/  SHF.R.S32.HI R5, RZ, 0x1f, R15 ;  /* 0x0000001fff057819 */ /* 0x000fe2000001140f */
[----:B------:R-:W-:Y:S01]  /*0690*/  @!P6 IMAD R4, R4, c[0x0][0x1b8], RZ ;  /* 0x00006e000404ea24 */ /* 0x000fe200078e02ff */
[----:B------:R-:W-:Y:S01]  /*06a0*/  @P2 MOV R35, 0xff800000 ;  /* 0xff80000000232802 */ /* 0x000fe20000000f00 */
[----:B------:R-:W-:Y:S01]  /*06b0*/  @!P1 IMAD.MOV.U32 R6, RZ, RZ, R14 ;  /* 0x000000ffff069224 */ /* 0x000fe200078e000e */
[----:B------:R-:W-:Y:S01]  /*06c0*/  IADD3.X R15, R5, R7, R0, P0, !PT ;  /* 0x00000007050f7210 */ /* 0x000fe200007fe400 */
[----:B------:R-:W-:Y:S01]  /*06d0*/  @!P6 IMAD R5, R27, c[0x0][0x1bc], R4 ;  /* 0x00006f001b05ea24 */ /* 0x000fe200078e0204 */
[----:B------:R-:W-:-:S02]  /*06e0*/  @!P1 SHF.R.S32.HI R0, RZ, 0x1f, R3 ;  /* 0x0000001fff009819 */ /* 0x000fc40000011403 */
[----:B------:R-:W-:Y:S01]  /*06f0*/  @!P1 MOV R7, R15 ;  /* 0x0000000f00079202 */ /* 0x000fe20000000f00 */
[----:B------:R-:W-:Y:S01]  /*0700*/  @!P6 IMAD.WIDE.U32 R26, R27, c[0x0][0x1b8], R14 ;  /* 0x00006e001b1aea25 */ /* 0x000fe200078e000e */
[----:B------:R-:W-:Y:S02]  /*0710*/  @!P5 SHF.R.S32.HI R4, RZ, 0x1f, R23 ;  /* 0x0000001fff04d819 */ /* 0x000fe40000011417 */
[C---:B-1----:R-:W-:Y:S01]  /*0720*/  IADD3 R9, R3.reuse, 0x60, RZ ;  /* 0x0000006003097810 */ /* 0x042fe20007ffe0ff */
[----:B------:R-:W-:Y:S02]  /*0730*/  @!P1 IMAD R0, R0, c[0x0][0x1b8], RZ ;  /* 0x00006e0000009a24 */ /* 0x000fe400078e02ff */
[----:B------:R-:W-:-:S04]  /*0740*/  @!P1 IMAD.WIDE.U32 R6, R3, c[0x0][0x1b8], R6 ;  /* 0x00006e0003069a25 */ /* 0x000fc800078e0006 */
[----:B------:R-:W-:Y:S01]  /*0750*/  @!P1 IMAD R0, R3, c[0x0][0x1bc], R0 ;  /* 0x00006f0003009a24 */ /* 0x000fe200078e0200 */
[----:B------:R-:W-:Y:S01]  /*0760*/  @!P1 LEA R28, P0, R6, c[0x0][0x1a0], 0x2 ;  /* 0x00006800061c9a11 */ /* 0x000fe200078010ff */
[----:B------:R-:W-:Y:S02]  /*0770*/  @!P5 IMAD R4, R4, c[0x0][0x1b8], RZ ;  /* 0x00006e000404da24 */ /* 0x000fe400078e02ff */
[----:B------:R-:W-:Y:S02]  /*0780*/  @!P1 IMAD.IADD R0, R7, 0x1, R0 ;  /* 0x0000000107009824 */ /* 0x000fe400078e0200 */
[----:B------:R-:W-:Y:S02]  /*0790*/  @!P5 IMAD.MOV.U32 R7, RZ, RZ, R15 ;  /* 0x000000ffff07d224 */ /* 0x000fe400078e000f */
[----:B------:R-:W-:Y:S01]  /*07a0*/  @!P5 IMAD R4, R23, c[0x0][0x1bc], R4 ;  /* 0x00006f001704da24 */ /* 0x000fe200078e0204 */
[----:B------:R-:W-:Y:S01]  /*07b0*/  @!P1 LEA.HI.X R29, R6, c[0x0][0x1a4], R0, 0x2, P0 ;  /* 0x00006900061d9a11 */ /* 0x000fe200000f1400 */
[----:B------:R-:W-:Y:S01]  /*07c0*/  @!P6 IMAD.IADD R5, R27, 0x1, R5 ;  /* 0x000000011b05e824 */ /* 0x000fe200078e0205 */
[----:B------:R-:W-:Y:S01]  /*07d0*/  @!P5 MOV R6, R14 ;  /* 0x0000000e0006d202 */ /* 0x000fe20000000f00 */
[----:B------:R-:W-:Y:S01]  /*07e0*/  @!P3 IMAD.MOV.U32 R27, RZ, RZ, R15 ;  /* 0x000000ffff1bb224 */ /* 0x000fe200078e000f */
[----:B------:R-:W-:Y:S01]  /*07f0*/  @!P4 SHF.R.S32.HI R0, RZ, 0x1f, R21 ;  /* 0x0000001fff00c819 */ /* 0x000fe20000011415 */
[----:B------:R-:W-:Y:S01]  /*0800*/  @!PT LDS RZ, [RZ] ;  /* 0x00000000fffff984 */ /* 0x000fe20000000800 */
[----:B------:R-:W-:Y:S01]  /*0810*/  @!PT LDS RZ, [RZ] ;  /* 0x00000000fffff984 */ /* 0x000fe20000000800 */
[----:B------:R-:W-:Y:S01]  /*0820*/  @!PT LDS RZ, [RZ] ;  /* 0x00000000fffff984 */ /* 0x000fe20000000800 */
[----:B------:R1:W-:Y:S01]  /*0830*/  @!P1 LDGSTS.E.LTC128B [R8], [R28.64] ;  /* 0x000000001c089fae */ /* 0x0003e2000b921964 */
[----:B------:R-:W-:Y:S01]  /*0840*/  ISETP.GE.AND P1, PT, R9, R16, PT ;  /* 0x000000100900720c */ /* 0x000fe20003f26270 */
[----:B------:R-:W-:Y:S01]  /*0850*/  @!P5 IMAD.WIDE.U32 R22, R23, c[0x0][0x1b8], R6 ;  /* 0x00006e001716da25 */ /* 0x000fe200078e0006 */
[----:B------:R-:W-:-:S02]  /*0860*/  @!P6 LEA R24, P0, R26, c[0x0][0x1a0], 0x2 ;  /* 0x000068001a18ea11 */ /* 0x000fc400078010ff */
[----:B------:R-:W-:Y:S01]  /*0870*/  @!P3 SHF.R.S32.HI R7, RZ, 0x1f, R13 ;  /* 0x0000001fff07b819 */ /* 0x000fe2000001140d */
[----:B------:R-:W-:Y:S01]  /*0880*/  @!P4 IMAD R0, R0, c[0x0][0x1b8], RZ ;  /* 0x00006e000000ca24 */ /* 0x000fe200078e02ff */
[----:B------:R-:W-:Y:S01]  /*0890*/  @!P6 LEA.HI.X R25, R26, c[0x0][0x1a4], R5, 0x2, P0 ;  /* 0x000069001a19ea11 */ /* 0x000fe200000f1405 */
[----:B------:R-:W-:Y:S01]  /*08a0*/  @!P3 IMAD.MOV.U32 R26, RZ, RZ, R14 ;  /* 0x000000ffff1ab224 */ /* 0x000fe200078e000e */
[----:B------:R-:W-:Y:S01]  /*08b0*/  @!P5 IADD3 R5, R23, R4, RZ ;  /* 0x000000041705d210 */ /* 0x000fe20007ffe0ff */
[C---:B------:R-:W-:Y:S01]  /*08c0*/  @!P4 IMAD R0, R21.reuse, c[0x0][0x1bc], R0 ;  /* 0x00006f001500ca24 */ /* 0x040fe200078e0200 */
[C---:B------:R-:W-:Y:S01]  /*08d0*/  @!P5 LEA R4, P0, R22.reuse, c[0x0][0x1a0], 0x2 ;  /* 0x000068001604da11 */ /* 0x040fe200078010ff */
[----:B------:R-:W-:Y:S01]  /*08e0*/  @!P4 IMAD.WIDE.U32 R20, R21, c[0x0][0x1b8], R14 ;  /* 0x00006e001514ca25 */ /* 0x000fe200078e000e */
[----:B------:R-:W-:Y:S02]  /*08f0*/  @!P2 SHF.R.S32.HI R6, RZ, 0x1f, R11 ;  /* 0x0000001fff06a819 */ /* 0x000fe4000001140b */
[----:B------:R-:W-:Y:S01]  /*0900*/  @!P5 LEA.HI.X R5, R22, c[0x0][0x1a4], R5, 0x2, P0 ;  /* 0x000069001605da11 */ /* 0x000fe200000f1405 */
[----:B------:R-:W-:Y:S01]  /*0910*/  @!P3 IMAD R12, R7, c[0x0][0x1b8], RZ ;  /* 0x00006e00070cba24 */ /* 0x000fe200078e02ff */
[----:B------:R-:W-:Y:S01]  /*0920*/  @!P1 SHF.R.S32.HI R7, RZ, 0x1f, R9 ;  /* 0x0000001fff079819 */ /* 0x000fe20000011409 */
[----:B------:R-:W-:Y:S01]  /*0930*/  @!P3 IMAD.WIDE.U32 R26, R13, c[0x0][0x1b8], R26 ;  /* 0x00006e000d1aba25 */ /* 0x000fe200078e001a */
[----:B------:R-:W-:-:S03]  /*0940*/  @!P4 LEA R22, P0, R20, c[0x0][0x1a0], 0x2 ;  /* 0x000068001416ca11 */ /* 0x000fc600078010ff */
[----:B------:R-:W-:Y:S01]  /*0950*/  @!P3 IMAD R12, R13, c[0x0][0x1bc], R12 ;  /* 0x00006f000d0cba24 */ /* 0x000fe200078e020c */
[----:B------:R-:W-:Y:S01]  /*0960*/  @!P4 IADD3 R13, R21, R0, RZ ;  /* 0x00000000150dc210 */ /* 0x000fe20007ffe0ff */
[----:B------:R-:W-:Y:S02]  /*0970*/  @!P2 IMAD R6, R6, c[0x0][0x1b8], RZ ;  /* 0x00006e000606aa24 */ /* 0x000fe400078e02ff */
[----:B------:R-:W-:Y:S01]  /*0980*/  @!P1 IMAD R0, R7, c[0x0][0x1b8], RZ ;  /* 0x00006e0007009a24 */ /* 0x000fe200078e02ff */
[----:B------:R-:W-:Y:S01]  /*0990*/  @!P4 LEA.HI.X R23, R20, c[0x0][0x1a4], R13, 0x2, P0 ;  /* 0x000069001417ca11 */ /* 0x000fe200000f140d */
[----:B-1----:R-:W-:Y:S01]  /*09a0*/  @!P2 IMAD.MOV.U32 R28, RZ, RZ, R14 ;  /* 0x000000ffff1ca224 */ /* 0x002fe200078e000e */
[----:B------:R-:W-:Y:S01]  /*09b0*/  @!P3 IADD3 R7, R27, R12, RZ ;  /* 0x0000000c1b07b210 */ /* 0x000fe20007ffe0ff */
[----:B------:R-:W-:Y:S01]  /*09c0*/  @!P2 IMAD.MOV.U32 R29, RZ, RZ, R15 ;  /* 0x000000ffff1da224 */ /* 0x000fe200078e000f */
[----:B------:R-:W-:Y:S01]  /*09d0*/  @!P3 LEA R12, P0, R26, c[0x0][0x1a0], 0x2 ;  /* 0x000068001a0cba11 */ /* 0x000fe200078010ff */
[----:B------:R-:W-:-:S02]  /*09e0*/  @!P2 IMAD R6, R11, c[0x0][0x1bc], R6 ;  /* 0x00006f000b06aa24 */ /* 0x000fc400078e0206 */
[----:B------:R-:W-:Y:S01]  /*09f0*/  @!P2 IMAD.WIDE.U32 R28, R11, c[0x0][0x1b8], R28 ;  /* 0x00006e000b1caa25 */ /* 0x000fe200078e001c */
[----:B------:R-:W-:Y:S02]  /*0a00*/  @!P3 LEA.HI.X R13, R26, c[0x0][0x1a4], R7, 0x2, P0 ;  /* 0x000069001a0dba11 */ /* 0x000fe400000f1407 */
[----:B------:R-:W-:Y:S01]  /*0a10*/  IADD3 R11, R3, 0x70, RZ ;  /* 0x00000070030b7810 */ /* 0x000fe20007ffe0ff */
[----:B------:R-:W-:Y:S01]  /*0a20*/  @!P1 IMAD.MOV.U32 R20, RZ, RZ, R14 ;  /* 0x000000ffff149224 */ /* 0x000fe200078e000e */
[----:B------:R-:W-:Y:S01]  /*0a30*/  @!P2 IADD3 R7, R29, R6, RZ ;  /* 0x000000061d07a210 */ /* 0x000fe20007ffe0ff */
[----:B------:R-:W-:Y:S01]  /*0a40*/  @!P1 IMAD.MOV.U32 R21, RZ, RZ, R15 ;  /* 0x000000ffff159224 */ /* 0x000fe200078e000f */
[C---:B------:R-:W-:Y:S01]  /*0a50*/  @!P2 LEA R26, P0, R28.reuse, c[0x0][0x1a0], 0x2 ;  /* 0x000068001c1aaa11 */ /* 0x040fe200078010ff */
[C---:B------:R-:W-:Y:S02]  /*0a60*/  @!P1 IMAD R0, R9.reuse, c[0x0][0x1bc], R0 ;  /* 0x00006f0009009a24 */ /* 0x040fe400078e0200 */
[----:B------:R-:W-:Y:S01]  /*0a70*/  @!P1 IMAD.WIDE.U32 R20, R9, c[0x0][0x1b8], R20 ;  /* 0x00006e0009149a25 */ /* 0x000fe200078e0014 */
[----:B------:R-:W-:-:S03]  /*0a80*/  @!P2 LEA.HI.X R27, R28, c[0x0][0x1a4], R7, 0x2, P0 ;  /* 0x000069001c1baa11 */ /* 0x000fc600000f1407 */
[----:B------:R-:W-:Y:S01]  /*0a90*/  @!P1 IMAD.IADD R9, R21, 0x1, R0 ;  /* 0x0000000115099824 */ /* 0x000fe200078e0200 */
[C---:B------:R-:W-:Y:S01]  /*0aa0*/  @!P1 LEA R28, P0, R20.reuse, c[0x0][0x1a0], 0x2 ;  /* 0x00006800141c9a11 */ /* 0x040fe200078010ff */
[----:B------:R-:W-:Y:S02]  /*0ab0*/  @P6 IMAD.MOV.U32 R7, RZ, RZ, -0x800000 ;  /* 0xff800000ff076424 */ /* 0x000fe400078e00ff */
[----:B------:R-:W-:Y:S01]  /*0ac0*/  @P4 IMAD.MOV.U32 R21, RZ, RZ, -0x800000 ;  /* 0xff800000ff154424 */ /* 0x000fe200078e00ff */
[----:B------:R-:W-:Y:S02]  /*0ad0*/  @!P1 LEA.HI.X R29, R20, c[0x0][0x1a4], R9, 0x2, P0 ;  /* 0x00006900141d9a11 */ /* 0x000fe400000f1409 */
[----:B------:R-:W-:Y:S01]  /*0ae0*/  ISETP.GE.AND P0, PT, R11, R16, PT ;  /* 0x000000100b00720c */ /* 0x000fe20003f06270 */
[----:B------:R1:W-:Y:S01]  /*0af0*/  @P6 STS [R10.X4+0x400], R7 ;  /* 0x000400070a006388 */ /* 0x0003e20000004800 */
[----:B------:R-:W-:-:S03]  /*0b00*/  @P5 MOV R9, 0xff800000 ;  /* 0xff80000000095802 */ /* 0x000fc60000000f00 */
        /* <DEDUP_REMOVED lines=15> */
[----:B-1----:R-:W-:-:S03]  /*0c00*/  @P0 MOV R7, 0xff800000 ;  /* 0xff80000000070802 */ /* 0x002fc60000000f00 */
[----:B------:R-:W-:Y:S01]  /*0c10*/  @!PT LDS RZ, [RZ] ;  /* 0x00000000fffff984 */ /* 0x000fe20000000800 */
[----:B------:R-:W-:Y:S01]  /*0c20*/  @!PT LDS RZ, [RZ] ;  /* 0x00000000fffff984 */ /* 0x000fe20000000800 */
[----:B------:R-:W-:Y:S01]  /*0c30*/  @!PT LDS RZ, [RZ] ;  /* 0x00000000fffff984 */ /* 0x000fe20000000800 */
[----:B------:R2:W-:Y:S04]  /*0c40*/  @!P3 LDGSTS.E.LTC128B [R8+0x1000], [R12.64] ;  /* 0x010000000c08bfae */ /* 0x0005e8000b921964 */
        /* <DEDUP_REMOVED lines=13> */
[----:B------:R-:W-:Y:S02]  /*0d20*/  SHF.R.S32.HI R0, RZ, 0x1f, R11 ;  /* 0x0000001fff007819 */ /* 0x000fe4000001140b */
[----:B--2---:R-:W-:-:S02]  /*0d30*/  MOV R4, R14 ;  /* 0x0000000e00047202 */ /* 0x004fc40000000f00 */
        /* <DEDUP_REMOVED lines=11> */
.L_x_280:
[----:B------:R-:W-:Y:S05]  /*0df0*/  BSYNC B0 ;  /* 0x0000000000007941 */ /* 0x000fea0003800000 */
.L_x_279:
[----:B------:R-:W-:Y:S01]  /*0e00*/  IMAD.MOV.U32 R0, RZ, RZ, 0x1 ;  /* 0x00000001ff007424 */ /* 0x000fe200078e00ff */
[----:B------:R-:W0:Y:S01]  /*0e10*/  LDGDEPBAR ;  /* 0x00000000000079af */ /* 0x000e220000000000 */
[----:B-1----:R-:W-:Y:S02]  /*0e20*/  IMAD R6, R19, 0x10, R3 ;  /* 0x0000001013067824 */ /* 0x002fe400078e0203 */
[----:B--2---:R-:W-:Y:S01]  /*0e30*/  IMAD.SHL.U32 R4, R18, 0x40, RZ ;  /* 0x0000004012047824 */ /* 0x004fe200078e00ff */
[----:B------:R-:W-:Y:S01]  /*0e40*/  ISETP.NE.AND P1, PT, R0, c[0x0][0x208], PT ;  /* 0x0000820000007a0c */ /* 0x000fe20003f25270 */
[----:B------:R-:W-:Y:S01]  /*0e50*/  IMAD R8, R34, c[0x0][0x198], RZ ;  /* 0x0000660022087a24 */ /* 0x000fe200078e02ff */
[----:B------:R-:W-:Y:S01]  /*0e60*/  ISETP.GE.AND P0, PT, R6, R17, PT ;  /* 0x000000110600720c */ /* 0x000fe20003f06270 */
[----:B------:R-:W-:Y:S01]  /*0e70*/  IMAD.MOV.U32 R0, RZ, RZ, R6 ;  /* 0x000000ffff007224 */ /* 0x000fe200078e0006 */
[----:B------:R-:W-:Y:S01]  /*0e80*/  SHF.R.S32.HI R5, RZ, 0x1f, R4 ;  /* 0x0000001fff057819 */ /* 0x000fe20000011404 */
[----:B------:R-:W-:Y:S01]  /*0e90*/  IMAD.SHL.U32 R14, R2, 0x4, RZ ;  /* 0x00000004020e7824 */ /* 0x000fe200078e00ff */
[----:B------:R-:W-:Y:S01]  /*0ea0*/  IADD3 R13, -R4, c[0x0][0x16c], RZ ;  /* 0x00005b00040d7a10 */ /* 0x000fe20007ffe1ff */
[----:B------:R-:W-:-:S02]  /*0eb0*/  IMAD.SHL.U32 R24, R2, 0x10, RZ ;  /* 0x0000001002187824 */ /* 0x000fc400078e00ff */
[--C-:B------:R-:W-:Y:S01]  /*0ec0*/  IMAD R32, R3, 0x40, R14.reuse ;  /* 0x0000004003207824 */ /* 0x100fe200078e020e */
[----:B------:R-:W-:Y:S02]  /*0ed0*/  ISETP.GE.AND P4, PT, R14, R13, PT ;  /* 0x0000000d0e00720c */ /* 0x000fe40003f86270 */
[----:B------:R-:W-:Y:S01]  /*0ee0*/  SHF.R.S32.HI R37, RZ, 0x1f, R14 ;  /* 0x0000001fff257819 */ /* 0x000fe2000001140e */
[----:B------:R-:W-:Y:S01]  /*0ef0*/  @P1 IMAD.HI.U32 R7, R6, c[0x0][0x20c], RZ ;  /* 0x0000830006071a27 */ /* 0x000fe200078e00ff */
[----:B------:R-:W-:-:S04]  /*0f00*/  LOP3.LUT R24, R24, 0xf0, RZ, 0xc0, !PT ;  /* 0x000000f018187812 */ /* 0x000fc800078ec0ff */
        /* <DEDUP_REMOVED lines=39> */
[----:B------:R-:W-:-:S02]  /*1180*/  LOP3.LUT R9, R24, 0xf, R3, 0xf8, !PT ;  /* 0x0000000f18097812 */ /* 0x000fc400078ef803 */
[----:B------:R-:W-:Y:S01]  /*1190*/  SHF.R.U32.HI R24, RZ, 0x4, R24 ;  /* 0x00000004ff187819 */ /* 0x000fe20000011618 */
[----:B------:R-:W0:Y:S03]  /*11a0*/  LDGDEPBAR ;  /* 0x00000000000079af */ /* 0x000e260000000000 */
[----:B------:R-:W-:Y:S01]  /*11b0*/  LOP3.LUT R24, R9, R24, RZ, 0x3c, !PT ;  /* 0x0000001809187212 */ /* 0x000fe200078e3cff */
[----:B------:R2:W-:Y:S04]  /*11c0*/  @!P4 LDGSTS.E.BYPASS.LTC128B.128 [R7+0x3040], [R16.64] ;  /* 0x030400001007cfae */ /* 0x0005e8000b901d64 */
[----:B------:R-:W0:Y:S04]  /*11d0*/  LDGDEPBAR ;  /* 0x00000000000079af */ /* 0x000e280000000000 */
[----:B------:R3:W-:Y:S04]  /*11e0*/  @!P3 LDGSTS.E.BYPASS.LTC128B.128 [R5+0x4040], [R10.64] ;  /* 0x040400000a05bfae */ /* 0x0007e8000b901d64 */
[----:B------:R-:W0:Y:S01]  /*11f0*/  LDGDEPBAR ;  /* 0x00000000000079af */ /* 0x000e220000000000 */
[----:B------:R-:W-:-:S04]  /*1200*/  DEPBAR.LE SB0, 0x3 ;  /* 0x000080c00000791a */ /* 0x000fc80000000000 */
[----:B------:R-:W-:Y:S01]  /*1210*/  WARPSYNC 0xffffffff ;  /* 0xffffffff00007948 */ /* 0x000fe20003800000 */
[----:B------:R-:W-:Y:S06]  /*1220*/  BAR.SYNC.DEFER_BLOCKING 0x0 ;  /* 0x0000000000007b1d */ /* 0x000fec0000010000 */
[----:B------:R-:W-:Y:S04]  /*1230*/  LDS R23, [R24.X4+0x400] ;  /* 0x0004000018177984 */ /* 0x000fe80000004800 */
[----:B------:R-:W4:Y:S04]  /*1240*/  LDS R22, [R24.X4] ;  /* 0x0000000018167984 */ /* 0x000f280000004800 */
[----:B------:R-:W3:Y:S04]  /*1250*/  LDS R21, [R24.X4+0x800] ;  /* 0x0008000018157984 */ /* 0x000ee80000004800 */
[----:B------:R-:W5:Y:S04]  /*1260*/  LDS R20, [R24.X4+0xc00] ;  /* 0x000c000018147984 */ /* 0x000f680000004800 */
[----:B-1----:R-:W1:Y:S04]  /*1270*/  LDS R19, [R24.X4+0x1000] ;  /* 0x0010000018137984 */ /* 0x002e680000004800 */
[----:B------:R-:W1:Y:S04]  /*1280*/  LDS R18, [R24.X4+0x1400] ;  /* 0x0014000018127984 */ /* 0x000e680000004800 */
[----:B--2---:R-:W2:Y:S04]  /*1290*/  LDS R17, [R24.X4+0x1800] ;  /* 0x0018000018117984 */ /* 0x004ea80000004800 */
[----:B------:R-:W2:Y:S01]  /*12a0*/  LDS R16, [R24.X4+0x1c00] ;  /* 0x001c000018107984 */ /* 0x000ea20000004800 */
[----:B----4-:R-:W-:-:S04]  /*12b0*/  FMNMX.FTZ R0, R23, R22, !PT ;  /* 0x0000001617007209 */ /* 0x010fc80007810000 */
[----:B---3--:R-:W-:-:S04]  /*12c0*/  FMNMX.FTZ R5, R0, R21, !PT ;  /* 0x0000001500057209 */ /* 0x008fc80007810000 */
[----:B-----5:R-:W-:-:S04]  /*12d0*/  FMNMX.FTZ R0, R5, R20, !PT ;  /* 0x0000001405007209 */ /* 0x020fc80007810000 */
[----:B-1----:R-:W-:-:S04]  /*12e0*/  FMNMX.FTZ R5, R0, R19, !PT ;  /* 0x0000001300057209 */ /* 0x002fc80007810000 */
[----:B------:R-:W-:-:S04]  /*12f0*/  FMNMX.FTZ R0, R5, R18, !PT ;  /* 0x0000001205007209 */ /* 0x000fc80007810000 */
[----:B--2---:R-:W-:-:S04]  /*1300*/  FMNMX.FTZ R5, R0, R17, !PT ;  /* 0x0000001100057209 */ /* 0x004fc80007810000 */
[----:B------:R-:W-:Y:S01]  /*1310*/  FMNMX.FTZ R6, R5, R16, !PT ;  /* 0x0000001005067209 */ /* 0x000fe20007810000 */
[----:B------:R-:W-:Y:S05]  /*1320*/  BRA.DIV ~URZ, `(.L_x_281) ;  /* 0x000016a27f007947 */ /* 0x000fea000b800000 */
[----:B------:R1:W2:Y:S02]  /*1330*/  SHFL.BFLY PT, R5, R6, 0x8, 0x1f ;  /* 0x0d001f0006057f89 */ /* 0x0002a400000e0000 */
.L_x_290:
        /* <DEDUP_REMOVED lines=14> */
[--C-:B------:R-:W-:Y:S02]  /*1420*/  FADD.FTZ R11, R22, -R0.reuse ;  /* 0x80000000160b7221 */ /* 0x100fe40000010000 */
[--C-:B------:R-:W-:Y:S02]  /*1430*/  FADD.FTZ R10, R23, -R0.reuse ;  /* 0x80000000170a7221 */ /* 0x100fe40000010000 */
[----:B------:R-:W-:Y:S02]  /*1440*/  FMUL.FTZ R11, R11, 1.4426950216293334961 ;  /* 0x3fb8aa3b0b0b7820 */ /* 0x000fe40000410000 */
[----:B------:R-:W-:Y:S02]  /*1450*/  FMUL.FTZ R10, R10, 1.4426950216293334961 ;  /* 0x3fb8aa3b0a0a7820 */ /* 0x000fe40000410000 */
[--C-:B------:R-:W-:Y:S01]  /*1460*/  FADD.FTZ R9, R21, -R0.reuse ;  /* 0x8000000015097221 */ /* 0x100fe20000010000 */
[----:B------:R-:W-:Y:S01]  /*1470*/  SEL R21, R2, 0xffffffff, P3 ;  /* 0xffffffff02157807 */ /* 0x000fe20001800000 */
[----:B------:R-:W1:Y:S01]  /*1480*/  MUFU.EX2 R11, R11 ;  /* 0x0000000b000b7308 */ /* 0x000e620000000800 */
[--C-:B------:R-:W-:Y:S01]  /*1490*/  FADD.FTZ R8, R20, -R0.reuse ;  /* 0x8000000014087221 */ /* 0x100fe20000010000 */
[----:B------:R-:W-:Y:S01]  /*14a0*/  FSETP.NEU.FTZ.AND P3, PT, R19, -INF , PT ;  /* 0xff8000001300780b */ /* 0x000fe20003f7d000 */
[----:B------:R-:W-:Y:S01]  /*14b0*/  FMUL.FTZ R9, R9, 1.4426950216293334961 ;  /* 0x3fb8aa3b09097820 */ /* 0x000fe20000410000 */
[----:B------:R-:W-:Y:S01]  /*14c0*/  @P2 IADD3 R21, R2, 0x10, RZ ;  /* 0x0000001002152810 */ /* 0x000fe20007ffe0ff */
[----:B------:R-:W-:Y:S01]  /*14d0*/  FMUL.FTZ R8, R8, 1.4426950216293334961 ;  /* 0x3fb8aa3b08087820 */ /* 0x000fe20000410000 */
[C---:B------:R-:W-:Y:S01]  /*14e0*/  FSETP.NEU.FTZ.AND P2, PT, R18.reuse, -INF , PT ;  /* 0xff8000001200780b */ /* 0x040fe20003f5d000 */
[--C-:B------:R-:W-:Y:S01]  /*14f0*/  FADD.FTZ R7, R19, -R0.reuse ;  /* 0x8000000013077221 */ /* 0x100fe20000010000 */
[----:B------:R-:W3:Y:S01]  /*1500*/  MUFU.EX2 R10, R10 ;  /* 0x0000000a000a7308 */ /* 0x000ee20000000800 */
[--C-:B------:R-:W-:Y:S01]  /*1510*/  FADD.FTZ R6, R18, -R0.reuse ;  /* 0x8000000012067221 */ /* 0x100fe20000010000 */
[----:B------:R-:W-:Y:S01]  /*1520*/  @P1 IADD3 R21, R2, 0x20, RZ ;  /* 0x0000002002151810 */ /* 0x000fe20007ffe0ff */
[----:B------:R-:W-:Y:S01]  /*1530*/  FMUL.FTZ R7, R7, 1.4426950216293334961 ;  /* 0x3fb8aa3b07077820 */ /* 0x000fe20000410000 */
[C---:B------:R-:W-:Y:S01]  /*1540*/  FSETP.NEU.FTZ.AND P1, PT, R17.reuse, -INF , PT ;  /* 0xff8000001100780b */ /* 0x040fe20003f3d000 */
[----:B------:R-:W-:Y:S01]  /*1550*/  FMUL.FTZ R6, R6, 1.4426950216293334961 ;  /* 0x3fb8aa3b06067820 */ /* 0x000fe20000410000 */
[----:B------:R-:W-:Y:S01]  /*1560*/  @P0 IADD3 R21, R2, 0x30, RZ ;  /* 0x0000003002150810 */ /* 0x000fe20007ffe0ff */
[--C-:B------:R-:W-:Y:S01]  /*1570*/  FADD.FTZ R5, R17, -R0.reuse ;  /* 0x8000000011057221 */ /* 0x100fe20000010000 */
[----:B------:R-:W4:Y:S01]  /*1580*/  MUFU.EX2 R9, R9 ;  /* 0x0000000900097308 */ /* 0x000f220000000800 */
[----:B-1----:R-:W-:Y:S01]  /*1590*/  FADD.FTZ R15, RZ, R11 ;  /* 0x0000000bff0f7221 */ /* 0x002fe20000010000 */
[----:B------:R-:W-:Y:S01]  /*15a0*/  FSETP.NEU.FTZ.AND P0, PT, R16, -INF , PT ;  /* 0xff8000001000780b */ /* 0x000fe20003f1d000 */
[----:B------:R-:W-:Y:S01]  /*15b0*/  FMUL.FTZ R5, R5, 1.4426950216293334961 ;  /* 0x3fb8aa3b05057820 */ /* 0x000fe20000410000 */
[----:B------:R-:W-:Y:S01]  /*15c0*/  @P3 IADD3 R21, R2, 0x40, RZ ;  /* 0x0000004002153810 */ /* 0x000fe20007ffe0ff */
[----:B------:R-:W-:Y:S01]  /*15d0*/  FADD.FTZ R0, R16, -R0 ;  /* 0x8000000010007221 */ /* 0x000fe20000010000 */
[----:B------:R-:W-:-:S02]  /*15e0*/  @P2 IADD3 R21, R2, 0x50, RZ ;  /* 0x0000005002152810 */ /* 0x000fc40007ffe0ff */
[----:B------:R-:W1:Y:S01]  /*15f0*/  MUFU.EX2 R8, R8 ;  /* 0x0000000800087308 */ /* 0x000e620000000800 */
[----:B---3--:R-:W-:Y:S01]  /*1600*/  FADD.FTZ R26, R15, R10 ;  /* 0x0000000a0f1a7221 */ /* 0x008fe20000010000 */
[----:B------:R-:W-:Y:S01]  /*1610*/  @P1 IADD3 R21, R2, 0x60, RZ ;  /* 0x0000006002151810 */ /* 0x000fe20007ffe0ff */
[----:B------:R-:W-:Y:S01]  /*1620*/  FMUL.FTZ R0, R0, 1.4426950216293334961 ;  /* 0x3fb8aa3b00007820 */ /* 0x000fe20000410000 */
[----:B------:R-:W-:-:S03]  /*1630*/  ISETP.NE.AND P1, PT, R2, RZ, PT ;  /* 0x000000ff0200720c */ /* 0x000fc60003f25270 */
[----:B------:R-:W-:Y:S01]  /*1640*/  @P0 IADD3 R21, R2, 0x70, RZ ;  /* 0x0000007002150810 */ /* 0x000fe20007ffe0ff */
[----:B------:R-:W3:Y:S01]  /*1650*/  MUFU.EX2 R7, R7 ;  /* 0x0000000700077308 */ /* 0x000ee20000000800 */
[----:B----4-:R-:W-:-:S03]  /*1660*/  FADD.FTZ R15, R26, R9 ;  /* 0x000000091a0f7221 */ /* 0x010fc60000010000 */
[----:B------:R-:W4:Y:S04]  /*1670*/  SHFL.BFLY PT, R16, R21, 0x8, 0x1f ;  /* 0x0d001f0015107f89 */ /* 0x000f2800000e0000 */
[----:B------:R-:W5:Y:S01]  /*1680*/  MUFU.EX2 R6, R6 ;  /* 0x0000000600067308 */ /* 0x000f620000000800 */
[----:B-1----:R-:W-:-:S07]  /*1690*/  FADD.FTZ R26, R15, R8 ;  /* 0x000000080f1a7221 */ /* 0x002fce0000010000 */
[----:B------:R-:W1:Y:S01]  /*16a0*/  MUFU.EX2 R5, R5 ;  /* 0x0000000500057308 */ /* 0x000e620000000800 */
[----:B---3--:R-:W-:-:S07]  /*16b0*/  FADD.FTZ R15, R26, R7 ;  /* 0x000000071a0f7221 */ /* 0x008fce0000010000 */
[----:B------:R-:W3:Y:S01]  /*16c0*/  MUFU.EX2 R0, R0 ;  /* 0x0000000000007308 */ /* 0x000ee20000000800 */
[----:B-----5:R-:W-:Y:S01]  /*16d0*/  FADD.FTZ R26, R15, R6 ;  /* 0x000000060f1a7221 */ /* 0x020fe20000010000 */
[----:B----4-:R-:W-:-:S03]  /*16e0*/  IMNMX R25, R21, R16, !PT ;  /* 0x0000001015197217 */ /* 0x010fc60007800200 */
[----:B-1----:R-:W-:-:S04]  /*16f0*/  FADD.FTZ R15, R26, R5 ;  /* 0x000000051a0f7221 */ /* 0x002fc80000010000 */
[----:B---3--:R-:W-:-:S05]  /*1700*/  FADD.FTZ R15, R15, R0 ;  /* 0x000000000f0f7221 */ /* 0x008fca0000010000 */
[----:B------:R-:W1:Y:S02]  /*1710*/  SHFL.BFLY PT, R20, R15, 0x8, 0x1f ;  /* 0x0d001f000f147f89 */ /* 0x000e6400000e0000 */
[----:B-1----:R-:W-:Y:S02]  /*1720*/  FADD.FTZ R18, R15, R20 ;  /* 0x000000140f127221 */ /* 0x002fe40000010000 */
        /* <DEDUP_REMOVED lines=8> */
[----:B---3--:R-:W-:Y:S01]  /*17b0*/  FADD.FTZ R23, R17, R16 ;  /* 0x0000001011177221 */ /* 0x008fe20000010000 */
[----:B------:R-:W-:-:S03]  /*17c0*/  HFMA2.MMA R17, -RZ, RZ, 0, 0 ;  /* 0x00000000ff117435 */ /* 0x000fc600000001ff */
[----:B------:R-:W1:Y:S04]  /*17d0*/  SHFL.BFLY PT, R18, R19, 0x1, 0x1f ;  /* 0x0c201f0013127f89 */ /* 0x000e6800000e0000 */
[----:B------:R-:W3:Y:S01]  /*17e0*/  SHFL.BFLY PT, R16, R23, 0x1, 0x1f ;  /* 0x0c201f0017107f89 */ /* 0x000ee200000e0000 */
[----:B-1----:R-:W-:Y:S01]  /*17f0*/  IMNMX R18, R19, R18, !PT ;  /* 0x0000001213127217 */ /* 0x002fe20007800200 */
[----:B---3--:R-:W-:-:S04]  /*1800*/  FADD.FTZ R16, R23, R16 ;  /* 0x0000001017107221 */ /* 0x008fc80000010000 */
[----:B------:R-:W1:Y:S01]  /*1810*/  MUFU.LG2 R23, R16 ;  /* 0x0000001000177308 */ /* 0x000e620000000c00 */
[----:B------:R-:W-:-:S13]  /*1820*/  FSETP.NE.FTZ.AND P0, PT, R16, RZ, PT ;  /* 0x000000ff1000720b */ /* 0x000fda0003f15000 */
[----:B------:R-:W3:Y:S01]  /*1830*/  @P0 MUFU.RCP R17, R16 ;  /* 0x0000001000110308 */ /* 0x000ee20000001000 */
[----:B----4-:R-:W-:Y:S01]  /*1840*/  ISETP.GT.OR P0, PT, R15, 0xff, P1 ;  /* 0x000000ff0f00780c */ /* 0x010fe20000f04670 */
[----:B-1----:R-:W-:Y:S02]  /*1850*/  FFMA.FTZ R12, R23, 0.69314718246459960938, R12 ;  /* 0x3f317218170c7823 */ /* 0x002fe4000001000c */
[-C--:B---3--:R-:W-:Y:S02]  /*1860*/  FMUL.FTZ R11, R11, R17.reuse ;  /* 0x000000110b0b7220 */ /* 0x088fe40000410000 */
[-C--:B------:R-:W-:Y:S02]  /*1870*/  FMUL.FTZ R15, R10, R17.reuse ;  /* 0x000000110a0f7220 */ /* 0x080fe40000410000 */
[-C--:B------:R-:W-:Y:S01]  /*1880*/  FMUL.FTZ R9, R9, R17.reuse ;  /* 0x0000001109097220 */ /* 0x080fe20000410000 */
[----:B------:R1:W-:Y:S01]  /*1890*/  STS [R24.X4], R11 ;  /* 0x0000000b18007388 */ /* 0x0003e20000004800 */
[----:B------:R-:W-:-:S02]  /*18a0*/  FMUL.FTZ R21, R8, R17 ;  /* 0x0000001108157220 */ /* 0x000fc40000410000 */
[-C--:B------:R-:W-:Y:S01]  /*18b0*/  FMUL.FTZ R7, R7, R17.reuse ;  /* 0x0000001107077220 */ /* 0x080fe20000410000 */
[----:B------:R1:W-:Y:S01]  /*18c0*/  STS [R24.X4+0x400], R15 ;  /* 0x0004000f18007388 */ /* 0x0003e20000004800 */
[-C--:B------:R-:W-:Y:S02]  /*18d0*/  FMUL.FTZ R19, R6, R17.reuse ;  /* 0x0000001106137220 */ /* 0x080fe40000410000 */
[-C--:B------:R-:W-:Y:S01]  /*18e0*/  FMUL.FTZ R5, R5, R17.reuse ;  /* 0x0000001105057220 */ /* 0x080fe20000410000 */
[----:B------:R1:W-:Y:S01]  /*18f0*/  STS [R24.X4+0x800], R9 ;  /* 0x0008000918007388 */ /* 0x0003e20000004800 */
[----:B------:R-:W-:-:S03]  /*1900*/  FMUL.FTZ R17, R0, R17 ;  /* 0x0000001100117220 */ /* 0x000fc60000410000 */
        /* <DEDUP_REMOVED lines=16> */
[----:B------:R-:W-:Y:S02]  /*1a10*/  IMAD.MOV.U32 R0, RZ, RZ, 0x1 ;  /* 0x00000001ff007424 */ /* 0x000fe400078e00ff */
[----:B------:R-:W-:Y:S02]  /*1a20*/  IMAD R8, R34, c[0x0][0x200], RZ ;  /* 0x0000800022087a24 */ /* 0x000fe400078e02ff */
[----:B-1----:R-:W-:Y:S01]  /*1a30*/  IMAD.WIDE.U32 R10, R33, c[0x0][0x200], RZ ;  /* 0x00008000210a7a25 */ /* 0x002fe200078e00ff */
        /* <DEDUP_REMOVED lines=18> */
.L_x_283:
[----:B------:R-:W-:Y:S05]  /*1b60*/  BSYNC B0 ;  /* 0x0000000000007941 */ /* 0x000fea0003800000 */
.L_x_282:
        /* <DEDUP_REMOVED lines=24> */
.L_x_288:
        /* <DEDUP_REMOVED lines=129> */
.L_x_287:
[----:B------:R-:W-:Y:S05]  /*2500*/  BSYNC B0 ;  /* 0x0000000000007941 */ /* 0x000fea0003800000 */
.L_x_286:
        /* <DEDUP_REMOVED lines=8> */
.L_x_289:
        /* <DEDUP_REMOVED lines=43> */
.L_x_285:
[----:B------:R-:W-:Y:S05]  /*2840*/  BSYNC B1 ;  /* 0x0000000000017941 */ /* 0x000fea0003800000 */
.L_x_284:
        /* <DEDUP_REMOVED lines=24> */
.L_x_281:
[----:B------:R-:W-:Y:S02]  /*29d0*/  MOV R0, 0x29f0 ;  /* 0x000029f000007802 */ /* 0x000fe40000000f00 */
[----:B------:R-:W-:Y:S05]  /*29e0*/  CALL.REL.NOINC `($__internal_25_$__cuda_sm70_shflsync_bfly_p) ;  /* 0x0000001000007944 */ /* 0x000fea0003c00000 */
[----:B-12---:R-:W-:Y:S05]  /*29f0*/  BRA `(.L_x_290) ;  /* 0xffffe94000007947 */ /* 0x006fea000383ffff */
        .weak           $__internal_25_$__cuda_sm70_shflsync_bfly_p
        .type           $__internal_25_$__cuda_sm70_shflsync_bfly_p,@function
        .size           $__internal_25_$__cuda_sm70_shflsync_bfly_p,(.L_x_1824 - $__internal_25_$__cuda_sm70_shflsync_bfly_p)
$__internal_25_$__cuda_sm70_shflsync_bfly_p:
[----:B------:R-:W-:Y:S01]  /*2a00*/  HFMA2.MMA R9, -RZ, RZ, 0, 0 ;  /* 0x00000000ff097435 */ /* 0x000fe200000001ff */
[----:B------:R-:W-:Y:S01]  /*2a10*/  MOV R8, R0 ;  /* 0x0000000000087202 */ /* 0x000fe20000000f00 */
[----:B------:R1:W2:Y:S04]  /*2a20*/  SHFL.BFLY PT, R5, R6, 0x8, 0x1f ;  /* 0x0d001f0006057f89 */ /* 0x0002a800000e0000 */
[----:B------:R-:W-:Y:S05]  /*2a30*/  RET.REL.NODEC R8 `(_ZN7cutlass13device_kernelIN5flash19FlashAttnFwdCombineIN4cute5tupleIJNS3_1CILi16EEENS5_ILi64EEEEEELi7ELi256ELi1ELb0ELb0ENS_10bfloat16_tEfNS_4arch4Sm90EEEEEvNT_6ParamsE) ;  /* 0xffffd5c008007950 */ /* 0x000fea0003c3ffff */
.L_x_291:
        /* <DEDUP_REMOVED lines=12> */
.L_x_1824:


//--------------------- .text._ZN7cutlass13device_kernelIN5flash19FlashAttnFwdCombineIN4cute5tupleIJNS3_1CILi16EEENS5_ILi64EEEEEELi6ELi256ELi1ELb0ELb0ENS_10bfloat16_tEfNS_4arch4Sm90EEEEEvNT_6ParamsE --------------------------
	.section	.text._ZN7cutlass13device_kernelIN5flash19FlashAttnFwdCombineIN4cute5tupleIJNS3_1CILi16EEENS5_ILi64EEEEEELi6ELi256ELi1ELb0ELb0ENS_10bfloat16_tEfNS_4arch4Sm90EEEEEvNT_6ParamsE,"ax",@progbits
	.sectioninfo	@"SHI_REGISTERS=48"
	.align	128
.text._ZN7cutlass13device_kernelIN5flash19FlashAttnFwdCombineIN4cute5tupleIJNS3_1CILi16EEENS5_ILi64EEEEEELi6ELi256ELi1ELb0ELb0ENS_10bfloat16_tEfNS_4arch4Sm90EEEEEvNT_6ParamsE:
        .type           _ZN7cutlass13device_kernelIN5flash19FlashAttnFwdCombineIN4cute5tupleIJNS3_1CILi16EEENS5_ILi64EEEEEELi6ELi256ELi1ELb0ELb0ENS_10bfloat16_tEfNS_4arch4Sm90EEEEEvNT_6ParamsE,@function
        .size           _ZN7cutlass13device_kernelIN5flash19FlashAttnFwdCombineIN4cute5tupleIJNS3_1CILi16EEENS5_ILi64EEEEEELi6ELi256ELi1ELb0ELb0ENS_10bfloat16_tEfNS_4arch4Sm90EEEEEvNT_6ParamsE,(.L_x_1826 - _ZN7cutlass13device_kernelIN5flash19FlashAttnFwdCombineIN4cute5tupleIJNS3_1CILi16EEENS5_ILi64EEEEEELi6ELi256ELi1ELb0ELb0ENS_10bfloat16_tEfNS_4arch4Sm90EEEEEvNT_6ParamsE)
        .other          _ZN7cutlass13device_kernelIN5flash19FlashAttnFwdCombineIN4cute5tupleIJNS3_1CILi16EEENS5_ILi64EEEEEELi6ELi256ELi1ELb0ELb0ENS_10bfloat16_tEfNS_4arch4Sm90EEEEEvNT_6ParamsE,@"STO_CUDA_ENTRY STV_DEFAULT"
_ZN7cutlass13device_kernelIN5flash19FlashAttnFwdCombineIN4cute5tupleIJNS3_1CILi16EEENS5_ILi64EEEEEELi6ELi256ELi1ELb0ELb0ENS_10bfloat16_tEfNS_4arch4Sm90EEEEEvNT_6ParamsE:
        /* <DEDUP_REMOVED lines=58> */
.L_x_292:
        /* <DEDUP_REMOVED lines=16> */
[----:B------:R-:W-:Y:S01]  /*04a0*/  IMAD.MOV.U32 R5, RZ, RZ, R4 ;  /* 0x000000ffff057224 */ /* 0x000fe200078e0004 */
[-C--:B------:R-:W-:Y:S01]  /*04b0*/  ISETP.GE.AND P5, PT, R3, R16.reuse, PT ;  /* 0x000000100300720c */ /* 0x080fe20003fa6270 */
[----:B------:R-:W-:Y:S01]  /*04c0*/  IMAD.WIDE.U32 R14, R33, c[0x0][0x1c8], RZ ;  /* 0x00007200210e7a25 */ /* 0x000fe200078e00ff */
[----:B------:R-:W-:Y:S02]  /*04d0*/  ISETP.NE.AND P0, PT, R0, c[0x0][0x208], PT ;  /* 0x0000820000007a0c */ /* 0x000fe40003f05270 */
[----:B------:R-:W-:Y:S01]  /*04e0*/  IADD3 R11, R3, 0x20, RZ ;  /* 0x00000020030b7810 */ /* 0x000fe20007ffe0ff */
[----:B------:R-:W-:Y:S01]  /*04f0*/  IMAD R0, R34, c[0x0][0x1c8], RZ ;  /* 0x0000720022007a24 */ /* 0x000fe200078e02ff */
[-C--:B------:R-:W-:Y:S02]  /*0500*/  ISETP.GE.AND P4, PT, R13, R16.reuse, PT ;  /* 0x000000100d00720c */ /* 0x080fe40003f86270 */
[----:B------:R-:W-:Y:S01]  /*0510*/  ISETP.GE.AND P3, PT, R11, R16, PT ;  /* 0x000000100b00720c */ /* 0x000fe20003f66270 */
[----:B------:R-:W-:-:S05]  /*0520*/  IMAD R7, R33, c[0x0][0x1cc], R0 ;  /* 0x0000730021077a24 */ /* 0x000fca00078e0200 */
[----:B------:R-:W-:Y:S01]  /*0530*/  IADD3 R15, R15, R7, RZ ;  /* 0x000000070f0f7210 */ /* 0x000fe20007ffe0ff */
[----:B------:R-:W-:-:S05]  /*0540*/  @P0 IMAD.HI.U32 R6, R4, c[0x0][0x20c], RZ ;  /* 0x0000830004060a27 */ /* 0x000fca00078e00ff */
[----:B------:R-:W-:Y:S02]  /*0550*/  @P0 SHF.R.U32.HI R5, RZ, c[0x0][0x210], R6 ;  /* 0x00008400ff050a19 */ /* 0x000fe40000011606 */
[----:B------:R-:W-:Y:S02]  /*0560*/  @!P5 SHF.R.S32.HI R6, RZ, 0x1f, R3 ;  /* 0x0000001fff06d819 */ /* 0x000fe40000011403 */
[--C-:B------:R-:W-:Y:S01]  /*0570*/  SHF.R.S32.HI R0, RZ, 0x1f, R5.reuse ;  /* 0x0000001fff007819 */ /* 0x100fe20000011405 */
[----:B------:R-:W-:Y:S02]  /*0580*/  IMAD.MOV R21, RZ, RZ, -R5 ;  /* 0x000000ffff157224 */ /* 0x000fe400078e0a05 */
[----:B------:R-:W-:-:S04]  /*0590*/  IMAD.WIDE.U32 R14, R5, c[0x0][0x1c0], R14 ;  /* 0x00007000050e7a25 */ /* 0x000fc800078e000e */
[----:B------:R-:W-:Y:S02]  /*05a0*/  IMAD R0, R0, c[0x0][0x1c0], RZ ;  /* 0x0000700000007a24 */ /* 0x000fe400078e02ff */
[----:B------:R-:W-:Y:S01]  /*05b0*/  IMAD R21, R21, c[0x0][0x208], R4 ;  /* 0x0000820015157a24 */ /* 0x000fe200078e0204 */
[----:B------:R-:W-:Y:S01]  /*05c0*/  @!P3 SHF.R.S32.HI R4, RZ, 0x1f, R11 ;  /* 0x0000001fff04b819 */ /* 0x000fe2000001140b */
[----:B------:R-:W-:Y:S01]  /*05d0*/  IMAD R0, R5, c[0x0][0x1c4], R0 ;  /* 0x0000710005007a24 */ /* 0x000fe200078e0200 */
[----:B------:R-:W-:Y:S01]  /*05e0*/  @!P4 SHF.R.S32.HI R5, RZ, 0x1f, R13 ;  /* 0x0000001fff05c819 */ /* 0x000fe2000001140d */
[----:B------:R-:W-:Y:S01]  /*05f0*/  @!P5 IMAD R6, R6, c[0x0][0x1b8], RZ ;  /* 0x00006e000606da24 */ /* 0x000fe200078e02ff */
[----:B------:R-:W-:Y:S01]  /*0600*/  SHF.R.S32.HI R7, RZ, 0x1f, R21 ;  /* 0x0000001fff077819 */ /* 0x000fe20000011415 */
[----:B------:R-:W-:Y:S01]  /*0610*/  @!P3 IMAD R4, R4, c[0x0][0x1b8], RZ ;  /* 0x00006e000404ba24 */ /* 0x000fe200078e02ff */
[----:B------:R-:W-:Y:S01]  /*0620*/  IADD3 R20, P0, R21, R14, RZ ;  /* 0x0000000e15147210 */ /* 0x000fe20007f1e0ff */
[----:B------:R-:W-:-:S02]  /*0630*/  @!P5 IMAD R6, R3, c[0x0][0x1bc], R6 ;  /* 0x00006f000306da24 */ /* 0x000fc400078e0206 */
[----:B------:R-:W-:Y:S01]  /*0640*/  @!P3 IMAD R4, R11, c[0x0][0x1bc], R4 ;  /* 0x00006f000b04ba24 */ /* 0x000fe200078e0204 */
[----:B------:R-:W-:Y:S01]  /*0650*/  IADD3.X R21, R7, R15, R0, P0, !PT ;  /* 0x0000000f07157210 */ /* 0x000fe200007fe400 */
[----:B------:R-:W-:Y:S01]  /*0660*/  @!P4 IMAD R0, R5, c[0x0][0x1b8], RZ ;  /* 0x00006e000500ca24 */ /* 0x000fe200078e02ff */
[C---:B------:R-:W-:Y:S01]  /*0670*/  IADD3 R7, R3.reuse, 0x30, RZ ;  /* 0x0000003003077810 */ /* 0x040fe20007ffe0ff */
[--C-:B------:R-:W-:Y:S01]  /*0680*/  @!P4 IMAD.MOV.U32 R14, RZ, RZ, R20.reuse ;  /* 0x000000ffff0ec224 */ /* 0x100fe200078e0014 */
[----:B------:R-:W-:Y:S01]  /*0690*/  @!P4 MOV R15, R21 ;  /* 0x00000015000fc202 */ /* 0x000fe20000000f00 */
[----:B------:R-:W-:Y:S01]  /*06a0*/  @!P5 IMAD.WIDE.U32 R22, R3, c[0x0][0x1b8], R20 ;  /* 0x00006e000316da25 */ /* 0x000fe200078e0014 */
[----:B------:R-:W-:-:S03]  /*06b0*/  ISETP.GE.AND P2, PT, R7, R16, PT ;  /* 0x000000100700720c */ /* 0x000fc60003f46270 */
[----:B------:R-:W-:Y:S01]  /*06c0*/  @!P4 IMAD R5, R13, c[0x0][0x1bc], R0 ;  /* 0x00006f000d05ca24 */ /* 0x000fe200078e0200 */
[----:B------:R-:W-:Y:S01]  /*06d0*/  @!P5 IADD3 R6, R23, R6, RZ ;  /* 0x000000061706d210 */ /* 0x000fe20007ffe0ff */
[----:B------:R-:W-:Y:S01]  /*06e0*/  @!P4 IMAD.WIDE.U32 R12, R13, c[0x0][0x1b8], R14 ;  /* 0x00006e000d0cca25 */ /* 0x000fe200078e000e */
[----:B------:R-:W-:-:S03]  /*06f0*/  @!P5 LEA R14, P0, R22, c[0x0][0x1a0], 0x2 ;  /* 0x00006800160eda11 */ /* 0x000fc600078010ff */
[----:B------:R-:W-:Y:S01]  /*0700*/  @!P3 IMAD.WIDE.U32 R10, R11, c[0x0][0x1b8], R20 ;  /* 0x00006e000b0aba25 */ /* 0x000fe200078e0014 */
[----:B------:R-:W-:Y:S02]  /*0710*/  @!P4 LEA R24, P1, R12, c[0x0][0x1a0], 0x2 ;  /* 0x000068000c18ca11 */ /* 0x000fe400078210ff */
[----:B------:R-:W-:Y:S01]  /*0720*/  @!P5 LEA.HI.X R15, R22, c[0x0][0x1a4], R6, 0x2, P0 ;  /* 0x00006900160fda11 */ /* 0x000fe200000f1406 */
[----:B------:R-:W-:Y:S01]  /*0730*/  @!P4 IMAD.IADD R5, R13, 0x1, R5 ;  /* 0x000000010d05c824 */ /* 0x000fe200078e0205 */
[----:B------:R-:W-:Y:S01]  /*0740*/  @!P3 IADD3 R11, R11, R4, RZ ;  /* 0x000000040b0bb210 */ /* 0x000fe20007ffe0ff */
[----:B------:R-:W-:Y:S01]  /*0750*/  @P5 IMAD.MOV.U32 R0, RZ, RZ, -0x800000 ;  /* 0xff800000ff005424 */ /* 0x000fe200078e00ff */
[----:B------:R-:W-:Y:S01]  /*0760*/  @!P3 LEA R22, P0, R10, c[0x0][0x1a0], 0x2 ;  /* 0x000068000a16ba11 */ /* 0x000fe200078010ff */
[----:B------:R-:W-:Y:S01]  /*0770*/  IMAD.SHL.U32 R13, R9, 0x4, RZ ;  /* 0x00000004090d7824 */ /* 0x000fe200078e00ff */
[----:B------:R-:W-:Y:S01]  /*0780*/  @P4 MOV R4, 0xff800000 ;  /* 0xff80000000044802 */ /* 0x000fe20000000f00 */
[----:B------:R-:W-:Y:S01]  /*0790*/  @P3 IMAD.MOV.U32 R6, RZ, RZ, -0x800000 ;  /* 0xff800000ff063424 */ /* 0x000fe200078e00ff */
[----:B------:R-:W-:Y:S01]  /*07a0*/  @!P4 LEA.HI.X R25, R12, c[0x0][0x1a4], R5, 0x2, P1 ;  /* 0x000069000c19ca11 */ /* 0x000fe200008f1405 */
[----:B------:R1:W-:Y:S01]  /*07b0*/  @P5 STS [R9.X4], R0 ;  /* 0x0000000009005388 */ /* 0x0003e20000004800 */
[----:B------:R-:W-:-:S03]  /*07c0*/  @!P3 LEA.HI.X R23, R10, c[0x0][0x1a4], R11, 0x2, P0 ;  /* 0x000069000a17ba11 */ /* 0x000fc600000f140b */
[----:B------:R-:W-:Y:S01]  /*07d0*/  @!PT LDS RZ, [RZ] ;  /* 0x00000000fffff984 */ /* 0x000fe20000000800 */
[----:B------:R-:W-:Y:S01]  /*07e0*/  @!PT LDS RZ, [RZ] ;  /* 0x00000000fffff984 */ /* 0x000fe20000000800 */
[----:B------:R-:W-:Y:S01]  /*07f0*/  @!PT LDS RZ, [RZ] ;  /* 0x00000000fffff984 */ /* 0x000fe20000000800 */
[----:B------:R2:W-:Y:S04]  /*0800*/  @!P5 LDGSTS.E.LTC128B [R13], [R14.64] ;  /* 0x000000000e0ddfae */ /* 0x0005e8000b921964 */
        /* <DEDUP_REMOVED lines=9> */
[----:B------:R2:W-:Y:S01]  /*08a0*/  @!P3 LDGSTS.E.LTC128B [R13+0x800], [R22.64] ;  /* 0x00800000160dbfae */ /* 0x0005e2000b921964 */
[----:B-1----:R-:W-:-:S05]  /*08b0*/  @P2 MOV R0, 0xff800000 ;  /* 0xff80000000002802 */ /* 0x002fca0000000f00 */
[----:B------:R2:W-:Y:S01]  /*08c0*/  @P2 STS [R9.X4+0xc00], R0 ;  /* 0x000c000009002388 */ /* 0x0005e20000004800 */
[----:B------:R-:W-:Y:S05]  /*08d0*/  @P2 BRA `(.L_x_294) ;  /* 0x000000d000002947 */ /* 0x000fea0003800000 */
[----:B--2---:R-:W-:Y:S02]  /*08e0*/  SHF.R.S32.HI R0, RZ, 0x1f, R7 ;  /* 0x0000001fff007819 */ /* 0x004fe40000011407 */
[----:B------:R-:W-:Y:S02]  /*08f0*/  MOV R4, R20 ;  /* 0x0000001400047202 */ /* 0x000fe40000000f00 */
        /* <DEDUP_REMOVED lines=11> */
.L_x_294:
[----:B------:R-:W-:Y:S05]  /*09b0*/  BSYNC B0 ;  /* 0x0000000000007941 */ /* 0x000fea0003800000 */
.L_x_293:
[----:B--2---:R-:W-:Y:S01]  /*09c0*/  IMAD.MOV.U32 R0, RZ, RZ, 0x1 ;  /* 0x00000001ff007424 */ /* 0x004fe200078e00ff */
[----:B------:R-:W0:Y:S01]  /*09d0*/  LDGDEPBAR ;  /* 0x00000000000079af */ /* 0x000e220000000000 */
[----:B-1----:R-:W-:Y:S02]  /*09e0*/  IMAD R6, R18, 0x10, R3 ;  /* 0x0000001012067824 */ /* 0x002fe400078e0203 */
[----:B------:R-:W-:Y:S01]  /*09f0*/  IMAD.SHL.U32 R4, R19, 0x40, RZ ;  /* 0x0000004013047824 */ /* 0x000fe200078e00ff */
[----:B------:R-:W-:Y:S01]  /*0a00*/  ISETP.NE.AND P1, PT, R0, c[0x0][0x208], PT ;  /* 0x0000820000007a0c */ /* 0x000fe20003f25270 */
[----:B------:R-:W-:Y:S01]  /*0a10*/  IMAD R0, R34, c[0x0][0x198], RZ ;  /* 0x0000660022007a24 */ /* 0x000fe200078e02ff */
[----:B------:R-:W-:Y:S01]  /*0a20*/  ISETP.GE.AND P0, PT, R6, R17, PT ;  /* 0x000000110600720c */ /* 0x000fe20003f06270 */
[----:B------:R-:W-:Y:S01]  /*0a30*/  IMAD.SHL.U32 R14, R2, 0x4, RZ ;  /* 0x00000004020e7824 */ /* 0x000fe200078e00ff */
[----:B------:R-:W-:Y:S01]  /*0a40*/  SHF.R.S32.HI R5, RZ, 0x1f, R4 ;  /* 0x0000001fff057819 */ /* 0x000fe20000011404 */
[C---:B------:R-:W-:Y:S01]  /*0a50*/  IMAD R7, R33.reuse, c[0x0][0x19c], R0 ;  /* 0x0000670021077a24 */ /* 0x040fe200078e0200 */
[----:B------:R-:W-:Y:S01]  /*0a60*/  IADD3 R13, -R4, c[0x0][0x16c], RZ ;  /* 0x00005b00040d7a10 */ /* 0x000fe20007ffe1ff */
[----:B------:R-:W-:Y:S01]  /*0a70*/  IMAD.MOV.U32 R0, RZ, RZ, R6 ;  /* 0x000000ffff007224 */ /* 0x000fe200078e0006 */
[----:B------:R-:W-:Y:S01]  /*0a80*/  SHF.R.S32.HI R37, RZ, 0x1f, R14 ;  /* 0x0000001fff257819 */ /* 0x000fe2000001140e */
[----:B------:R-:W-:Y:S01]  /*0a90*/  IMAD.WIDE.U32 R8, R33, c[0x0][0x198], R4 ;  /* 0x0000660021087a25 */ /* 0x000fe200078e0004 */
[----:B------:R-:W-:-:S03]  /*0aa0*/  ISETP.GE.AND P4, PT, R14, R13, PT ;  /* 0x0000000d0e00720c */ /* 0x000fc60003f86270 */
[----:B------:R-:W-:-:S04]  /*0ab0*/  @P1 IMAD.HI.U32 R10, R6, c[0x0][0x20c], RZ ;  /* 0x00008300060a1a27 */ /* 0x000fc800078e00ff */
[----:B------:R-:W-:Y:S01]  /*0ac0*/  IMAD.IADD R9, R9, 0x1, R7 ;  /* 0x0000000109097824 */ /* 0x000fe200078e0207 */
[----:B------:R-:W-:Y:S01]  /*0ad0*/  @P1 SHF.R.U32.HI R0, RZ, c[0x0][0x210], R10 ;  /* 0x00008400ff001a19 */ /* 0x000fe2000001160a */
[----:B------:R-:W-:-:S03]  /*0ae0*/  IMAD R32, R3, 0x40, R14 ;  /* 0x0000004003207824 */ /* 0x000fc600078e020e */
[--C-:B------:R-:W-:Y:S01]  /*0af0*/  SHF.R.S32.HI R5, RZ, 0x1f, R0.reuse ;  /* 0x0000001fff057819 */ /* 0x100fe20000011400 */
[----:B------:R-:W-:Y:S01]  /*0b00*/  IMAD.MOV R35, RZ, RZ, -R0 ;  /* 0x000000ffff237224 */ /* 0x000fe200078e0a00 */
[C---:B------:R-:W-:Y:S01]  /*0b10*/  SEL R4, R0.reuse, 0xffffffff, !P0 ;  /* 0xffffffff00047807 */ /* 0x040fe20004000000 */
[----:B------:R-:W-:-:S03]  /*0b20*/  IMAD.WIDE.U32 R8, R0, c[0x0][0x190], R8 ;  /* 0x0000640000087a25 */ /* 0x000fc600078e0008 */
[----:B------:R-:W-:Y:S01]  /*0b30*/  ISETP.LT.OR P4, PT, R4, RZ, P4 ;  /* 0x000000ff0400720c */ /* 0x000fe20002781670 */
[----:B------:R-:W-:Y:S02]  /*0b40*/  IMAD R5, R5, c[0x0][0x190], RZ ;  /* 0x0000640005057a24 */ /* 0x000fe400078e02ff */
[----:B------:R-:W-:Y:S01]  /*0b50*/  IMAD R35, R35, c[0x0][0x208], R6 ;  /* 0x0000820023237a24 */ /* 0x000fe200078e0206 */
[----:B------:R-:W-:Y:S01]  /*0b60*/  ISETP.LT.OR P3, PT, R16, 0x3, P4 ;  /* 0x000000031000780c */ /* 0x000fe20002761670 */
[----:B------:R-:W-:-:S03]  /*0b70*/  IMAD R5, R0, c[0x0][0x194], R5 ;  /* 0x0000650000057a24 */ /* 0x000fc600078e0205 */
        /* <DEDUP_REMOVED lines=8> */
[----:B------:R-:W-:Y:S02]  /*0c00*/  IADD3.X R41, R37, R11, R0, P0, !PT ;  /* 0x0000000b25297210 */ /* 0x000fe400007fe400 */
[C---:B------:R-:W-:Y:S02]  /*0c10*/  @!P4 IADD3 R5, P0, R40.reuse, c[0x0][0x188], RZ ;  /* 0x000062002805ca10 */ /* 0x040fe40007f1e0ff */
[----:B------:R-:W-:Y:S02]  /*0c20*/  @!P3 LEA R8, P1, R9, R40, 0x1 ;  /* 0x000000280908b211 */ /* 0x000fe400078208ff */
[----:B------:R-:W-:-:S02]  /*0c30*/  @!P4 LEA R18, P2, R40, c[0x0][0x160], 0x2 ;  /* 0x000058002812ca11 */ /* 0x000fc400078410ff */
[----:B------:R-:W-:Y:S02]  /*0c40*/  @!P4 IADD3.X R0, R41, c[0x0][0x18c], RZ, P0, !PT ;  /* 0x000063002900ca10 */ /* 0x000fe400007fe4ff */
[----:B------:R-:W-:Y:S01]  /*0c50*/  @!P3 LEA.HI.X R7, R9, R41, R7, 0x1, P1 ;  /* 0x000000290907b211 */ /* 0x000fe200008f0c07 */
[----:B------:R-:W-:Y:S01]  /*0c60*/  @!P4 IMAD.SHL.U32 R9, R32, 0x4, RZ ;  /* 0x000000042009c824 */ /* 0x000fe200078e00ff */
[----:B------:R-:W-:Y:S02]  /*0c70*/  @!P3 LEA R10, P0, R8, c[0x0][0x160], 0x2 ;  /* 0x00005800080aba11 */ /* 0x000fe400078010ff */
[C---:B------:R-:W-:Y:S02]  /*0c80*/  @!P4 LEA R16, P1, R5.reuse, c[0x0][0x160], 0x2 ;  /* 0x000058000510ca11 */ /* 0x040fe400078210ff */
        /* <DEDUP_REMOVED lines=17> */
[----:B-1----:R-:W-:-:S04]  /*0da0*/  SHF.R.U32.HI R18, RZ, 0x4, R0 ;  /* 0x00000004ff127819 */ /* 0x002fc80000011600 */
[----:B------:R-:W-:Y:S01]  /*0db0*/  LOP3.LUT R18, R15, R18, RZ, 0x3c, !PT ;  /* 0x000000120f127212 */ /* 0x000fe200078e3cff */
[----:B------:R-:W-:-:S04]  /*0dc0*/  DEPBAR.LE SB0, 0x3 ;  /* 0x000080c00000791a */ /* 0x000fc80000000000 */
[----:B------:R-:W-:Y:S01]  /*0dd0*/  WARPSYNC 0xffffffff ;  /* 0xffffffff00007948 */ /* 0x000fe20003800000 */
[----:B------:R-:W-:Y:S06]  /*0de0*/  BAR.SYNC.DEFER_BLOCKING 0x0 ;  /* 0x0000000000007b1d */ /* 0x000fec0000010000 */
[----:B--2---:R-:W-:Y:S04]  /*0df0*/  LDS R17, [R18.X4+0x400] ;  /* 0x0004000012117984 */ /* 0x004fe80000004800 */
[----:B------:R-:W1:Y:S04]  /*0e00*/  LDS R16, [R18.X4] ;  /* 0x0000000012107984 */ /* 0x000e680000004800 */
[----:B------:R-:W2:Y:S04]  /*0e10*/  LDS R15, [R18.X4+0x800] ;  /* 0x00080000120f7984 */ /* 0x000ea80000004800 */
[----:B------:R-:W4:Y:S01]  /*0e20*/  LDS R12, [R18.X4+0xc00] ;  /* 0x000c0000120c7984 */ /* 0x000f220000004800 */
[----:B-1----:R-:W-:-:S04]  /*0e30*/  FMNMX.FTZ R0, R17, R16, !PT ;  /* 0x0000001011007209 */ /* 0x002fc80007810000 */
[----:B--2---:R-:W-:-:S04]  /*0e40*/  FMNMX.FTZ R7, R0, R15, !PT ;  /* 0x0000000f00077209 */ /* 0x004fc80007810000 */
[----:B----4-:R-:W-:Y:S01]  /*0e50*/  FMNMX.FTZ R7, R7, R12, !PT ;  /* 0x0000000c07077209 */ /* 0x010fe20007810000 */
[----:B------:R-:W-:Y:S05]  /*0e60*/  BRA.DIV ~URZ, `(.L_x_295) ;  /* 0x000014527f007947 */ /* 0x000fea000b800000 */
[----:B---3--:R1:W2:Y:S02]  /*0e70*/  SHFL.BFLY PT, R5, R7, 0x8, 0x1f ;  /* 0x0d001f0007057f89 */ /* 0x0082a400000e0000 */
.L_x_304:
[----:B--2---:R-:W-:Y:S01]  /*0e80*/  FMNMX.FTZ R20, R7, R5, !PT ;  /* 0x0000000507147209 */ /* 0x004fe20007810000 */
[----:B------:R-:W2:Y:S01]  /*0e90*/  S2UR UR5, SR_CTAID.Y ;  /* 0x00000000000579c3 */ /* 0x000ea20000002600 */
[----:B------:R-:W-:Y:S01]  /*0ea0*/  FSETP.NEU.FTZ.AND P2, PT, R17, -INF , PT ;  /* 0xff8000001100780b */ /* 0x000fe20003f5d000 */
[----:B------:R-:W-:Y:S01]  /*0eb0*/  ULDC UR6, c[0x0][0x1b0] ;  /* 0x00006c0000067ab9 */ /* 0x000fe20000000800 */
[----:B------:R-:W-:Y:S01]  /*0ec0*/  FSETP.NEU.FTZ.AND P1, PT, R15, -INF , PT ;  /* 0xff8000000f00780b */ /* 0x000fe20003f3d000 */
[----:B------:R-:W3:Y:S01]  /*0ed0*/  SHFL.BFLY PT, R5, R20, 0x4, 0x1f ;  /* 0x0c801f0014057f89 */ /* 0x000ee200000e0000 */
[----:B------:R-:W-:Y:S01]  /*0ee0*/  FSETP.NEU.FTZ.AND P3, PT, R16, -INF , PT ;  /* 0xff8000001000780b */ /* 0x000fe20003f7d000 */
[----:B------:R-:W-:Y:S01]  /*0ef0*/  ULDC UR4, c[0x0][0x1a8] ;  /* 0x00006a0000047ab9 */ /* 0x000fe20000000800 */
[----:B------:R-:W-:Y:S01]  /*0f00*/  BSSY B0, `(.L_x_296) ;  /* 0x0000057000007945 */ /* 0x000fe20003800000 */
[----:B------:R-:W-:Y:S01]  /*0f10*/  UIMAD UR4, UR6, UR4, URZ ;  /* 0x00000004060472a4 */ /* 0x000fe2000f8e023f */
        /* <DEDUP_REMOVED lines=9> */
[--C-:B-1----:R-:W-:Y:S02]  /*0fb0*/  FADD.FTZ R7, R17, -R0.reuse ;  /* 0x8000000011077221 */ /* 0x102fe40000010000 */
[----:B------:R-:W-:Y:S02]  /*0fc0*/  FMUL.FTZ R8, R8, 1.4426950216293334961 ;  /* 0x3fb8aa3b08087820 */ /* 0x000fe40000410000 */
[----:B------:R-:W-:Y:S02]  /*0fd0*/  FMUL.FTZ R7, R7, 1.4426950216293334961 ;  /* 0x3fb8aa3b07077820 */ /* 0x000fe40000410000 */
[--C-:B------:R-:W-:Y:S01]  /*0fe0*/  FADD.FTZ R5, R15, -R0.reuse ;  /* 0x800000000f057221 */ /* 0x100fe20000010000 */
[----:B------:R-:W-:Y:S01]  /*0ff0*/  SEL R15, R2, 0xffffffff, P3 ;  /* 0xffffffff020f7807 */ /* 0x000fe20001800000 */
[----:B------:R-:W1:Y:S01]  /*1000*/  MUFU.EX2 R8, R8 ;  /* 0x0000000800087308 */ /* 0x000e620000000800 */
[----:B------:R-:W-:Y:S01]  /*1010*/  FADD.FTZ R0, R12, -R0 ;  /* 0x800000000c007221 */ /* 0x000fe20000010000 */
[C---:B------:R-:W-:Y:S01]  /*1020*/  @P2 IADD3 R15, R2.reuse, 0x10, RZ ;  /* 0x00000010020f2810 */ /* 0x040fe20007ffe0ff */
[----:B------:R-:W-:Y:S01]  /*1030*/  FMUL.FTZ R5, R5, 1.4426950216293334961 ;  /* 0x3fb8aa3b05057820 */ /* 0x000fe20000410000 */
[----:B------:R-:W-:Y:S01]  /*1040*/  @P1 IADD3 R15, R2, 0x20, RZ ;  /* 0x00000020020f1810 */ /* 0x000fe20007ffe0ff */
[----:B------:R-:W-:Y:S01]  /*1050*/  FMUL.FTZ R0, R0, 1.4426950216293334961 ;  /* 0x3fb8aa3b00007820 */ /* 0x000fe20000410000 */
[----:B------:R-:W-:-:S02]  /*1060*/  @P0 IADD3 R15, R2, 0x30, RZ ;  /* 0x00000030020f0810 */ /* 0x000fc40007ffe0ff */
[----:B------:R-:W3:Y:S01]  /*1070*/  MUFU.EX2 R7, R7 ;  /* 0x0000000700077308 */ /* 0x000ee20000000800 */
[----:B------:R-:W-:Y:S02]  /*1080*/  ISETP.NE.AND P1, PT, R2, RZ, PT ;  /* 0x000000ff0200720c */ /* 0x000fe40003f25270 */
[----:B------:R-:W4:Y:S05]  /*1090*/  SHFL.BFLY PT, R20, R15, 0x8, 0x1f ;  /* 0x0d001f000f147f89 */ /* 0x000f2a00000e0000 */
[----:B------:R-:W5:Y:S01]  /*10a0*/  MUFU.EX2 R5, R5 ;  /* 0x0000000500057308 */ /* 0x000f620000000800 */
[----:B-1----:R-:W-:-:S07]  /*10b0*/  FADD.FTZ R10, RZ, R8 ;  /* 0x00000008ff0a7221 */ /* 0x002fce0000010000 */
[----:B------:R-:W1:Y:S01]  /*10c0*/  MUFU.EX2 R0, R0 ;  /* 0x0000000000007308 */ /* 0x000e620000000800 */
[----:B---3--:R-:W-:-:S04]  /*10d0*/  FADD.FTZ R10, R10, R7 ;  /* 0x000000070a0a7221 */ /* 0x008fc80000010000 */
[----:B-----5:R-:W-:Y:S01]  /*10e0*/  FADD.FTZ R9, R10, R5 ;  /* 0x000000050a097221 */ /* 0x020fe20000010000 */
[----:B----4-:R-:W-:-:S03]  /*10f0*/  IMNMX R20, R15, R20, !PT ;  /* 0x000000140f147217 */ /* 0x010fc60007800200 */
        /* <DEDUP_REMOVED lines=13> */
[----:B---3--:R-:W-:-:S02]  /*11d0*/  FADD.FTZ R19, R12, R19 ;  /* 0x000000130c137221 */ /* 0x008fc40000010000 */
[----:B------:R-:W-:-:S03]  /*11e0*/  IMAD.MOV.U32 R12, RZ, RZ, RZ ;  /* 0x000000ffff0c7224 */ /* 0x000fc600078e00ff */
[----:B------:R-:W1:Y:S02]  /*11f0*/  SHFL.BFLY PT, R10, R19, 0x1, 0x1f ;  /* 0x0c201f00130a7f89 */ /* 0x000e6400000e0000 */
[----:B-1----:R-:W-:-:S05]  /*1200*/  FADD.FTZ R10, R19, R10 ;  /* 0x0000000a130a7221 */ /* 0x002fca0000010000 */
[----:B------:R-:W-:-:S13]  /*1210*/  FSETP.NE.FTZ.AND P0, PT, R10, RZ, PT ;  /* 0x000000ff0a00720b */ /* 0x000fda0003f15000 */
[----:B------:R-:W1:Y:S01]  /*1220*/  @P0 MUFU.RCP R12, R10 ;  /* 0x0000000a000c0308 */ /* 0x000e620000001000 */
[----:B----4-:R-:W-:-:S07]  /*1230*/  ISETP.GT.OR P0, PT, R9, 0xff, P1 ;  /* 0x000000ff0900780c */ /* 0x010fce0000f04670 */
[----:B------:R-:W3:Y:S01]  /*1240*/  MUFU.LG2 R10, R10 ;  /* 0x0000000a000a7308 */ /* 0x000ee20000000c00 */
[-C--:B-1----:R-:W-:Y:S02]  /*1250*/  FMUL.FTZ R9, R8, R12.reuse ;  /* 0x0000000c08097220 */ /* 0x082fe40000410000 */
[-C--:B------:R-:W-:Y:S02]  /*1260*/  FMUL.FTZ R7, R7, R12.reuse ;  /* 0x0000000c07077220 */ /* 0x080fe40000410000 */
[-C--:B------:R-:W-:Y:S01]  /*1270*/  FMUL.FTZ R5, R5, R12.reuse ;  /* 0x0000000c05057220 */ /* 0x080fe20000410000 */
[----:B------:R1:W-:Y:S01]  /*1280*/  STS [R18.X4], R9 ;  /* 0x0000000912007388 */ /* 0x0003e20000004800 */
[----:B------:R-:W-:Y:S02]  /*1290*/  FMUL.FTZ R15, R0, R12 ;  /* 0x0000000c000f7220 */ /* 0x000fe40000410000 */
[----:B---3--:R-:W-:Y:S01]  /*12a0*/  FFMA.FTZ R11, R10, 0.69314718246459960938, R11 ;  /* 0x3f3172180a0b7823 */ /* 0x008fe2000001000b */
[----:B------:R1:W-:Y:S04]  /*12b0*/  STS [R18.X4+0x400], R7 ;  /* 0x0004000712007388 */ /* 0x0003e80000004800 */
[----:B------:R1:W-:Y:S04]  /*12c0*/  STS [R18.X4+0x800], R5 ;  /* 0x0008000512007388 */ /* 0x0003e80000004800 */
[----:B------:R1:W-:Y:S04]  /*12d0*/  STS [R18.X4+0xc00], R15 ;  /* 0x000c000f12007388 */ /* 0x0003e80000004800 */
[----:B------:R1:W-:Y:S01]  /*12e0*/  @!P0 STS [R3.X4+0x1000], R2 ;  /* 0x0010000203008388 */ /* 0x0003e20000004800 */
[----:B------:R-:W-:-:S04]  /*12f0*/  ISETP.GE.OR P0, PT, R6, UR4, P1 ;  /* 0x0000000406007c0c */ /* 0x000fc80008f06670 */
[----:B--2---:R-:W-:-:S13]  /*1300*/  ISETP.NE.OR P0, PT, RZ, UR5, P0 ;  /* 0x00000005ff007c0c */ /* 0x004fda0008705670 */
[----:B------:R-:W-:Y:S05]  /*1310*/  @P0 BRA `(.L_x_297) ;  /* 0x0000015000000947 */ /* 0x000fea0003800000 */
[----:B------:R-:W-:Y:S02]  /*1320*/  IMAD.MOV.U32 R0, RZ, RZ, 0x1 ;  /* 0x00000001ff007424 */ /* 0x000fe400078e00ff */
[----:B-1----:R-:W-:Y:S02]  /*1330*/  IMAD R2, R34, c[0x0][0x200], RZ ;  /* 0x0000800022027a24 */ /* 0x002fe400078e02ff */
[----:B------:R-:W-:Y:S01]  /*1340*/  IMAD.MOV.U32 R5, RZ, RZ, R6 ;  /* 0x000000ffff057224 */ /* 0x000fe200078e0006 */
[----:B------:R-:W-:Y:S01]  /*1350*/  ISETP.NE.AND P0, PT, R0, c[0x0][0x208], PT ;  /* 0x0000820000007a0c */ /* 0x000fe20003f05270 */
[----:B------:R-:W-:-:S04]  /*1360*/  IMAD.WIDE.U32 R8, R33, c[0x0][0x200], RZ ;  /* 0x0000800021087a25 */ /* 0x000fc800078e00ff */
[----:B------:R-:W-:-:S05]  /*1370*/  IMAD R2, R33, c[0x0][0x204], R2 ;  /* 0x0000810021027a24 */ /* 0x000fca00078e0202 */
[----:B------:R-:W-:-:S03]  /*1380*/  IADD3 R9, R9, R2, RZ ;  /* 0x0000000209097210 */ /* 0x000fc60007ffe0ff */
[----:B------:R-:W-:-:S05]  /*1390*/  @P0 IMAD.HI.U32 R0, R6, c[0x0][0x20c], RZ ;  /* 0x0000830006000a27 */ /* 0x000fca00078e00ff */
[----:B------:R-:W-:-:S04]  /*13a0*/  @P0 SHF.R.U32.HI R5, RZ, c[0x0][0x210], R0 ;  /* 0x00008400ff050a19 */ /* 0x000fc80000011600 */
[C---:B------:R-:W-:Y:S01]  /*13b0*/  IADD3 R7, -R5.reuse, RZ, RZ ;  /* 0x000000ff05077210 */ /* 0x040fe20007ffe1ff */
[----:B------:R-:W-:Y:S01]  /*13c0*/  IMAD.WIDE.U32 R8, R5, c[0x0][0x1f8], R8 ;  /* 0x00007e0005087a25 */ /* 0x000fe200078e0008 */
[----:B------:R-:W-:-:S03]  /*13d0*/  SHF.R.S32.HI R0, RZ, 0x1f, R5 ;  /* 0x0000001fff007819 */ /* 0x000fc60000011405 */
[----:B------:R-:W-:Y:S02]  /*13e0*/  IMAD R7, R7, c[0x0][0x208], R6 ;  /* 0x0000820007077a24 */ /* 0x000fe400078e0206 */
        /* <DEDUP_REMOVED lines=8> */
.L_x_297:
[----:B------:R-:W-:Y:S05]  /*1470*/  BSYNC B0 ;  /* 0x0000000000007941 */ /* 0x000fea0003800000 */
.L_x_296:
[----:B------:R-:W-:Y:S01]  /*1480*/  BAR.SYNC.DEFER_BLOCKING 0x0 ;  /* 0x0000000000007b1d */ /* 0x000fe20000010000 */
[----:B-1----:R-:W-:Y:S01]  /*1490*/  HFMA2.MMA R9, -RZ, RZ, 0, 0 ;  /* 0x00000000ff097435 */ /* 0x002fe200000001ff */
[----:B------:R-:W-:Y:S01]  /*14a0*/  IMAD.MOV.U32 R12, RZ, RZ, RZ ;  /* 0x000000ffff0c7224 */ /* 0x000fe200078e00ff */
[----:B------:R-:W-:-:S03]  /*14b0*/  CS2R R10, SRZ ;  /* 0x00000000000a7805 */ /* 0x000fc6000001ff00 */
        /* <DEDUP_REMOVED lines=20> */
.L_x_302:
        /* <DEDUP_REMOVED lines=11> */
[----:B------:R-:W-:Y:S03]  /*16b0*/  SHF.R.U32.HI R0, RZ, 0x4, R0 ;  /* 0x00000004ff007819 */ /* 0x000fe60000011600 */
[----:B------:R-:W-:Y:S01]  /*16c0*/  @!P1 IMAD R43, R43, c[0x0][0x188], RZ ;  /* 0x000062002b2b9a24 */ /* 0x000fe200078e02ff */
[----:B------:R-:W-:Y:S02]  /*16d0*/  LOP3.LUT R3, R0, R3, RZ, 0x3c, !PT ;  /* 0x0000000300037212 */ /* 0x000fe400078e3cff */
[C---:B------:R-:W-:Y:S01]  /*16e0*/  LOP3.LUT R0, R15.reuse, 0x50, RZ, 0xc0, !PT ;  /* 0x000000500f007812 */ /* 0x040fe200078ec0ff */
[----:B------:R-:W-:Y:S01]  /*16f0*/  @!P1 IMAD R43, R44, c[0x0][0x18c], R43 ;  /* 0x000063002c2b9a24 */ /* 0x000fe200078e022b */
[----:B------:R-:W-:Y:S02]  /*1700*/  @!P1 LEA R44, P0, R18, c[0x0][0x160], 0x2 ;  /* 0x00005800122c9a11 */ /* 0x000fe400078010ff */
[----:B------:R-:W-:Y:S01]  /*1710*/  LOP3.LUT R15, R15, 0xffffff80, RZ, 0xc0, !PT ;  /* 0xffffff800f0f7812 */ /* 0x000fe200078ec0ff */
[----:B------:R-:W-:Y:S01]  /*1720*/  @!P1 IMAD.IADD R43, R19, 0x1, R43 ;  /* 0x00000001132b9824 */ /* 0x000fe200078e022b */
[----:B------:R-:W1:Y:S02]  /*1730*/  LDS R3, [R3.X4] ;  /* 0x0000000003037984 */ /* 0x000e640000004800 */
[----:B------:R-:W-:Y:S02]  /*1740*/  IADD3 R15, R0, R15, R8 ;  /* 0x0000000f000f7210 */ /* 0x000fe40007ffe008 */
[----:B------:R-:W-:Y:S01]  /*1750*/  @!P1 LEA.HI.X R45, R18, c[0x0][0x164], R43, 0x2, P0 ;  /* 0x00005900122d9a11 */ /* 0x000fe200000f142b */
[----:B------:R-:W-:Y:S01]  /*1760*/  IMAD.SHL.U32 R43, R32, 0x4, RZ ;  /* 0x00000004202b7824 */ /* 0x000fe200078e00ff */
[----:B------:R-:W-:Y:S04]  /*1770*/  LOP3.LUT R0, R15, 0xf0, RZ, 0xc0, !PT ;  /* 0x000000f00f007812 */ /* 0x000fe800078ec0ff */
[----:B------:R-:W-:Y:S01]  /*1780*/  SHF.R.U32.HI R0, RZ, 0x4, R0 ;  /* 0x00000004ff007819 */ /* 0x000fe20000011600 */
[----:B------:R-:W-:Y:S01]  /*1790*/  @!PT LDS RZ, [RZ] ;  /* 0x00000000fffff984 */ /* 0x000fe20000000800 */
[----:B------:R-:W-:Y:S01]  /*17a0*/  @!PT LDS RZ, [RZ] ;  /* 0x00000000fffff984 */ /* 0x000fe20000000800 */
[----:B------:R-:W-:Y:S01]  /*17b0*/  @!PT LDS RZ, [RZ] ;  /* 0x00000000fffff984 */ /* 0x000fe20000000800 */
[----:B------:R2:W-:Y:S03]  /*17c0*/  @!P1 LDGSTS.E.BYPASS.LTC128B.128 [R43+0x4040], [R44.64] ;  /* 0x040400002c2b9fae */ /* 0x0005e6000b901d64 */
[----:B------:R-:W-:Y:S02]  /*17d0*/  LOP3.LUT R2, R0, R15, RZ, 0x3c, !PT ;  /* 0x0000000f00027212 */ /* 0x000fe400078e3cff */
[C---:B------:R-:W-:Y:S01]  /*17e0*/  IADD3 R15, R5.reuse, 0x20, RZ ;  /* 0x00000020050f7810 */ /* 0x040fe20007ffe0ff */
[----:B------:R-:W0:Y:S01]  /*17f0*/  LDGDEPBAR ;  /* 0x00000000000079af */ /* 0x000e220000000000 */
[----:B------:R-:W-:Y:S02]  /*1800*/  IADD3 R5, R5, 0x30, RZ ;  /* 0x0000003005057810 */ /* 0x000fe40007ffe0ff */
[C---:B------:R-:W-:Y:S02]  /*1810*/  LOP3.LUT R0, R15.reuse, 0x60, RZ, 0xc0, !PT ;  /* 0x000000600f007812 */ /* 0x040fe400078ec0ff */
[----:B------:R-:W-:Y:S04]  /*1820*/  LOP3.LUT R15, R15, 0xffffff80, RZ, 0xc0, !PT ;  /* 0xffffff800f0f7812 */ /* 0x000fe800078ec0ff */
[----:B------:R-:W-:Y:S04]  /*1830*/  IADD3 R15, R0, R15, R8 ;  /* 0x0000000f000f7210 */ /* 0x000fe80007ffe008 */
[----:B------:R-:W-:Y:S04]  /*1840*/  LOP3.LUT R6, R15, 0xf0, RZ, 0xc0, !PT ;  /* 0x000000f00f067812 */ /* 0x000fe800078ec0ff */
[----:B------:R-:W-:Y:S02]  /*1850*/  SHF.R.U32.HI R6, RZ, 0x4, R6 ;  /* 0x00000004ff067819 */ /* 0x000fe40000011606 */
[----:B--2---:R-:W-:Y:S02]  /*1860*/  IADD3 R44, R7, 0x4, RZ ;  /* 0x00000004072c7810 */ /* 0x004fe40007ffe0ff */
[----:B-1----:R-:W-:Y:S01]  /*1870*/  FSETP.GT.FTZ.AND P0, PT, R3, RZ, PT ;  /* 0x000000ff0300720b */ /* 0x002fe20003f14000 */
[----:B------:R-:W-:Y:S04]  /*1880*/  DEPBAR.LE SB0, 0x3 ;  /* 0x000080c00000791a */ /* 0x000fe80000000000 */
[----:B------:R-:W-:Y:S01]  /*1890*/  ISETP.GT.OR P1, PT, R44, R39, P4 ;  /* 0x000000272c00720c */ /* 0x000fe20002724670 */
[----:B------:R-:W1:Y:S01]  /*18a0*/  LDS R2, [R2.X4] ;  /* 0x0000000002027984 */ /* 0x000e620000004800 */
[----:B------:R-:W-:Y:S02]  /*18b0*/  ISETP.LT.OR P0, PT, R4, RZ, !P0 ;  /* 0x000000ff0400720c */ /* 0x000fe40004701670 */
[----:B------:R-:W-:Y:S02]  /*18c0*/  LOP3.LUT R0, R6, R15, RZ, 0x3c, !PT ;  /* 0x0000000f06007212 */ /* 0x000fe400078e3cff */
[----:B------:R-:W-:Y:S02]  /*18d0*/  ISETP.GE.OR P0, PT, R14, R13, P0 ;  /* 0x0000000d0e00720c */ /* 0x000fe40000706670 */
[----:B------:R-:W-:Y:S02]  /*18e0*/  IADD3 R45, R7, 0x5, RZ ;  /* 0x00000005072d7810 */ /* 0x000fe40007ffe0ff */
[----:B------:R-:W-:Y:S02]  /*18f0*/  LOP3.LUT R6, R5, 0x70, RZ, 0xc0, !PT ;  /* 0x0000007005067812 */ /* 0x000fe400078ec0ff */
[----:B------:R-:W-:Y:S01]  /*1900*/  ISETP.GT.OR P2, PT, R45, R39, P4 ;  /* 0x000000272d00720c */ /* 0x000fe20002744670 */
[----:B------:R-:W-:Y:S01]  /*1910*/  @!P1 IMAD.WIDE.U32 R22, R44, c[0x0][0x188], R40 ;  /* 0x000062002c169a25 */ /* 0x000fe200078e0028 */
[----:B------:R-:W-:Y:S02]  /*1920*/  @!P1 SHF.R.S32.HI R18, RZ, 0x1f, R44 ;  /* 0x0000001fff129819 */ /* 0x000fe4000001142c */
[----:B------:R-:W-:Y:S02]  /*1930*/  LOP3.LUT R5, R5, 0xffffff80, RZ, 0xc0, !PT ;  /* 0xffffff8005057812 */ /* 0x000fe400078ec0ff */
[----:B------:R-:W-:Y:S01]  /*1940*/  @!P1 LEA R30, P3, R22, c[0x0][0x160], 0x2 ;  /* 0x00005800161e9a11 */ /* 0x000fe200078610ff */
[----:B------:R-:W-:Y:S01]  /*1950*/  @!P1 IMAD R18, R18, c[0x0][0x188], RZ ;  /* 0x0000620012129a24 */ /* 0x000fe200078e02ff */
[----:B------:R-:W-:Y:S03]  /*1960*/  IADD3 R6, R6, R5, R8 ;  /* 0x0000000506067210 */ /* 0x000fe60007ffe008 */
[----:B------:R-:W-:Y:S01]  /*1970*/  @!P1 IMAD R18, R44, c[0x0][0x18c], R18 ;  /* 0x000063002c129a24 */ /* 0x000fe200078e0212 */
[----:B------:R-:W-:Y:S02]  /*1980*/  LOP3.LUT R5, R6, 0xf0, RZ, 0xc0, !PT ;  /* 0x000000f006057812 */ /* 0x000fe400078ec0ff */
[----:B------:R-:W-:Y:S01]  /*1990*/  @!P2 SHF.R.S32.HI R26, RZ, 0x1f, R45 ;  /* 0x0000001fff1aa819 */ /* 0x000fe2000001142d */
[----:B------:R-:W-:Y:S01]  /*19a0*/  @!P1 IMAD.IADD R18, R23, 0x1, R18 ;  /* 0x0000000117129824 */ /* 0x000fe200078e0212 */
[----:B------:R-:W-:Y:S03]  /*19b0*/  SHF.R.U32.HI R5, RZ, 0x4, R5 ;  /* 0x00000004ff057819 */ /* 0x000fe60000011605 */
[----:B------:R-:W-:Y:S01]  /*19c0*/  @!P2 IMAD R26, R26, c[0x0][0x188], RZ ;  /* 0x000062001a1aaa24 */ /* 0x000fe200078e02ff */
[----:B------:R-:W-:Y:S01]  /*19d0*/  @!P1 LEA.HI.X R31, R22, c[0x0][0x164], R18, 0x2, P3 ;  /* 0x00005900161f9a11 */ /* 0x000fe200018f1412 */
[C---:B------:R-:W-:Y:S01]  /*19e0*/  @!P2 IMAD.WIDE.U32 R22, R45.reuse, c[0x0][0x188], R40 ;  /* 0x000062002d16aa25 */ /* 0x040fe200078e0028 */
[----:B------:R-:W2:Y:S03]  /*19f0*/  @!P0 LDS.128 R16, [R32.X4+0x1040] ;  /* 0x0010400020108984 */ /* 0x000ea60000004c00 */
[----:B------:R-:W-:Y:S01]  /*1a00*/  @!P2 IMAD R45, R45, c[0x0][0x18c], R26 ;  /* 0x000063002d2daa24 */ /* 0x000fe200078e021a */
[----:B------:R-:W-:Y:S01]  /*1a10*/  @!P2 LEA R26, P3, R22, c[0x0][0x160], 0x2 ;  /* 0x00005800161aaa11 */ /* 0x000fe200078610ff */
[----:B------:R-:W-:Y:S01]  /*1a20*/  @!PT LDS RZ, [RZ] ;  /* 0x00000000fffff984 */ /* 0x000fe20000000800 */
[----:B------:R-:W-:Y:S01]  /*1a30*/  @!PT LDS RZ, [RZ] ;  /* 0x00000000fffff984 */ /* 0x000fe20000000800 */
[----:B------:R-:W-:Y:S01]  /*1a40*/  @!PT LDS RZ, [RZ] ;  /* 0x00000000fffff984 */ /* 0x000fe20000000800 */
[----:B------:R3:W-:Y:S02]  /*1a50*/  @!P1 LDGSTS.E.BYPASS.LTC128B.128 [R43+0x1040], [R30.64] ;  /* 0x010400001e2b9fae */ /* 0x0007e4000b901d64 */
[----:B------:R-:W-:Y:S01]  /*1a60*/  @!P2 IMAD.IADD R45, R23, 0x1, R45 ;  /* 0x00000001172da824 */ /* 0x000fe200078e022d */
[----:B-1----:R-:W-:Y:S02]  /*1a70*/  FSETP.GT.FTZ.AND P1, PT, R2, RZ, PT ;  /* 0x000000ff0200720b */ /* 0x002fe40003f34000 */
[----:B------:R-:W0:Y:S02]  /*1a80*/  LDGDEPBAR ;  /* 0x00000000000079af */ /* 0x000e240000000000 */
[----:B------:R-:W-:Y:S02]  /*1a90*/  ISETP.LT.OR P1, PT, R4, RZ, !P1 ;  /* 0x000000ff0400720c */ /* 0x000fe40004f21670 */
[----:B------:R-:W-:Y:S02]  /*1aa0*/  @!P2 LEA.HI.X R27, R22, c[0x0][0x164], R45, 0x2, P3 ;  /* 0x00005900161baa11 */ /* 0x000fe400018f142d */
[----:B------:R-:W-:Y:S02]  /*1ab0*/  ISETP.GE.OR P1, PT, R14, R13, P1 ;  /* 0x0000000d0e00720c */ /* 0x000fe40000f26670 */
[----:B------:R-:W-:Y:S02]  /*1ac0*/  IADD3 R45, R7, 0x6, RZ ;  /* 0x00000006072d7810 */ /* 0x000fe40007ffe0ff */
[----:B------:R-:W-:Y:S02]  /*1ad0*/  LOP3.LUT R7, R5, R6, RZ, 0x3c, !PT ;  /* 0x0000000605077212 */ /* 0x000fe400078e3cff */
[C---:B------:R-:W-:Y:S01]  /*1ae0*/  ISETP.GT.OR P3, PT, R45.reuse, R39, P4 ;  /* 0x000000272d00720c */ /* 0x040fe20002764670 */
[----:B------:R-:W-:Y:S04]  /*1af0*/  DEPBAR.LE SB0, 0x3 ;  /* 0x000080c00000791a */ /* 0x000fe80000000000 */
[----:B------:R-:W-:Y:S08]  /*1b00*/  LDS R0, [R0.X4] ;  /* 0x0000000000007984 */ /* 0x000ff00000004800 */
[----:B------:R-:W-:Y:S01]  /*1b10*/  @!P3 IMAD.WIDE.U32 R24, R45, c[0x0][0x188], R40 ;  /* 0x000062002d18ba25 */ /* 0x000fe200078e0028 */
[----:B------:R-:W1:Y:S03]  /*1b20*/  @!P1 LDS.128 R20, [R32.X4+0x2040] ;  /* 0x0020400020149984 */ /* 0x000e660000004c00 */
[C---:B--2---:R-:W-:Y:S01]  /*1b30*/  @!P0 FFMA.FTZ R9, R3.reuse, R16, R9 ;  /* 0x0000001003098223 */ /* 0x044fe20000010009 */
[----:B---3--:R-:W-:Y:S01]  /*1b40*/  @!P3 LEA R30, P5, R24, c[0x0][0x160], 0x2 ;  /* 0x00005800181eba11 */ /* 0x008fe200078a10ff */
        /* <DEDUP_REMOVED lines=44> */
.L_x_301:
[----:B------:R-:W-:Y:S05]  /*1e10*/  BSYNC B0 ;  /* 0x0000000000007941 */ /* 0x000fea0003800000 */
.L_x_300:
[----:B------:R-:W-:-:S13]  /*1e20*/  ISETP.NE.AND P0, PT, R38, RZ, PT ;  /* 0x000000ff2600720c */ /* 0x000fda0003f05270 */
[----:B------:R-:W-:Y:S05]  /*1e30*/  @!P0 BRA `(.L_x_299) ;  /* 0x000002f000008947 */ /* 0x000fea0003800000 */
[----:B------:R-:W-:Y:S01]  /*1e40*/  IADD3 R0, R44, 0x3, RZ ;  /* 0x000000032c007810 */ /* 0x000fe20007ffe0ff */
[----:B------:R-:W-:Y:S02]  /*1e50*/  IMAD.MOV.U32 R15, RZ, RZ, 0x3 ;  /* 0x00000003ff0f7424 */ /* 0x000fe400078e00ff */
[----:B------:R-:W-:Y:S01]  /*1e60*/  IMAD.MOV.U32 R7, RZ, RZ, RZ ;  /* 0x000000ffff077224 */ /* 0x000fe200078e00ff */
[----:B------:R-:W-:Y:S02]  /*1e70*/  SHF.R.S32.HI R6, RZ, 0x1f, R0 ;  /* 0x0000001fff067819 */ /* 0x000fe40000011400 */
.L_x_303:
        /* <DEDUP_REMOVED lines=43> */
.L_x_299:
[----:B------:R-:W-:Y:S05]  /*2130*/  BSYNC B1 ;  /* 0x0000000000017941 */ /* 0x000fea0003800000 */
.L_x_298:
        /* <DEDUP_REMOVED lines=24> */
.L_x_295:
[----:B---3--:R-:W-:Y:S02]  /*22c0*/  MOV R0, 0x22e0 ;  /* 0x000022e000007802 */ /* 0x008fe40000000f00 */
[----:B------:R-:W-:Y:S05]  /*22d0*/  CALL.REL.NOINC `($__internal_26_$__cuda_sm70_shflsync_bfly_p) ;  /* 0x0000001000007944 */ /* 0x000fea0003c00000 */
[----:B-12---:R-:W-:Y:S05]  /*22e0*/  BRA `(.L_x_304) ;  /* 0xffffeb9000007947 */ /* 0x006fea000383ffff */
        .weak           $__internal_26_$__cuda_sm70_shflsync_bfly_p
        .type           $__internal_26_$__cuda_sm70_shflsync_bfly_p,@function
        .size           $__internal_26_$__cuda_sm70_shflsync_bfly_p,(.L_x_1826 - $__internal_26_$__cuda_sm70_shflsync_bfly_p)
$__internal_26_$__cuda_sm70_shflsync_bfly_p:
[----:B------:R-:W-:Y:S01]  /*22f0*/  HFMA2.MMA R9, -RZ, RZ, 0, 0 ;  /* 0x00000000ff097435 */ /* 0x000fe200000001ff */
[----:B------:R-:W-:Y:S01]  /*2300*/  MOV R8, R0 ;  /* 0x0000000000087202 */ /* 0x000fe20000000f00 */
[----:B------:R1:W2:Y:S04]  /*2310*/  SHFL.BFLY PT, R5, R7, 0x8, 0x1f ;  /* 0x0d001f0007057f89 */ /* 0x0002a800000e0000 */
[----:B------:R-:W-:Y:S05]  /*2320*/  RET.REL.NODEC R8 `(_ZN7cutlass13device_kernelIN5flash19FlashAttnFwdCombineIN4cute5tupleIJNS3_1CILi16EEENS5_ILi64EEEEEELi6ELi256ELi1ELb0ELb0ENS_10bfloat16_tEfNS_4arch4Sm90EEEEEvNT_6ParamsE) ;  /* 0xffffdcd008007950 */ /* 0x000fea0003c3ffff */
.L_x_305:
        /* <DEDUP_REMOVED lines=13> */
.L_x_1826:


//--------------------- .text._ZN7cutlass13device_kernelIN5flash19FlashAttnFwdCombineIN4cute5tupleIJNS3_1CILi16EEENS5_ILi64EEEEEELi5ELi256ELi1ELb0ELb0ENS_10bfloat16_tEfNS_4arch4Sm90EEEEEvNT_6ParamsE --------------------------
	.section	.text._ZN7cutlass13device_kernelIN5flash19FlashAttnFwdCombineIN4cute5tupleIJNS3_1CILi16EEENS5_ILi64EEEEEELi5ELi256ELi1ELb0ELb0ENS_10bfloat16_tEfNS_4arch4Sm90EEEEEvNT_6ParamsE,"ax",@progbits
	.sectioninfo	@"SHI_REGISTERS=48"
	.align	128
.text._ZN7cutlass13device_kernelIN5flash19FlashAttnFwdCombineIN4cute5tupleIJNS3_1CILi16EEENS5_ILi64EEEEEELi5ELi256ELi1ELb0ELb0ENS_10bfloat16_tEfNS_4arch4Sm90EEEEEvNT_6ParamsE:
        .type           _ZN7cutlass13device_kernelIN5flash19FlashAttnFwdCombineIN4cute5tupleIJNS3_1CILi16EEENS5_ILi64EEEEEELi5ELi256ELi1ELb0ELb0ENS_10bfloat16_tEfNS_4arch4Sm90EEEEEvNT_6ParamsE,@function
        .size           _ZN7cutlass13device_kernelIN5flash19FlashAttnFwdCombineIN4cute5tupleIJNS3_1CILi16EEENS5_ILi64EEEEEELi5ELi256ELi1ELb0ELb0ENS_10bfloat16_tEfNS_4arch4Sm90EEEEEvNT_6ParamsE,(.L_x_1828 - _ZN7cutlass13device_kernelIN5flash19FlashAttnFwdCombineIN4cute5tupleIJNS3_1CILi16EEENS5_ILi64EEEEEELi5ELi256ELi1ELb0ELb0ENS_10bfloat16_tEfNS_4arch4Sm90EEEEEvNT_6ParamsE)
        .other          _ZN7cutlass13device_kernelIN5flash19FlashAttnFwdCombineIN4cute5tupleIJNS3_1CILi16EEENS5_ILi64EEEEEELi5ELi256ELi1ELb0ELb0ENS_10bfloat16_tEfNS_4arch4Sm90EEEEEvNT_6ParamsE,@"STO_CUDA_ENTRY STV_DEFAULT"
_ZN7cutlass13device_kernelIN5flash19FlashAttnFwdCombineIN4cute5tupleIJNS3_1CILi16EEENS5_ILi64EEEEEELi5ELi256ELi1ELb0ELb0ENS_10bfloat16_tEfNS_4arch4Sm90EEEEEvNT_6ParamsE:
        /* <DEDUP_REMOVED lines=58> */
.L_x_306:
        /* <DEDUP_REMOVED lines=15> */
[----:B------:R-:W-:Y:S01]  /*0490*/  ISETP.GE.AND P2, PT, R3, R16, PT ;  /* 0x000000100300720c */ /* 0x000fe20003f46270 */
[----:B------:R-:W-:Y:S02]  /*04a0*/  IMAD R6, R34, c[0x0][0x1c8], RZ ;  /* 0x0000720022067a24 */ /* 0x000fe400078e02ff */
[----:B------:R-:W-:Y:S01]  /*04b0*/  IMAD.MOV.U32 R9, RZ, RZ, R0 ;  /* 0x000000ffff097224 */ /* 0x000fe200078e0000 */
[----:B------:R-:W-:Y:S01]  /*04c0*/  ISETP.NE.AND P0, PT, R4, c[0x0][0x208], PT ;  /* 0x0000820004007a0c */ /* 0x000fe20003f05270 */
[----:B------:R-:W-:-:S04]  /*04d0*/  IMAD.WIDE.U32 R10, R33, c[0x0][0x1c8], RZ ;  /* 0x00007200210a7a25 */ /* 0x000fc800078e00ff */
[----:B------:R-:W-:Y:S01]  /*04e0*/  IMAD R5, R33, c[0x0][0x1cc], R6 ;  /* 0x0000730021057a24 */ /* 0x000fe200078e0206 */
[----:B------:R-:W-:-:S04]  /*04f0*/  SHF.L.U32 R6, R7, 0x2, RZ ;  /* 0x0000000207067819 */ /* 0x000fc800000006ff */
[----:B------:R-:W-:-:S03]  /*0500*/  IADD3 R11, R11, R5, RZ ;  /* 0x000000050b0b7210 */ /* 0x000fc60007ffe0ff */
[----:B------:R-:W-:-:S05]  /*0510*/  @P0 IMAD.HI.U32 R4, R0, c[0x0][0x20c], RZ ;  /* 0x0000830000040a27 */ /* 0x000fca00078e00ff */
[----:B------:R-:W-:-:S04]  /*0520*/  @P0 SHF.R.U32.HI R9, RZ, c[0x0][0x210], R4 ;  /* 0x00008400ff090a19 */ /* 0x000fc80000011604 */
[--C-:B------:R-:W-:Y:S01]  /*0530*/  SHF.R.S32.HI R4, RZ, 0x1f, R9.reuse ;  /* 0x0000001fff047819 */ /* 0x100fe20000011409 */
[----:B------:R-:W-:Y:S02]  /*0540*/  IMAD.MOV R5, RZ, RZ, -R9 ;  /* 0x000000ffff057224 */ /* 0x000fe400078e0a09 */
[----:B------:R-:W-:-:S04]  /*0550*/  IMAD.WIDE.U32 R10, R9, c[0x0][0x1c0], R10 ;  /* 0x00007000090a7a25 */ /* 0x000fc800078e000a */
[----:B------:R-:W-:Y:S02]  /*0560*/  IMAD R4, R4, c[0x0][0x1c0], RZ ;  /* 0x0000700004047a24 */ /* 0x000fe400078e02ff */
[----:B------:R-:W-:Y:S01]  /*0570*/  IMAD R5, R5, c[0x0][0x208], R0 ;  /* 0x0000820005057a24 */ /* 0x000fe200078e0200 */
[----:B------:R-:W-:Y:S01]  /*0580*/  @!P2 SHF.R.S32.HI R0, RZ, 0x1f, R3 ;  /* 0x0000001fff00a819 */ /* 0x000fe20000011403 */
[----:B------:R-:W-:-:S03]  /*0590*/  IMAD R4, R9, c[0x0][0x1c4], R4 ;  /* 0x0000710009047a24 */ /* 0x000fc600078e0204 */
[----:B------:R-:W-:Y:S01]  /*05a0*/  SHF.R.S32.HI R9, RZ, 0x1f, R5 ;  /* 0x0000001fff097819 */ /* 0x000fe20000011405 */
[----:B------:R-:W-:Y:S01]  /*05b0*/  @!P2 IMAD R0, R0, c[0x0][0x1b8], RZ ;  /* 0x00006e000000aa24 */ /* 0x000fe200078e02ff */
[----:B------:R-:W-:Y:S02]  /*05c0*/  IADD3 R10, P0, R5, R10, RZ ;  /* 0x0000000a050a7210 */ /* 0x000fe40007f1e0ff */
[----:B------:R-:W-:Y:S02]  /*05d0*/  IADD3 R5, R3, 0x10, RZ ;  /* 0x0000001003057810 */ /* 0x000fe40007ffe0ff */
[----:B------:R-:W-:Y:S01]  /*05e0*/  IADD3.X R11, R9, R11, R4, P0, !PT ;  /* 0x0000000b090b7210 */ /* 0x000fe200007fe404 */
[----:B------:R-:W-:Y:S01]  /*05f0*/  @!P2 IMAD R9, R3, c[0x0][0x1bc], R0 ;  /* 0x00006f000309aa24 */ /* 0x000fe200078e0200 */
[----:B------:R-:W-:Y:S01]  /*0600*/  ISETP.GE.AND P1, PT, R5, R16, PT ;  /* 0x000000100500720c */ /* 0x000fe20003f26270 */
[----:B------:R-:W-:Y:S02]  /*0610*/  @P2 IMAD.MOV.U32 R4, RZ, RZ, -0x800000 ;  /* 0xff800000ff042424 */ /* 0x000fe400078e00ff */
[----:B------:R-:W-:-:S03]  /*0620*/  @!P2 IMAD.WIDE.U32 R12, R3, c[0x0][0x1b8], R10 ;  /* 0x00006e00030caa25 */ /* 0x000fc600078e000a */
[----:B------:R1:W-:Y:S02]  /*0630*/  @P2 STS [R7.X4], R4 ;  /* 0x0000000407002388 */ /* 0x0003e40000004800 */
[----:B------:R-:W-:Y:S02]  /*0640*/  @!P2 IADD3 R0, R13, R9, RZ ;  /* 0x000000090d00a210 */ /* 0x000fe40007ffe0ff */
[----:B------:R-:W-:-:S04]  /*0650*/  @!P2 LEA R8, P0, R12, c[0x0][0x1a0], 0x2 ;  /* 0x000068000c08aa11 */ /* 0x000fc800078010ff */
[----:B------:R-:W-:Y:S02]  /*0660*/  @!P2 LEA.HI.X R9, R12, c[0x0][0x1a4], R0, 0x2, P0 ;  /* 0x000069000c09aa11 */ /* 0x000fe400000f1400 */
[----:B------:R-:W-:-:S03]  /*0670*/  @P1 MOV R0, 0xff800000 ;  /* 0xff80000000001802 */ /* 0x000fc60000000f00 */
[----:B------:R-:W-:Y:S01]  /*0680*/  @!PT LDS RZ, [RZ] ;  /* 0x00000000fffff984 */ /* 0x000fe20000000800 */
[----:B------:R-:W-:Y:S01]  /*0690*/  @!PT LDS RZ, [RZ] ;  /* 0x00000000fffff984 */ /* 0x000fe20000000800 */
[----:B------:R-:W-:Y:S01]  /*06a0*/  @!PT LDS RZ, [RZ] ;  /* 0x00000000fffff984 */ /* 0x000fe20000000800 */
[----:B------:R1:W-:Y:S04]  /*06b0*/  @!P2 LDGSTS.E.LTC128B [R6], [R8.64] ;  /* 0x000000000806afae */ /* 0x0003e8000b921964 */
[----:B------:R1:W-:Y:S01]  /*06c0*/  @P1 STS [R7.X4+0x400], R0 ;  /* 0x0004000007001388 */ /* 0x0003e20000004800 */
[----:B------:R-:W-:Y:S05]  /*06d0*/  @P1 BRA `(.L_x_308) ;  /* 0x000000d000001947 */ /* 0x000fea0003800000 */
[----:B-1----:R-:W-:Y:S02]  /*06e0*/  SHF.R.S32.HI R0, RZ, 0x1f, R5 ;  /* 0x0000001fff007819 */ /* 0x002fe40000011405 */
        /* <DEDUP_REMOVED lines=12> */
.L_x_308:
[----:B------:R-:W-:Y:S05]  /*07b0*/  BSYNC B0 ;  /* 0x0000000000007941 */ /* 0x000fea0003800000 */
.L_x_307:
[----:B-1----:R-:W-:Y:S01]  /*07c0*/  IMAD.MOV.U32 R0, RZ, RZ, 0x1 ;  /* 0x00000001ff007424 */ /* 0x002fe200078e00ff */
[----:B------:R-:W0:Y:S01]  /*07d0*/  LDGDEPBAR ;  /* 0x00000000000079af */ /* 0x000e220000000000 */
[----:B------:R-:W-:Y:S02]  /*07e0*/  IMAD R6, R19, 0x10, R3 ;  /* 0x0000001013067824 */ /* 0x000fe400078e0203 */
[----:B------:R-:W-:Y:S01]  /*07f0*/  IMAD.SHL.U32 R4, R18, 0x40, RZ ;  /* 0x0000004012047824 */ /* 0x000fe200078e00ff */
        /* <DEDUP_REMOVED lines=64> */
[----:B-1----:R-:W1:Y:S02]  /*0c00*/  LDS R8, [R12.X4] ;  /* 0x000000000c087984 */ /* 0x002e640000004800 */
[----:B-1----:R-:W-:Y:S01]  /*0c10*/  FMNMX.FTZ R6, R9, R8, !PT ;  /* 0x0000000809067209 */ /* 0x002fe20007810000 */
[----:B------:R-:W-:Y:S05]  /*0c20*/  BRA.DIV ~URZ, `(.L_x_309) ;  /* 0x000013a27f007947 */ /* 0x000fea000b800000 */
[----:B--2---:R1:W2:Y:S02]  /*0c30*/  SHFL.BFLY PT, R5, R6, 0x8, 0x1f ;  /* 0x0d001f0006057f89 */ /* 0x0042a400000e0000 */
.L_x_318:
[----:B--2---:R-:W-:Y:S01]  /*0c40*/  FMNMX.FTZ R10, R6, R5, !PT ;  /* 0x00000005060a7209 */ /* 0x004fe20007810000 */
[----:B------:R-:W2:Y:S01]  /*0c50*/  S2UR UR4, SR_CTAID.Y ;  /* 0x00000000000479c3 */ /* 0x000ea20000002600 */
[----:B------:R-:W-:-:S03]  /*0c60*/  FSETP.NEU.FTZ.AND P1, PT, R8, -INF , PT ;  /* 0xff8000000800780b */ /* 0x000fc60003f3d000 */
[----:B------:R-:W3:Y:S01]  /*0c70*/  SHFL.BFLY PT, R5, R10, 0x4, 0x1f ;  /* 0x0c801f000a057f89 */ /* 0x000ee200000e0000 */
[C---:B------:R-:W-:Y:S02]  /*0c80*/  SEL R17, R2.reuse, 0xffffffff, P1 ;  /* 0xffffffff02117807 */ /* 0x040fe40000800000 */
[----:B------:R-:W-:Y:S02]  /*0c90*/  ISETP.NE.AND P1, PT, R2, RZ, PT ;  /* 0x000000ff0200720c */ /* 0x000fe40003f25270 */
        /* <DEDUP_REMOVED lines=9> */
[----:B------:R-:W-:Y:S02]  /*0d30*/  FADD.FTZ R6, R9, -R6 ;  /* 0x8000000609067221 */ /* 0x000fe40000010000 */
[----:B------:R-:W-:Y:S02]  /*0d40*/  FMUL.FTZ R7, R7, 1.4426950216293334961 ;  /* 0x3fb8aa3b07077820 */ /* 0x000fe40000410000 */
[----:B------:R-:W-:Y:S02]  /*0d50*/  FMUL.FTZ R6, R6, 1.4426950216293334961 ;  /* 0x3fb8aa3b06067820 */ /* 0x000fe40000410000 */
[----:B------:R-:W-:Y:S02]  /*0d60*/  IMAD.MOV.U32 R8, RZ, RZ, RZ ;  /* 0x000000ffff087224 */ /* 0x000fe400078e00ff */
[----:B------:R-:W1:Y:S01]  /*0d70*/  MUFU.EX2 R7, R7 ;  /* 0x0000000700077308 */ /* 0x000e620000000800 */
[----:B------:R-:W-:-:S05]  /*0d80*/  @P0 IADD3 R17, R2, 0x10, RZ ;  /* 0x0000001002110810 */ /* 0x000fca0007ffe0ff */
[----:B------:R-:W3:Y:S02]  /*0d90*/  SHFL.BFLY PT, R18, R17, 0x8, 0x1f ;  /* 0x0d001f0011127f89 */ /* 0x000ee400000e0000 */
[----:B------:R-:W4:Y:S01]  /*0da0*/  MUFU.EX2 R6, R6 ;  /* 0x0000000600067308 */ /* 0x000f220000000800 */
[----:B-1----:R-:W-:-:S04]  /*0db0*/  FADD.FTZ R5, RZ, R7 ;  /* 0x00000007ff057221 */ /* 0x002fc80000010000 */
[----:B----4-:R-:W-:-:S05]  /*0dc0*/  FADD.FTZ R5, R5, R6 ;  /* 0x0000000605057221 */ /* 0x010fca0000010000 */
        /* <DEDUP_REMOVED lines=12> */
[----:B------:R-:W-:Y:S04]  /*0e90*/  SHFL.BFLY PT, R9, R10, 0x1, 0x1f ;  /* 0x0c201f000a097f89 */ /* 0x000fe800000e0000 */
[----:B------:R-:W3:Y:S02]  /*0ea0*/  SHFL.BFLY PT, R5, R16, 0x1, 0x1f ;  /* 0x0c201f0010057f89 */ /* 0x000ee400000e0000 */
[----:B---3--:R-:W-:-:S04]  /*0eb0*/  FADD.FTZ R5, R16, R5 ;  /* 0x0000000510057221 */ /* 0x008fc80000010000 */
[----:B------:R-:W3:Y:S01]  /*0ec0*/  MUFU.LG2 R2, R5 ;  /* 0x0000000500027308 */ /* 0x000ee20000000c00 */
[----:B------:R-:W-:-:S13]  /*0ed0*/  FSETP.NE.FTZ.AND P0, PT, R5, RZ, PT ;  /* 0x000000ff0500720b */ /* 0x000fda0003f15000 */
[----:B------:R-:W4:Y:S01]  /*0ee0*/  @P0 MUFU.RCP R8, R5 ;  /* 0x0000000500080308 */ /* 0x000f220000001000 */
[----:B-1----:R-:W-:Y:S01]  /*0ef0*/  ISETP.GT.OR P0, PT, R0, 0xff, P1 ;  /* 0x000000ff0000780c */ /* 0x002fe20000f04670 */
[----:B---3--:R-:W-:Y:S01]  /*0f00*/  FFMA.FTZ R11, R2, 0.69314718246459960938, R11 ;  /* 0x3f317218020b7823 */ /* 0x008fe2000001000b */
[----:B------:R-:W-:Y:S01]  /*0f10*/  IMNMX R0, R10, R9, !PT ;  /* 0x000000090a007217 */ /* 0x000fe20007800200 */
[-C--:B----4-:R-:W-:Y:S02]  /*0f20*/  FMUL.FTZ R7, R7, R8.reuse ;  /* 0x0000000807077220 */ /* 0x090fe40000410000 */
[----:B------:R-:W-:-:S03]  /*0f30*/  FMUL.FTZ R15, R6, R8 ;  /* 0x00000008060f7220 */ /* 0x000fc60000410000 */
[----:B------:R1:W-:Y:S04]  /*0f40*/  STS [R12.X4], R7 ;  /* 0x000000070c007388 */ /* 0x0003e80000004800 */
        /* <DEDUP_REMOVED lines=12> */
[----:B-1----:R-:W-:Y:S02]  /*1010*/  IMAD.MOV.U32 R0, RZ, RZ, 0x1 ;  /* 0x00000001ff007424 */ /* 0x002fe400078e00ff */
        /* <DEDUP_REMOVED lines=20> */
.L_x_311:
[----:B------:R-:W-:Y:S05]  /*1160*/  BSYNC B0 ;  /* 0x0000000000007941 */ /* 0x000fea0003800000 */
.L_x_310:
        /* <DEDUP_REMOVED lines=24> */
.L_x_316:
        /* <DEDUP_REMOVED lines=129> */
.L_x_315:
[----:B------:R-:W-:Y:S05]  /*1b00*/  BSYNC B0 ;  /* 0x0000000000007941 */ /* 0x000fea0003800000 */
.L_x_314:
        /* <DEDUP_REMOVED lines=8> */
.L_x_317:
        /* <DEDUP_REMOVED lines=43> */
.L_x_313:
[----:B------:R-:W-:Y:S05]  /*1e40*/  BSYNC B1 ;  /* 0x0000000000017941 */ /* 0x000fea0003800000 */
.L_x_312:
        /* <DEDUP_REMOVED lines=24> */
.L_x_309:
[----:B--2---:R-:W-:Y:S02]  /*1fd0*/  MOV R0, 0x1ff0 ;  /* 0x00001ff000007802 */ /* 0x004fe40000000f00 */
[----:B------:R-:W-:Y:S05]  /*1fe0*/  CALL.REL.NOINC `($__internal_27_$__cuda_sm70_shflsync_bfly_p) ;  /* 0x0000001000007944 */ /* 0x000fea0003c00000 */
[----:B-12---:R-:W-:Y:S05]  /*1ff0*/  BRA `(.L_x_318) ;  /* 0xffffec4000007947 */ /* 0x006fea000383ffff */
        .weak           $__internal_27_$__cuda_sm70_shflsync_bfly_p
        .type           $__internal_27_$__cuda_sm70_shflsync_bfly_p,@function
        .size           $__internal_27_$__cuda_sm70_shflsync_bfly_p,(.L_x_1828 - $__internal_27_$__cuda_sm70_shflsync_bfly_p)
$__internal_27_$__cuda_sm70_shflsync_bfly_p:
[----:B------:R-:W-:Y:S01]  /*2000*/  HFMA2.MMA R11, -RZ, RZ, 0, 0 ;  /* 0x00000000ff0b7435 */ /* 0x000fe200000001ff */
[----:B------:R-:W-:Y:S01]  /*2010*/  MOV R10, R0 ;  /* 0x00000000000a7202 */ /* 0x000fe20000000f00 */
[----:B------:R1:W2:Y:S04]  /*2020*/  SHFL.BFLY PT, R5, R6, 0x8, 0x1f ;  /* 0x0d001f0006057f89 */ /* 0x0002a800000e0000 */
[----:B------:R-:W-:Y:S05]  /*2030*/  RET.REL.NODEC R10 `(_ZN7cutlass13device_kernelIN5flash19FlashAttnFwdCombineIN4cute5tupleIJNS3_1CILi16EEENS5_ILi64EEEEEELi5ELi256ELi1ELb0ELb0ENS_10bfloat16_tEfNS_4arch4Sm90EEEEEvNT_6ParamsE) ;  /* 0xffffdfc00a007950 */ /* 0x000fea0003c3ffff */
.L_x_319:
        /* <DEDUP_REMOVED lines=12> */
.L_x_1828:


//--------------------- .text._ZN7cutlass13device_kernelIN5flash19FlashAttnFwdCombineIN4cute5tupleIJNS3_1CILi16EEENS5_ILi64EEEEEELi4ELi256ELi1ELb0ELb0ENS_10bfloat16_tEfNS_4arch4Sm90EEEEEvNT_6ParamsE --------------------------
	.section	.text._ZN7cutlass13device_kernelIN5flash19FlashAttnFwdCombineIN4cute5tupleIJNS3_1CILi16EEENS5_ILi64EEEEEELi4ELi256ELi1ELb0ELb0ENS_10bfloat16_tEfNS_4arch4Sm90EEEEEvNT_6ParamsE,"ax",@progbits
	.sectioninfo	@"SHI_REGISTERS=48"
	.align	128
.text._ZN7cutlass13device_kernelIN5flash19FlashAttnFwdCombineIN4cute5tupleIJNS3_1CILi16EEENS5_ILi64EEEEEELi4ELi256ELi1ELb0ELb0ENS_10bfloat16_tEfNS_4arch4Sm90EEEEEvNT_6ParamsE:
        .type           _ZN7cutlass13device_kernelIN5flash19FlashAttnFwdCombineIN4cute5tupleIJNS3_1CILi16EEENS5_ILi64EEEEEELi4ELi256ELi1ELb0ELb0ENS_10bfloat16_tEfNS_4arch4Sm90EEEEEvNT_6ParamsE,@function
        .size           _ZN7cutlass13device_kernelIN5flash19FlashAttnFwdCombineIN4cute5tupleIJNS3_1CILi16EEENS5_ILi64EEEEEELi4ELi256ELi1ELb0ELb0ENS_10bfloat16_tEfNS_4arch4Sm90EEEEEvNT_6ParamsE,(.L_x_1830 - _ZN7cutlass13device_kernelIN5flash19FlashAttnFwdCombineIN4cute5tupleIJNS3_1CILi16EEENS5_ILi64EEEEEELi4ELi256ELi1ELb0ELb0ENS_10bfloat16_tEfNS_4arch4Sm90EEEEEvNT_6ParamsE)
        .other          _ZN7cutlass13device_kernelIN5flash19FlashAttnFwdCombineIN4cute5tupleIJNS3_1CILi16EEENS5_ILi64EEEEEELi4ELi256ELi1ELb0ELb0ENS_10bfloat16_tEfNS_4arch4Sm90EEEEEvNT_6ParamsE,@"STO_CUDA_ENTRY STV_DEFAULT"
_ZN7cutlass13device_kernelIN5flash19FlashAttnFwdCombineIN4cute5tupleIJNS3_1CILi16EEENS5_ILi64EEEEEELi4ELi256ELi1ELb0ELb0ENS_10bfloat16_tEfNS_4arch4Sm90EEEEEvNT_6ParamsE:
        /* <DEDUP_REMOVED lines=58> */
.L_x_320:
[----:B------:R-:W-:Y:S01]  /*03a0*/  SHF.R.S32.HI R3, RZ, 0x1f, R18 ;  /* 0x0000001fff037819 */ /* 0x000fe20000011412 */
[----:B------:R-:W-:Y:S01]  /*03b0*/  BSSY B0, `(.L_x_321) ;  /* 0x0000030000007945 */ /* 0x000fe20003800000 */
[----:B-----5:R-:W-:Y:S02]  /*03c0*/  SHF.R.S32.HI R34, RZ, 0x1f, R33 ;  /* 0x0000001fff227819 */ /* 0x020fe40000011421 */
[----:B------:R-:W-:-:S04]  /*03d0*/  LEA.HI R3, R3, R18, RZ, 0x4 ;  /* 0x0000001203037211 */ /* 0x000fc800078f20ff */
[----:B------:R-:W-:Y:S02]  /*03e0*/  LOP3.LUT R5, R3, 0xfffffff0, RZ, 0xc0, !PT ;  /* 0xfffffff003057812 */ /* 0x000fe400078ec0ff */
[----:B------:R-:W-:-:S03]  /*03f0*/  SHF.R.S32.HI R3, RZ, 0x4, R3 ;  /* 0x00000004ff037819 */ /* 0x000fc60000011403 */
[----:B------:R-:W-:-:S04]  /*0400*/  IMAD.IADD R2, R18, 0x1, -R5 ;  /* 0x0000000112027824 */ /* 0x000fc800078e0a05 */
[----:B------:R-:W-:-:S05]  /*0410*/  IMAD R0, R22, 0x10, R2 ;  /* 0x0000001016007824 */ /* 0x000fca00078e0202 */
[----:B------:R-:W-:-:S13]  /*0420*/  ISETP.GE.AND P0, PT, R0, R17, PT ;  /* 0x000000110000720c */ /* 0x000fda0003f06270 */
[----:B------:R-:W-:Y:S05]  /*0430*/  @P0 BRA `(.L_x_322) ;  /* 0x0000027000000947 */ /* 0x000fea0003800000 */
[C---:B------:R-:W-:Y:S01]  /*0440*/  IMAD.SHL.U32 R5, R3.reuse, 0x10, RZ ;  /* 0x0000001003057824 */ /* 0x040fe200078e00ff */
[----:B------:R-:W-:Y:S01]  /*0450*/  ISETP.GE.AND P0, PT, R3, R16, PT ;  /* 0x000000100300720c */ /* 0x000fe20003f06270 */
[----:B------:R-:W-:Y:S02]  /*0460*/  IMAD.MOV.U32 R4, RZ, RZ, 0x1 ;  /* 0x00000001ff047424 */ /* 0x000fe400078e00ff */
[----:B------:R-:W-:Y:S01]  /*0470*/  IMAD.MOV.U32 R7, RZ, RZ, R0 ;  /* 0x000000ffff077224 */ /* 0x000fe200078e0000 */
[----:B------:R-:W-:Y:S02]  /*0480*/  LOP3.LUT R5, R5, 0xf0, RZ, 0xc0, !PT ;  /* 0x000000f005057812 */ /* 0x000fe400078ec0ff */
[----:B------:R-:W-:Y:S02]  /*0490*/  ISETP.NE.AND P1, PT, R4, c[0x0][0x208], PT ;  /* 0x0000820004007a0c */ /* 0x000fe40003f25270 */
[----:B------:R-:W-:Y:S02]  /*04a0*/  LOP3.LUT R6, R5, 0xf, R18, 0xf8, !PT ;  /* 0x0000000f05067812 */ /* 0x000fe400078ef812 */
[----:B------:R-:W-:-:S03]  /*04b0*/  SHF.R.U32.HI R5, RZ, 0x4, R5 ;  /* 0x00000004ff057819 */ /* 0x000fc60000011605 */
[----:B------:R-:W-:Y:S01]  /*04c0*/  @P0 IMAD.MOV.U32 R9, RZ, RZ, -0x800000 ;  /* 0xff800000ff090424 */ /* 0x000fe200078e00ff */
[----:B------:R-:W-:-:S05]  /*04d0*/  LOP3.LUT R6, R6, R5, RZ, 0x3c, !PT ;  /* 0x0000000506067212 */ /* 0x000fca00078e3cff */
[----:B------:R1:W-:Y:S01]  /*04e0*/  @P0 STS [R6.X4], R9 ;  /* 0x0000000906000388 */ /* 0x0003e20000004800 */
[----:B------:R-:W-:-:S05]  /*04f0*/  @P1 IMAD.HI.U32 R4, R0, c[0x0][0x20c], RZ ;  /* 0x0000830000041a27 */ /* 0x000fca00078e00ff */
[----:B------:R-:W-:-:S05]  /*0500*/  @P1 SHF.R.U32.HI R7, RZ, c[0x0][0x210], R4 ;  /* 0x00008400ff071a19 */ /* 0x000fca0000011604 */
[----:B------:R-:W-:-:S04]  /*0510*/  IMAD.MOV R5, RZ, RZ, -R7 ;  /* 0x000000ffff057224 */ /* 0x000fc800078e0a07 */
[----:B------:R-:W-:Y:S01]  /*0520*/  IMAD R0, R5, c[0x0][0x208], R0 ;  /* 0x0000820005007a24 */ /* 0x000fe200078e0200 */
[----:B------:R-:W-:Y:S05]  /*0530*/  @P0 BRA `(.L_x_322) ;  /* 0x0000017000000947 */ /* 0x000fea0003800000 */
[----:B------:R-:W-:Y:S01]  /*0540*/  SHF.R.S32.HI R4, RZ, 0x1f, R3 ;  /* 0x0000001fff047819 */ /* 0x000fe20000011403 */
[----:B-1----:R-:W-:-:S04]  /*0550*/  IMAD.WIDE.U32 R8, R3, c[0x0][0x1b8], RZ ;  /* 0x00006e0003087a25 */ /* 0x002fc800078e00ff */
[----:B------:R-:W-:-:S04]  /*0560*/  IMAD R4, R4, c[0x0][0x1b8], RZ ;  /* 0x00006e0004047a24 */ /* 0x000fc800078e02ff */
[----:B------:R-:W-:Y:S02]  /*0570*/  IMAD R5, R3, c[0x0][0x1bc], R4 ;  /* 0x00006f0003057a24 */ /* 0x000fe400078e0204 */
[----:B------:R-:W-:-:S03]  /*0580*/  IMAD R4, R34, c[0x0][0x1c8], RZ ;  /* 0x0000720022047a24 */ /* 0x000fc600078e02ff */
[----:B------:R-:W-:Y:S01]  /*0590*/  IADD3 R9, R9, R5, RZ ;  /* 0x0000000509097210 */ /* 0x000fe20007ffe0ff */
[----:B------:R-:W-:Y:S01]  /*05a0*/  IMAD R4, R33, c[0x0][0x1cc], R4 ;  /* 0x0000730021047a24 */ /* 0x000fe200078e0204 */
[----:B------:R-:W-:-:S03]  /*05b0*/  SHF.R.S32.HI R5, RZ, 0x1f, R7 ;  /* 0x0000001fff057819 */ /* 0x000fc60000011407 */
[----:B------:R-:W-:-:S05]  /*05c0*/  IMAD.WIDE.U32 R8, R33, c[0x0][0x1c8], R8 ;  /* 0x0000720021087a25 */ /* 0x000fca00078e0008 */
[----:B------:R-:W-:Y:S01]  /*05d0*/  IADD3 R9, R9, R4, RZ ;  /* 0x0000000409097210 */ /* 0x000fe20007ffe0ff */
[----:B------:R-:W-:Y:S01]  /*05e0*/  IMAD R4, R5, c[0x0][0x1c0], RZ ;  /* 0x0000700005047a24 */ /* 0x000fe200078e02ff */
[----:B------:R-:W-:-:S03]  /*05f0*/  SHF.R.S32.HI R5, RZ, 0x1f, R0 ;  /* 0x0000001fff057819 */ /* 0x000fc60000011400 */
[----:B------:R-:W-:-:S04]  /*0600*/  IMAD.WIDE.U32 R8, R7, c[0x0][0x1c0], R8 ;  /* 0x0000700007087a25 */ /* 0x000fc800078e0008 */
[----:B------:R-:W-:Y:S01]  /*0610*/  IMAD R4, R7, c[0x0][0x1c4], R4 ;  /* 0x0000710007047a24 */ /* 0x000fe200078e0204 */
[----:B------:R-:W-:Y:S02]  /*0620*/  IADD3 R0, P0, R0, R8, RZ ;  /* 0x0000000800007210 */ /* 0x000fe40007f1e0ff */
[----:B------:R-:W-:Y:S02]  /*0630*/  SHF.L.U32 R7, R6, 0x2, RZ ;  /* 0x0000000206077819 */ /* 0x000fe400000006ff */
[----:B------:R-:W-:Y:S02]  /*0640*/  IADD3.X R5, R5, R9, R4, P0, !PT ;  /* 0x0000000905057210 */ /* 0x000fe400007fe404 */
[----:B------:R-:W-:-:S04]  /*0650*/  LEA R4, P0, R0, c[0x0][0x1a0], 0x2 ;  /* 0x0000680000047a11 */ /* 0x000fc800078010ff */
[----:B------:R-:W-:-:S05]  /*0660*/  LEA.HI.X R5, R0, c[0x0][0x1a4], R5, 0x2, P0 ;  /* 0x0000690000057a11 */ /* 0x000fca00000f1405 */
[----:B------:R-:W-:Y:S01]  /*0670*/  @!PT LDS RZ, [RZ] ;  /* 0x00000000fffff984 */ /* 0x000fe20000000800 */
[----:B------:R-:W-:Y:S01]  /*0680*/  @!PT LDS RZ, [RZ] ;  /* 0x00000000fffff984 */ /* 0x000fe20000000800 */
[----:B------:R-:W-:Y:S01]  /*0690*/  @!PT LDS RZ, [RZ] ;  /* 0x00000000fffff984 */ /* 0x000fe20000000800 */
[----:B------:R1:W-:Y:S04]  /*06a0*/  LDGSTS.E.LTC128B [R7], [R4.64] ;  /* 0x0000000004077fae */ /* 0x0003e8000b921964 */
.L_x_322:
[----:B------:R-:W-:Y:S05]  /*06b0*/  BSYNC B0 ;  /* 0x0000000000007941 */ /* 0x000fea0003800000 */
.L_x_321:
[----:B------:R-:W-:Y:S01]  /*06c0*/  IMAD.MOV.U32 R0, RZ, RZ, 0x1 ;  /* 0x00000001ff007424 */ /* 0x000fe200078e00ff */
[----:B------:R-:W0:Y:S01]  /*06d0*/  LDGDEPBAR ;  /* 0x00000000000079af */ /* 0x000e220000000000 */
[----:B------:R-:W-:Y:S02]  /*06e0*/  IMAD R22, R22, 0x10, R3 ;  /* 0x0000001016167824 */ /* 0x000fe400078e0203 */
[----:B-1----:R-:W-:Y:S01]  /*06f0*/  IMAD.SHL.U32 R4, R19, 0x40, RZ ;  /* 0x0000004013047824 */ /* 0x002fe200078e00ff */
[----:B------:R-:W-:Y:S01]  /*0700*/  ISETP.NE.AND P1, PT, R0, c[0x0][0x208], PT ;  /* 0x0000820000007a0c */ /* 0x000fe20003f25270 */
[----:B------:R-:W-:Y:S01]  /*0710*/  IMAD.MOV.U32 R0, RZ, RZ, R22 ;  /* 0x000000ffff007224 */ /* 0x000fe200078e0016 */
[----:B------:R-:W-:Y:S01]  /*0720*/  ISETP.GE.AND P0, PT, R22, R17, PT ;  /* 0x000000111600720c */ /* 0x000fe20003f06270 */
[----:B------:R-:W-:Y:S01]  /*0730*/  IMAD R6, R34, c[0x0][0x198], RZ ;  /* 0x0000660022067a24 */ /* 0x000fe200078e02ff */
[----:B------:R-:W-:Y:S01]  /*0740*/  SHF.R.S32.HI R5, RZ, 0x1f, R4 ;  /* 0x0000001fff057819 */ /* 0x000fe20000011404 */
[----:B------:R-:W-:Y:S01]  /*0750*/  IMAD.SHL.U32 R14, R2, 0x4, RZ ;  /* 0x00000004020e7824 */ /* 0x000fe200078e00ff */
[----:B------:R-:W-:Y:S01]  /*0760*/  IADD3 R13, -R4, c[0x0][0x16c], RZ ;  /* 0x00005b00040d7a10 */ /* 0x000fe20007ffe1ff */
[----:B------:R-:W-:-:S02]  /*0770*/  IMAD R6, R33, c[0x0][0x19c], R6 ;  /* 0x0000670021067a24 */ /* 0x000fc400078e0206 */
[----:B------:R-:W-:Y:S01]  /*0780*/  IMAD.WIDE.U32 R8, R33, c[0x0][0x198], R4 ;  /* 0x0000660021087a25 */ /* 0x000fe200078e0004 */
[----:B------:R-:W-:Y:S02]  /*0790*/  ISETP.GE.AND P4, PT, R14, R13, PT ;  /* 0x0000000d0e00720c */ /* 0x000fe40003f86270 */
[----:B------:R-:W-:Y:S01]  /*07a0*/  SHF.R.S32.HI R37, RZ, 0x1f, R14 ;  /* 0x0000001fff257819 */ /* 0x000fe2000001140e */
        /* <DEDUP_REMOVED lines=52> */
[----:B--2---:R3:W1:Y:S01]  /*0af0*/  LDS R7, [R11.X4] ;  /* 0x000000000b077984 */ /* 0x0046620000004800 */
[----:B------:R-:W-:Y:S05]  /*0b00*/  BRA.DIV ~URZ, `(.L_x_323) ;  /* 0x000013227f007947 */ /* 0x000fea000b800000 */
[----:B-1-3--:R1:W2:Y:S02]  /*0b10*/  SHFL.BFLY PT, R5, R7, 0x8, 0x1f ;  /* 0x0d001f0007057f89 */ /* 0x00a2a400000e0000 */
.L_x_332:
        /* <DEDUP_REMOVED lines=74> */
.L_x_325:
[----:B------:R-:W-:Y:S05]  /*0fc0*/  BSYNC B0 ;  /* 0x0000000000007941 */ /* 0x000fea0003800000 */
.L_x_324:
        /* <DEDUP_REMOVED lines=24> */
.L_x_330:
        /* <DEDUP_REMOVED lines=129> */
.L_x_329:
[----:B------:R-:W-:Y:S05]  /*1960*/  BSYNC B0 ;  /* 0x0000000000007941 */ /* 0x000fea0003800000 */
.L_x_328:
        /* <DEDUP_REMOVED lines=8> */
.L_x_331:
        /* <DEDUP_REMOVED lines=43> */
.L_x_327:
[----:B------:R-:W-:Y:S05]  /*1ca0*/  BSYNC B1 ;  /* 0x0000000000017941 */ /* 0x000fea0003800000 */
.L_x_326:
        /* <DEDUP_REMOVED lines=24> */
.L_x_323:
[----:B------:R-:W-:Y:S02]  /*1e30*/  MOV R0, 0x1e50 ;  /* 0x00001e5000007802 */ /* 0x000fe40000000f00 */
[----:B-1-3--:R-:W-:Y:S05]  /*1e40*/  CALL.REL.NOINC `($__internal_28_$__cuda_sm70_shflsync_bfly_p) ;  /* 0x0000001000007944 */ /* 0x00afea0003c00000 */
[----:B-12---:R-:W-:Y:S05]  /*1e50*/  BRA `(.L_x_332) ;  /* 0xffffecc000007947 */ /* 0x006fea000383ffff */
        .weak           $__internal_28_$__cuda_sm70_shflsync_bfly_p
        .type           $__internal_28_$__cuda_sm70_shflsync_bfly_p,@function
        .size           $__internal_28_$__cuda_sm70_shflsync_bfly_p,(.L_x_1830 - $__internal_28_$__cuda_sm70_shflsync_bfly_p)
$__internal_28_$__cuda_sm70_shflsync_bfly_p:
[----:B------:R-:W-:Y:S01]  /*1e60*/  HFMA2.MMA R9, -RZ, RZ, 0, 0 ;  /* 0x00000000ff097435 */ /* 0x000fe200000001ff */
[----:B------:R-:W-:Y:S01]  /*1e70*/  MOV R8, R0 ;  /* 0x0000000000087202 */ /* 0x000fe20000000f00 */
[----:B------:R1:W2:Y:S04]  /*1e80*/  SHFL.BFLY PT, R5, R7, 0x8, 0x1f ;  /* 0x0d001f0007057f89 */ /* 0x0002a800000e0000 */
[----:B------:R-:W-:Y:S05]  /*1e90*/  RET.REL.NODEC R8 `(_ZN7cutlass13device_kernelIN5flash19FlashAttnFwdCombineIN4cute5tupleIJNS3_1CILi16EEENS5_ILi64EEEEEELi4ELi256ELi1ELb0ELb0ENS_10bfloat16_tEfNS_4arch4Sm90EEEEEvNT_6ParamsE) ;  /* 0xffffe16008007950 */ /* 0x000fea0003c3ffff */
.L_x_333:
        /* <DEDUP_REMOVED lines=14> */
.L_x_1830:


//--------------------- .text._ZN7cutlass13device_kernelIN5flash19FlashAttnFwdCombineIN4cute5tupleIJNS3_1CILi16EEENS5_ILi64EEEEEELi8ELi256ELi1ELb0ELb1ENS_10bfloat16_tEfNS_4arch4Sm90EEEEEvNT_6ParamsE --------------------------
	.section	.text._ZN7cutlass13device_kernelIN5flash19FlashAttnFwdCombineIN4cute5tupleIJNS3_1CILi16EEENS5_ILi64EEEEEELi8ELi256ELi1ELb0ELb1ENS_10bfloat16_tEfNS_4arch4Sm90EEEEEvNT_6ParamsE,"ax",@progbits
	.sectioninfo	@"SHI_REGISTERS=55"
	.align	128
.text._ZN7cutlass13device_kernelIN5flash19FlashAttnFwdCombineIN4cute5tupleIJNS3_1CILi16EEENS5_ILi64EEEEEELi8ELi256ELi1ELb0ELb1ENS_10bfloat16_tEfNS_4arch4Sm90EEEEEvNT_6ParamsE:
        .type           _ZN7cutlass13device_kernelIN5flash19FlashAttnFwdCombineIN4cute5tupleIJNS3_1CILi16EEENS5_ILi64EEEEEELi8ELi256ELi1ELb0ELb1ENS_10bfloat16_tEfNS_4arch4Sm90EEEEEvNT_6ParamsE,@function
        .size           _ZN7cutlass13device_kernelIN5flash19FlashAttnFwdCombineIN4cute5tupleIJNS3_1CILi16EEENS5_ILi64EEEEEELi8ELi256ELi1ELb0ELb1ENS_10bfloat16_tEfNS_4arch4Sm90EEEEEvNT_6ParamsE,(.L_x_1832 - _ZN7cutlass13device_kernelIN5flash19FlashAttnFwdCombineIN4cute5tupleIJNS3_1CILi16EEENS5_ILi64EEEEEELi8ELi256ELi1ELb0ELb1ENS_10bfloat16_tEfNS_4arch4Sm90EEEEEvNT_6ParamsE)
        .other          _ZN7cutlass13device_kernelIN5flash19FlashAttnFwdCombineIN4cute5tupleIJNS3_1CILi16EEENS5_ILi64EEEEEELi8ELi256ELi1ELb0ELb1ENS_10bfloat16_tEfNS_4arch4Sm90EEEEEvNT_6ParamsE,@"STO_CUDA_ENTRY STV_DEFAULT"
_ZN7cutlass13device_kernelIN5flash19FlashAttnFwdCombineIN4cute5tupleIJNS3_1CILi16EEENS5_ILi64EEEEEELi8ELi256ELi1ELb0ELb1ENS_10bfloat16_tEfNS_4arch4Sm90EEEEEvNT_6ParamsE:
        /* <DEDUP_REMOVED lines=13> */
[----:B------:R-:W4:Y:S01]  /*00d0*/  S2R R23, SR_CTAID.Y ;  /* 0x0000000000177919 */ /* 0x000f220000002600 */
[----:B------:R-:W-:Y:S02]  /*00e0*/  IMAD.MOV.U32 R7, RZ, RZ, R2 ;  /* 0x000000ffff077224 */ /* 0x000fe400078e0002 */
[----:B------:R-:W-:-:S05]  /*00f0*/  @P0 IMAD.WIDE R8, R2, R3, c[0x0][0x238] ;  /* 0x00008e0002080625 */ /* 0x000fca00078e0203 */
[----:B------:R2:W5:Y:S01]  /*0100*/  @P0 LDG.E R7, [R8.64] ;  /* 0x0000002608070981 */ /* 0x000562000c1e1900 */
[----:B------:R-:W-:Y:S01]  /*0110*/  ISETP.NE.U32.AND P0, PT, RZ, c[0x0][0x240], PT ;  /* 0x00009000ff007a0c */ /* 0x000fe20003f05070 */
[----:B------:R-:W-:-:S03]  /*0120*/  IMAD.MOV.U32 R0, RZ, RZ, 0x1 ;  /* 0x00000001ff007424 */ /* 0x000fc600078e00ff */
[----:B------:R-:W-:Y:S02]  /*0130*/  ISETP.NE.AND.EX P0, PT, RZ, c[0x0][0x244], PT, P0 ;  /* 0x00009100ff007a0c */ /* 0x000fe40003f05300 */
[C---:B------:R-:W-:Y:S02]  /*0140*/  IADD3 R3, -R0.reuse, c[0x0][0xc], RZ ;  /* 0x0000030000037a10 */ /* 0x040fe40007ffe1ff */
[----:B-1----:R-:W-:Y:S02]  /*0150*/  IADD3 R4, -R0, c[0x0][0x10], RZ ;  /* 0x0000040000047a10 */ /* 0x002fe40007ffe1ff */
[----:B---3--:R-:W-:-:S04]  /*0160*/  ISETP.NE.OR P0, PT, R24, RZ, !P0 ;  /* 0x000000ff1800720c */ /* 0x008fc80004705670 */
[----:B----4-:R-:W-:Y:S02]  /*0170*/  ISETP.NE.OR P0, PT, R3, UR36, P0 ;  /* 0x0000002403007c0c */ /* 0x010fe40008705670 */
        /* <DEDUP_REMOVED lines=27> */
.L_x_334:
        /* <DEDUP_REMOVED lines=25> */
.L_x_335:
        /* <DEDUP_REMOVED lines=101> */
.L_x_337:
[----:B------:R-:W-:Y:S02]  /*0b10*/  IADD3 R3, R16, -0x1, RZ ;  /* 0xffffffff10037810 */ /* 0x000fe40007ffe0ff */
[----:B------:R-:W-:Y:S02]  /*0b20*/  IADD3 R6, -R0, 0x1f, RZ ;  /* 0x0000001f00067810 */ /* 0x000fe40007ffe1ff */
[----:B------:R-:W-:Y:S01]  /*0b30*/  LOP3.LUT P1, RZ, R3, R16, RZ, 0xc0, !PT ;  /* 0x0000001003ff7212 */ /* 0x000fe2000782c0ff */
[----:B------:R-:W-:-:S12]  /*0b40*/  IMAD.MOV.U32 R3, RZ, RZ, 0x1 ;  /* 0x00000001ff037424 */ /* 0x000fd800078e00ff */
        /* <DEDUP_REMOVED lines=9> */
[----:B------:R-:W-:Y:S05]  /*0be0*/  CALL.REL.NOINC `($__internal_29_$__cuda_sm20_div_u64) ;  /* 0x0000337000007944 */ /* 0x000fea0003c00000 */
[----:B------:R-:W-:Y:S01]  /*0bf0*/  MOV R2, R3 ;  /* 0x0000000300027202 */ /* 0x000fe20000000f00 */
[----:B------:R-:W-:Y:S05]  /*0c00*/  BRA `(.L_x_339) ;  /* 0x0000012000007947 */ /* 0x000fea0003800000 */
.L_x_338:
        /* <DEDUP_REMOVED lines=18> */
.L_x_339:
[----:B------:R-:W-:Y:S02]  /*0d30*/  IADD3 R5, R6, -0x1, RZ ;  /* 0xffffffff06057810 */ /* 0x000fe40007ffe0ff */
[----:B------:R-:W-:-:S03]  /*0d40*/  MOV R8, R2 ;  /* 0x0000000200087202 */ /* 0x000fc60000000f00 */
.L_x_336:
[----:B------:R-:W-:Y:S01]  /*0d50*/  SHF.R.S32.HI R3, RZ, 0x1f, R24 ;  /* 0x0000001fff037819 */ /* 0x000fe20000011418 */
[----:B------:R-:W-:Y:S03]  /*0d60*/  BSSY B0, `(.L_x_340) ;  /* 0x0000121000007945 */ /* 0x000fe60003800000 */
[----:B------:R-:W-:-:S04]  /*0d70*/  LEA.HI R3, R3, R24, RZ, 0x4 ;  /* 0x0000001803037211 */ /* 0x000fc800078f20ff */
[C---:B------:R-:W-:Y:S02]  /*0d80*/  LOP3.LUT R7, R3.reuse, 0xfffffff0, RZ, 0xc0, !PT ;  /* 0xfffffff003077812 */ /* 0x040fe400078ec0ff */
[----:B------:R-:W-:Y:S02]  /*0d90*/  LOP3.LUT R15, R3, 0xf0, RZ, 0xc0, !PT ;  /* 0x000000f0030f7812 */ /* 0x000fe400078ec0ff */
[----:B------:R-:W-:Y:S01]  /*0da0*/  SHF.R.S32.HI R3, RZ, 0x4, R3 ;  /* 0x00000004ff037819 */ /* 0x000fe20000011403 */
[----:B------:R-:W-:Y:S01]  /*0db0*/  IMAD.IADD R2, R24, 0x1, -R7 ;  /* 0x0000000118027824 */ /* 0x000fe200078e0a07 */
[----:B------:R-:W-:Y:S02]  /*0dc0*/  LOP3.LUT R24, R15, 0xf, R24, 0xf8, !PT ;  /* 0x0000000f0f187812 */ /* 0x000fe400078ef818 */
[----:B------:R-:W-:Y:S02]  /*0dd0*/  SHF.R.U32.HI R15, RZ, 0x4, R15 ;  /* 0x00000004ff0f7819 */ /* 0x000fe4000001160f */
[----:B------:R-:W-:-:S02]  /*0de0*/  IADD3 R9, R2, UR36, RZ ;  /* 0x0000002402097c10 */ /* 0x000fc4000fffe0ff */
[----:B------:R-:W-:Y:S02]  /*0df0*/  LOP3.LUT R15, R24, R15, RZ, 0x3c, !PT ;  /* 0x0000000f180f7212 */ /* 0x000fe400078e3cff */
[----:B------:R-:W-:-:S13]  /*0e00*/  ISETP.GE.AND P1, PT, R9, R17, PT ;  /* 0x000000110900720c */ /* 0x000fda0003f26270 */
[----:B------:R-:W-:Y:S05]  /*0e10*/  @P1 BRA `(.L_x_341) ;  /* 0x0000115000001947 */ /* 0x000fea0003800000 */
[----:B------:R-:W-:Y:S01]  /*0e20*/  @P0 IMAD.HI.U32 R0, R9, R8, RZ ;  /* 0x0000000809000227 */ /* 0x000fe200078e00ff */
[CC--:B------:R-:W-:Y:S02]  /*0e30*/  ISETP.GE.AND P5, PT, R3.reuse, R22.reuse, PT ;  /* 0x000000160300720c */ /* 0x0c0fe40003fa6270 */
[----:B------:R-:W-:Y:S01]  /*0e40*/  IADD3 R11, R3, 0x10, RZ ;  /* 0x00000010030b7810 */ /* 0x000fe20007ffe0ff */
[----:B------:R-:W-:Y:S01]  /*0e50*/  IMAD.MOV.U32 R7, RZ, RZ, R9 ;  /* 0x000000ffff077224 */ /* 0x000fe200078e0009 */
[----:B------:R-:W-:Y:S01]  /*0e60*/  @P0 SHF.R.U32.HI R7, RZ, R5, R0 ;  /* 0x00000005ff070219 */ /* 0x000fe20000011600 */
[----:B------:R-:W-:Y:S01]  /*0e70*/  IMAD.MOV.U32 R12, RZ, RZ, R18 ;  /* 0x000000ffff0c7224 */ /* 0x000fe200078e0012 */
[----:B------:R-:W-:Y:S01]  /*0e80*/  ISETP.GE.AND P2, PT, R11, R22, PT ;  /* 0x000000160b00720c */ /* 0x000fe20003f46270 */
[----:B------:R-:W-:Y:S01]  /*0e90*/  IMAD.MOV.U32 R13, RZ, RZ, R19 ;  /* 0x000000ffff0d7224 */ /* 0x000fe200078e0013 */
[--C-:B------:R-:W-:Y:S01]  /*0ea0*/  SHF.R.S32.HI R4, RZ, 0x1f, R7.reuse ;  /* 0x0000001fff047819 */ /* 0x100fe20000011407 */
[----:B------:R-:W-:Y:S01]  /*0eb0*/  IMAD.MOV R29, RZ, RZ, -R7 ;  /* 0x000000ffff1d7224 */ /* 0x000fe200078e0a07 */
[----:B------:R-:W-:Y:S01]  /*0ec0*/  IADD3 R25, R3, 0x30, RZ ;  /* 0x0000003003197810 */ /* 0x000fe20007ffe0ff */
[----:B------:R-:W-:Y:S01]  /*0ed0*/  IMAD.WIDE.U32 R12, R7, c[0x0][0x1c0], R12 ;  /* 0x00007000070c7a25 */ /* 0x000fe200078e000c */
[----:B------:R-:W-:-:S02]  /*0ee0*/  IADD3 R27, R3, 0x20, RZ ;  /* 0x00000020031b7810 */ /* 0x000fc40007ffe0ff */
[----:B------:R-:W-:Y:S01]  /*0ef0*/  @!P5 SHF.R.S32.HI R0, RZ, 0x1f, R3 ;  /* 0x0000001fff00d819 */ /* 0x000fe20000011403 */
[----:B------:R-:W-:Y:S01]  /*0f00*/  IMAD R29, R16, R29, R9 ;  /* 0x0000001d101d7224 */ /* 0x000fe200078e0209 */
[-C--:B------:R-:W-:Y:S01]  /*0f10*/  ISETP.GE.AND P3, PT, R25, R22.reuse, PT ;  /* 0x000000161900720c */ /* 0x080fe20003f66270 */
[----:B------:R-:W-:Y:S01]  /*0f20*/  IMAD R4, R4, c[0x0][0x1c0], RZ ;  /* 0x0000700004047a24 */ /* 0x000fe200078e02ff */
[----:B------:R-:W-:Y:S01]  /*0f30*/  ISETP.GE.AND P4, PT, R27, R22, PT ;  /* 0x000000161b00720c */ /* 0x000fe20003f86270 */
[----:B------:R-:W-:Y:S01]  /*0f40*/  @!P5 IMAD R0, R0, c[0x0][0x1b8], RZ ;  /* 0x00006e000000da24 */ /* 0x000fe200078e02ff */
[----:B------:R-:W-:Y:S01]  /*0f50*/  IADD3 R28, P1, R29, R12, RZ ;  /* 0x0000000c1d1c7210 */ /* 0x000fe20007f3e0ff */
[----:B------:R-:W-:Y:S01]  /*0f60*/  IMAD R4, R7, c[0x0][0x1c4], R4 ;  /* 0x0000710007047a24 */ /* 0x000fe200078e0204 */
[----:B------:R-:W-:Y:S02]  /*0f70*/  SHF.R.S32.HI R7, RZ, 0x1f, R29 ;  /* 0x0000001fff077819 */ /* 0x000fe4000001141d */
[----:B------:R-:W-:-:S02]  /*0f80*/  IADD3 R21, R3, 0x40, RZ ;  /* 0x0000004003157810 */ /* 0x000fc40007ffe0ff */
[----:B------:R-:W-:Y:S01]  /*0f90*/  IADD3.X R29, R7, R13, R4, P1, !PT ;  /* 0x0000000d071d7210 */ /* 0x000fe20000ffe404 */
[C---:B------:R-:W-:Y:S01]  /*0fa0*/  @!P5 IMAD R7, R3.reuse, c[0x0][0x1bc], R0 ;  /* 0x00006f000307da24 */ /* 0x040fe200078e0200 */
[----:B------:R-:W-:Y:S02]  /*0fb0*/  @!P2 SHF.R.S32.HI R0, RZ, 0x1f, R11 ;  /* 0x0000001fff00a819 */ /* 0x000fe4000001140b */
[----:B------:R-:W-:Y:S01]  /*0fc0*/  @P5 MOV R4, 0xff800000 ;  /* 0xff80000000045802 */ /* 0x000fe20000000f00 */
[----:B------:R-:W-:-:S04]  /*0fd0*/  @!P5 IMAD.WIDE.U32 R12, R3, c[0x0][0x1b8], R28 ;  /* 0x00006e00030cda25 */ /* 0x000fc800078e001c */
[----:B------:R-:W-:Y:S01]  /*0fe0*/  @!P5 IMAD.IADD R6, R13, 0x1, R7 ;  /* 0x000000010d06d824 */ /* 0x000fe200078e0207 */
[----:B------:R-:W-:Y:S01]  /*0ff0*/  @!P5 LEA R30, P1, R12, c[0x0][0x1a0], 0x2 ;  /* 0x000068000c1eda11 */ /* 0x000fe200078210ff */
[----:B------:R-:W-:Y:S01]  /*1000*/  @!P2 IMAD R0, R0, c[0x0][0x1b8], RZ ;  /* 0x00006e000000aa24 */ /* 0x000fe200078e02ff */
[----:B------:R1:W-:Y:S01]  /*1010*/  @P5 STS [R15.X4], R4 ;  /* 0x000000040f005388 */ /* 0x0003e20000004800 */
[----:B------:R-:W-:Y:S02]  /*1020*/  IADD3 R13, R3, 0x50, RZ ;  /* 0x00000050030d7810 */ /* 0x000fe40007ffe0ff */
[----:B------:R-:W-:Y:S01]  /*1030*/  @!P5 LEA.HI.X R31, R12, c[0x0][0x1a4], R6, 0x2, P1 ;  /* 0x000069000c1fda11 */ /* 0x000fe200008f1406 */
[----:B------:R-:W-:Y:S01]  /*1040*/  IMAD.SHL.U32 R12, R15, 0x4, RZ ;  /* 0x000000040f0c7824 */ /* 0x000fe200078e00ff */
[----:B------:R-:W-:Y:S01]  /*1050*/  @!P4 SHF.R.S32.HI R6, RZ, 0x1f, R27 ;  /* 0x0000001fff06c819 */ /* 0x000fe2000001141b */
[C---:B------:R-:W-:Y:S01]  /*1060*/  @!P2 IMAD R7, R11.reuse, c[0x0][0x1bc], R0 ;  /* 0x00006f000b07aa24 */ /* 0x040fe200078e0200 */
[----:B------:R-:W-:Y:S01]  /*1070*/  @!P3 SHF.R.S32.HI R0, RZ, 0x1f, R25 ;  /* 0x0000001fff00b819 */ /* 0x000fe20000011419 */
[----:B------:R-:W-:Y:S01]  /*1080*/  @!P2 IMAD.WIDE.U32 R10, R11, c[0x0][0x1b8], R28 ;  /* 0x00006e000b0aaa25 */ /* 0x000fe200078e001c */
[----:B------:R-:W-:Y:S01]  /*1090*/  @!PT LDS RZ, [RZ] ;  /* 0x00000000fffff984 */ /* 0x000fe20000000800 */
[----:B------:R-:W-:Y:S01]  /*10a0*/  @!PT LDS RZ, [RZ] ;  /* 0x00000000fffff984 */ /* 0x000fe20000000800 */
[----:B------:R-:W-:Y:S01]  /*10b0*/  @!PT LDS RZ, [RZ] ;  /* 0x00000000fffff984 */ /* 0x000fe20000000800 */
[----:B------:R2:W-:Y:S01]  /*10c0*/  @!P5 LDGSTS.E.LTC128B [R12], [R30.64] ;  /* 0x000000001e0cdfae */ /* 0x0005e2000b921966 */
[----:B------:R-:W-:-:S02]  /*10d0*/  ISETP.GE.AND P1, PT, R21, R22, PT ;  /* 0x000000161500720c */ /* 0x000fc40003f26270 */
[----:B------:R-:W-:Y:S01]  /*10e0*/  @!P3 IMAD R0, R0, c[0x0][0x1b8], RZ ;  /* 0x00006e000000ba24 */ /* 0x000fe200078e02ff */
[C---:B------:R-:W-:Y:S02]  /*10f0*/  @!P2 LEA R36, P5, R10.reuse, c[0x0][0x1a0], 0x2 ;  /* 0x000068000a24aa11 */ /* 0x040fe400078a10ff */
[-C--:B------:R-:W-:Y:S01]  /*1100*/  ISETP.GE.AND P6, PT, R13, R22.reuse, PT ;  /* 0x000000160d00720c */ /* 0x080fe20003fc6270 */
[----:B-1----:R-:W-:Y:S01]  /*1110*/  @!P2 IMAD.IADD R4, R11, 0x1, R7 ;  /* 0x000000010b04a824 */ /* 0x002fe200078e0207 */
[----:B------:R-:W-:Y:S01]  /*1120*/  IADD3 R11, R3, 0x60, RZ ;  /* 0x00000060030b7810 */ /* 0x000fe20007ffe0ff */
[C---:B------:R-:W-:Y:S01]  /*1130*/  @!P3 IMAD R7, R25.reuse, c[0x0][0x1bc], R0 ;  /* 0x00006f001907ba24 */ /* 0x040fe200078e0200 */
[----:B------:R-:W-:Y:S01]  /*1140*/  @P2 MOV R0, 0xff800000 ;  /* 0xff80000000002802 */ /* 0x000fe20000000f00 */
[----:B------:R-:W-:Y:S01]  /*1150*/  @!P3 IMAD.WIDE.U32 R24, R25, c[0x0][0x1b8], R28 ;  /* 0x00006e001918ba25 */ /* 0x000fe200078e001c */
[----:B------:R-:W-:Y:S02]  /*1160*/  @!P2 LEA.HI.X R37, R10, c[0x0][0x1a4], R4, 0x2, P5 ;  /* 0x000069000a25aa11 */ /* 0x000fe400028f1404 */
[----:B------:R-:W-:Y:S01]  /*1170*/  ISETP.GE.AND P5, PT, R11, R22, PT ;  /* 0x000000160b00720c */ /* 0x000fe20003fa6270 */
[----:B------:R-:W-:Y:S01]  /*1180*/  @!P4 IMAD R4, R6, c[0x0][0x1b8], RZ ;  /* 0x00006e000604ca24 */ /* 0x000fe200078e02ff */
[----:B------:R1:W-:Y:S01]  /*1190*/  @P2 STS [R15.X4+0x400], R0 ;  /* 0x000400000f002388 */ /* 0x0003e20000004800 */
[----:B------:R-:W-:-:S02]  /*11a0*/  @!P1 SHF.R.S32.HI R6, RZ, 0x1f, R21 ;  /* 0x0000001fff069819 */ /* 0x000fc40000011415 */
[----:B--2---:R-:W-:Y:S01]  /*11b0*/  @!P6 IMAD.MOV.U32 R30, RZ, RZ, R28 ;  /* 0x000000ffff1ee224 */ /* 0x004fe200078e001c */
[----:B------:R-:W-:Y:S01]  /*11c0*/  @!P3 IADD3 R7, R25, R7, RZ ;  /* 0x000000071907b210 */ /* 0x000fe20007ffe0ff */
[C---:B------:R-:W-:Y:S01]  /*11d0*/  @!P4 IMAD R9, R27.reuse, c[0x0][0x1bc], R4 ;  /* 0x00006f001b09ca24 */ /* 0x040fe200078e0204 */
[----:B------:R-:W-:Y:S01]  /*11e0*/  @!PT LDS RZ, [RZ] ;  /* 0x00000000fffff984 */ /* 0x000fe20000000800 */
[----:B------:R-:W-:Y:S01]  /*11f0*/  @!PT LDS RZ, [RZ] ;  /* 0x00000000fffff984 */ /* 0x000fe20000000800 */
[----:B------:R-:W-:Y:S01]  /*1200*/  @!PT LDS RZ, [RZ] ;  /* 0x00000000fffff984 */ /* 0x000fe20000000800 */
[----:B------:R2:W-:Y:S01]  /*1210*/  @!P2 LDGSTS.E.LTC128B [R12+0x400], [R36.64] ;  /* 0x00400000240cafae */ /* 0x0005e2000b921966 */
[----:B------:R-:W-:Y:S01]  /*1220*/  @!P4 IMAD.WIDE.U32 R26, R27, c[0x0][0x1b8], R28 ;  /* 0x00006e001b1aca25 */ /* 0x000fe200078e001c */
[----:B------:R-:W-:-:S03]  /*1230*/  @!P6 SHF.R.S32.HI R4, RZ, 0x1f, R13 ;  /* 0x0000001fff04e819 */ /* 0x000fc6000001140d */
[----:B------:R-:W-:Y:S01]  /*1240*/  @!P1 IMAD R6, R6, c[0x0][0x1b8], RZ ;  /* 0x00006e0006069a24 */ /* 0x000fe200078e02ff */
[----:B------:R-:W-:Y:S01]  /*1250*/  @!P5 SHF.R.S32.HI R10, RZ, 0x1f, R11 ;  /* 0x0000001fff0ad819 */ /* 0x000fe2000001140b */
[----:B------:R-:W-:Y:S01]  /*1260*/  @!P5 IMAD.MOV.U32 R34, RZ, RZ, R28 ;  /* 0x000000ffff22d224 */ /* 0x000fe200078e001c */
[----:B------:R-:W-:Y:S01]  /*1270*/  @!P4 IADD3 R9, R27, R9, RZ ;  /* 0x000000091b09c210 */ /* 0x000fe20007ffe0ff */
[C---:B------:R-:W-:Y:S01]  /*1280*/  @!P1 IMAD R6, R21.reuse, c[0x0][0x1bc], R6 ;  /* 0x00006f0015069a24 */ /* 0x040fe200078e0206 */
[----:B------:R-:W-:Y:S01]  /*1290*/  @!P4 LEA R32, P2, R26, c[0x0][0x1a0], 0x2 ;  /* 0x000068001a20ca11 */ /* 0x000fe200078410ff */
[----:B------:R-:W-:Y:S02]  /*12a0*/  @!P5 IMAD R14, R10, c[0x0][0x1b8], RZ ;  /* 0x00006e000a0eda24 */ /* 0x000fe400078e02ff */
[----:B------:R-:W-:Y:S01]  /*12b0*/  @P4 IMAD.MOV.U32 R10, RZ, RZ, -0x800000 ;  /* 0xff800000ff0a4424 */ /* 0x000fe200078e00ff */
[----:B------:R-:W-:Y:S01]  /*12c0*/  @!P4 LEA.HI.X R33, R26, c[0x0][0x1a4], R9, 0x2, P2 ;  /* 0x000069001a21ca11 */ /* 0x000fe200010f1409 */
[--C-:B------:R-:W-:Y:S01]  /*12d0*/  @!P5 IMAD.MOV.U32 R35, RZ, RZ, R29.reuse ;  /* 0x000000ffff23d224 */ /* 0x100fe200078e001d */
[C---:B------:R-:W-:Y:S01]  /*12e0*/  @!P3 LEA R26, P2, R24.reuse, c[0x0][0x1a0], 0x2 ;  /* 0x00006800181aba11 */ /* 0x040fe200078410ff */
[----:B------:R-:W-:Y:S01]  /*12f0*/  @!P1 IMAD.WIDE.U32 R20, R21, c[0x0][0x1b8], R28 ;  /* 0x00006e0015149a25 */ /* 0x000fe200078e001c */
[C---:B------:R-:W-:Y:S01]  /*1300*/  IADD3 R9, R3.reuse, 0x70, RZ ;  /* 0x0000007003097810 */ /* 0x040fe20007ffe0ff */
[----:B------:R-:W-:Y:S01]  /*1310*/  @P4 STS [R15.X4+0x800], R10 ;  /* 0x0008000a0f004388 */ /* 0x000fe20000004800 */
[----:B------:R-:W-:Y:S01]  /*1320*/  @!P3 LEA.HI.X R27, R24, c[0x0][0x1a4], R7, 0x2, P2 ;  /* 0x00006900181bba11 */ /* 0x000fe200010f1407 */
[----:B-1----:R-:W-:Y:S01]  /*1330*/  @P3 IMAD.MOV.U32 R0, RZ, RZ, -0x800000 ;  /* 0xff800000ff003424 */ /* 0x002fe200078e00ff */
[----:B------:R-:W-:Y:S01]  /*1340*/  IADD3 R7, R3, 0x80, RZ ;  /* 0x0000008003077810 */ /* 0x000fe20007ffe0ff */
[----:B------:R-:W-:Y:S01]  /*1350*/  @!PT LDS RZ, [RZ] ;  /* 0x00000000fffff984 */ /* 0x000fe20000000800 */
[----:B------:R-:W-:Y:S01]  /*1360*/  @!PT LDS RZ, [RZ] ;  /* 0x00000000fffff984 */ /* 0x000fe20000000800 */
[----:B------:R-:W-:Y:S01]  /*1370*/  @!PT LDS RZ, [RZ] ;  /* 0x00000000fffff984 */ /* 0x000fe20000000800 */
[----:B------:R1:W-:Y:S01]  /*1380*/  @!P4 LDGSTS.E.LTC128B [R12+0x800], [R32.64] ;  /* 0x00800000200ccfae */ /* 0x0003e2000b921966 */
[----:B------:R-:W-:Y:S01]  /*1390*/  ISETP.GE.AND P4, PT, R9, R22, PT ;  /* 0x000000160900720c */ /* 0x000fe20003f86270 */
[----:B------:R-:W-:-:S02]  /*13a0*/  @!P5 IMAD R14, R11, c[0x0][0x1bc], R14 ;  /* 0x00006f000b0eda24 */ /* 0x000fc400078e020e */
[----:B------:R3:W-:Y:S01]  /*13b0*/  @P3 STS [R15.X4+0xc00], R0 ;  /* 0x000c00000f003388 */ /* 0x0007e20000004800 */
[----:B------:R-:W-:Y:S01]  /*13c0*/  @!P5 IMAD.WIDE.U32 R34, R11, c[0x0][0x1b8], R34 ;  /* 0x00006e000b22da25 */ /* 0x000fe200078e0022 */
[----:B--2---:R-:W-:Y:S02]  /*13d0*/  @!P1 LEA R36, P2, R20, c[0x0][0x1a0], 0x2 ;  /* 0x0000680014249a11 */ /* 0x004fe400078410ff */
[----:B------:R-:W-:Y:S01]  /*13e0*/  @!PT LDS RZ, [RZ] ;  /* 0x00000000fffff984 */ /* 0x000fe20000000800 */
[----:B------:R-:W-:Y:S01]  /*13f0*/  @!PT LDS RZ, [RZ] ;  /* 0x00000000fffff984 */ /* 0x000fe20000000800 */
[----:B------:R-:W-:Y:S01]  /*1400*/  @!PT LDS RZ, [RZ] ;  /* 0x00000000fffff984 */ /* 0x000fe20000000800 */
[----:B------:R2:W-:Y:S01]  /*1410*/  @!P3 LDGSTS.E.LTC128B [R12+0xc00], [R26.64] ;  /* 0x00c000001a0cbfae */ /* 0x0005e2000b921966 */
[----:B------:R-:W-:Y:S01]  /*1420*/  ISETP.GE.AND P3, PT, R7, R22, PT ;  /* 0x000000160700720c */ /* 0x000fe20003f66270 */
[----:B------:R-:W-:Y:S02]  /*1430*/  @!P1 IMAD.IADD R11, R21, 0x1, R6 ;  /* 0x00000001150b9824 */ /* 0x000fe400078e0206 */
[----:B------:R-:W-:Y:S02]  /*1440*/  @P1 IMAD.MOV.U32 R24, RZ, RZ, -0x800000 ;  /* 0xff800000ff181424 */ /* 0x000fe400078e00ff */
[----:B------:R-:W-:Y:S01]  /*1450*/  @!P6 IMAD R4, R4, c[0x0][0x1b8], RZ ;  /* 0x00006e000404ea24 */ /* 0x000fe200078e02ff */
[----:B------:R-:W-:Y:S01]  /*1460*/  @!P1 LEA.HI.X R37, R20, c[0x0][0x1a4], R11, 0x2, P2 ;  /* 0x0000690014259a11 */ /* 0x000fe200010f140b */
[----:B------:R-:W-:Y:S01]  /*1470*/  @!P6 IMAD.MOV.U32 R31, RZ, RZ, R29 ;  /* 0x000000ffff1fe224 */ /* 0x000fe200078e001d */
[----:B------:R-:W-:Y:S01]  /*1480*/  IADD3 R11, R3, 0x90, RZ ;  /* 0x00000090030b7810 */ /* 0x000fe20007ffe0ff */
[C---:B------:R-:W-:Y:S01]  /*1490*/  @!P6 IMAD R4, R13.reuse, c[0x0][0x1bc], R4 ;  /* 0x00006f000d04ea24 */ /* 0x040fe200078e0204 */
[----:B------:R4:W-:Y:S01]  /*14a0*/  @P1 STS [R15.X4+0x1000], R24 ;  /* 0x001000180f001388 */ /* 0x0009e20000004800 */
[----:B------:R-:W-:Y:S01]  /*14b0*/  @!P6 IMAD.WIDE.U32 R30, R13, c[0x0][0x1b8], R30 ;  /* 0x00006e000d1eea25 */ /* 0x000fe200078e001e */
[----:B------:R-:W-:-:S02]  /*14c0*/  @!P4 SHF.R.S32.HI R6, RZ, 0x1f, R9 ;  /* 0x0000001fff06c819 */ /* 0x000fc40000011409 */
[----:B------:R-:W-:Y:S01]  /*14d0*/  @!PT LDS RZ, [RZ] ;  /* 0x00000000fffff984 */ /* 0x000fe20000000800 */
[----:B------:R-:W-:Y:S01]  /*14e0*/  @!PT LDS RZ, [RZ] ;  /* 0x00000000fffff984 */ /* 0x000fe20000000800 */
[----:B------:R-:W-:Y:S01]  /*14f0*/  @!PT LDS RZ, [RZ] ;  /* 0x00000000fffff984 */ /* 0x000fe20000000800 */
[----:B------:R4:W-:Y:S01]  /*1500*/  @!P1 LDGSTS.E.LTC128B [R12+0x1000], [R36.64] ;  /* 0x01000000240c9fae */ /* 0x0009e2000b921966 */
[----:B------:R-:W-:Y:S01]  /*1510*/  ISETP.GE.AND P1, PT, R11, R22, PT ;  /* 0x000000160b00720c */ /* 0x000fe20003f26270 */
[----:B------:R-:W-:Y:S01]  /*1520*/  @!P6 IMAD.IADD R13, R31, 0x1, R4 ;  /* 0x000000011f0de824 */ /* 0x000fe200078e0204 */
[----:B------:R-:W-:Y:S01]  /*1530*/  @!P6 LEA R20, P2, R30, c[0x0][0x1a0], 0x2 ;  /* 0x000068001e14ea11 */ /* 0x000fe200078410ff */
[----:B------:R-:W-:Y:S01]  /*1540*/  @!P4 IMAD R6, R6, c[0x0][0x1b8], RZ ;  /* 0x00006e000606ca24 */ /* 0x000fe200078e02ff */
[----:B---3--:R-:W-:Y:S01]  /*1550*/  @!P3 SHF.R.S32.HI R0, RZ, 0x1f, R7 ;  /* 0x0000001fff00b819 */ /* 0x008fe20000011407 */
[----:B-1----:R-:W-:Y:S01]  /*1560*/  @!P3 IMAD.MOV.U32 R32, RZ, RZ, R28 ;  /* 0x000000ffff20b224 */ /* 0x002fe200078e001c */
[----:B------:R-:W-:Y:S01]  /*1570*/  @!P6 LEA.HI.X R21, R30, c[0x0][0x1a4], R13, 0x2, P2 ;  /* 0x000069001e15ea11 */ /* 0x000fe200010f140d */
[----:B------:R-:W-:Y:S01]  /*1580*/  @!P3 IMAD.MOV.U32 R33, RZ, RZ, R29 ;  /* 0x000000ffff21b224 */ /* 0x000fe200078e001d */
[----:B------:R-:W-:Y:S01]  /*1590*/  @!P5 IADD3 R13, R35, R14, RZ ;  /* 0x0000000e230dd210 */ /* 0x000fe20007ffe0ff */
[----:B------:R-:W-:-:S02]  /*15a0*/  @!P3 IMAD R0, R0, c[0x0][0x1b8], RZ ;  /* 0x00006e000000ba24 */ /* 0x000fc400078e02ff */
[----:B--2---:R-:W-:Y:S02]  /*15b0*/  @!P4 IMAD.MOV.U32 R26, RZ, RZ, R28 ;  /* 0x000000ffff1ac224 */ /* 0x004fe400078e001c */
[----:B------:R-:W-:Y:S02]  /*15c0*/  @!P4 IMAD.MOV.U32 R27, RZ, RZ, R29 ;  /* 0x000000ffff1bc224 */ /* 0x000fe400078e001d */
[----:B------:R-:W-:Y:S02]  /*15d0*/  @P6 IMAD.MOV.U32 R4, RZ, RZ, -0x800000 ;  /* 0xff800000ff046424 */ /* 0x000fe400078e00ff */
[C---:B------:R-:W-:Y:S01]  /*15e0*/  @!P4 IMAD R6, R9.reuse, c[0x0][0x1bc], R6 ;  /* 0x00006f000906ca24 */ /* 0x040fe200078e0206 */
[----:B----4-:R-:W-:Y:S01]  /*15f0*/  @!P5 LEA R24, P2, R34, c[0x0][0x1a0], 0x2 ;  /* 0x000068002218da11 */ /* 0x010fe200078410ff */
[----:B------:R-:W-:Y:S01]  /*1600*/  @!P4 IMAD.WIDE.U32 R26, R9, c[0x0][0x1b8], R26 ;  /* 0x00006e00091aca25 */ /* 0x000fe200078e001a */
[----:B------:R1:W-:Y:S01]  /*1610*/  @P6 STS [R15.X4+0x1400], R4 ;  /* 0x001400040f006388 */ /* 0x0003e20000004800 */
[----:B------:R-:W-:-:S02]  /*1620*/  @!P1 SHF.R.S32.HI R9, RZ, 0x1f, R11 ;  /* 0x0000001fff099819 */ /* 0x000fc4000001140b */
[C---:B------:R-:W-:Y:S01]  /*1630*/  @!P3 IMAD R0, R7.reuse, c[0x0][0x1bc], R0 ;  /* 0x00006f000700ba24 */ /* 0x040fe200078e0200 */
[----:B------:R-:W-:Y:S01]  /*1640*/  @!P5 LEA.HI.X R25, R34, c[0x0][0x1a4], R13, 0x2, P2 ;  /* 0x000069002219da11 */ /* 0x000fe200010f140d */
[----:B------:R-:W-:Y:S01]  /*1650*/  @!P3 IMAD.WIDE.U32 R32, R7, c[0x0][0x1b8], R32 ;  /* 0x00006e000720ba25 */ /* 0x000fe200078e0020 */
[----:B------:R-:W-:Y:S01]  /*1660*/  IADD3 R7, R3, 0xa0, RZ ;  /* 0x000000a003077810 */ /* 0x000fe20007ffe0ff */
[----:B------:R-:W-:Y:S01]  /*1670*/  @!PT LDS RZ, [RZ] ;  /* 0x00000000fffff984 */ /* 0x000fe20000000800 */
[----:B------:R-:W-:Y:S01]  /*1680*/  @!PT LDS RZ, [RZ] ;  /* 0x00000000fffff984 */ /* 0x000fe20000000800 */
[----:B------:R-:W-:Y:S01]  /*1690*/  @!PT LDS RZ, [RZ] ;  /* 0x00000000fffff984 */ /* 0x000fe20000000800 */
[----:B------:R2:W-:Y:S01]  /*16a0*/  @!P6 LDGSTS.E.LTC128B [R12+0x1400], [R20.64] ;  /* 0x01400000140cefae */ /* 0x0005e2000b921966 */
[----:B------:R-:W-:Y:S01]  /*16b0*/  @!P4 IADD3 R6, R27, R6, RZ ;  /* 0x000000061b06c210 */ /* 0x000fe20007ffe0ff */
[----:B------:R-:W-:Y:S01]  /*16c0*/  @!P1 IMAD.MOV.U32 R34, RZ, RZ, R28 ;  /* 0x000000ffff229224 */ /* 0x000fe200078e001c */
[C---:B------:R-:W-:Y:S01]  /*16d0*/  @!P4 LEA R30, P2, R26.reuse, c[0x0][0x1a0], 0x2 ;  /* 0x000068001a1eca11 */ /* 0x040fe200078410ff */
[----:B------:R-:W-:Y:S01]  /*16e0*/  @!P1 IMAD.MOV.U32 R35, RZ, RZ, R29 ;  /* 0x000000ffff239224 */ /* 0x000fe200078e001d */
[----:B------:R-:W-:Y:S01]  /*16f0*/  ISETP.GE.AND P6, PT, R7, R22, PT ;  /* 0x000000160700720c */ /* 0x000fe20003fc6270 */
[----:B------:R-:W-:Y:S01]  /*1700*/  @P5 IMAD.MOV.U32 R10, RZ, RZ, -0x800000 ;  /* 0xff800000ff0a5424 */ /* 0x000fe200078e00ff */
[----:B------:R-:W-:Y:S01]  /*1710*/  @!P4 LEA.HI.X R31, R26, c[0x0][0x1a4], R6, 0x2, P2 ;  /* 0x000069001a1fca11 */ /* 0x000fe200010f1406 */
[----:B------:R-:W-:Y:S01]  /*1720*/  @!P1 IMAD R6, R9, c[0x0][0x1b8], RZ ;  /* 0x00006e0009069a24 */ /* 0x000fe200078e02ff */
[----:B------:R-:W-:Y:S01]  /*1730*/  @!P3 IADD3 R9, R33, R0, RZ ;  /* 0x000000002109b210 */ /* 0x000fe20007ffe0ff */
[----:B------:R-:W-:Y:S01]  /*1740*/  @!P1 IMAD.WIDE.U32 R34, R11, c[0x0][0x1b8], R34 ;  /* 0x00006e000b229a25 */ /* 0x000fe200078e0022 */
[----:B------:R-:W-:Y:S01]  /*1750*/  @!P3 LEA R26, P2, R32, c[0x0][0x1a0], 0x2 ;  /* 0x00006800201aba11 */ /* 0x000fe200078410ff */
[----:B------:R3:W-:Y:S02]  /*1760*/  @P5 STS [R15.X4+0x1800], R10 ;  /* 0x0018000a0f005388 */ /* 0x0007e40000004800 */
[----:B------:R-:W-:Y:S01]  /*1770*/  @!P1 IMAD R6, R11, c[0x0][0x1bc], R6 ;  /* 0x00006f000b069a24 */ /* 0x000fe200078e0206 */
[----:B------:R-:W-:Y:S01]  /*1780*/  IADD3 R11, R3, 0xb0, RZ ;  /* 0x000000b0030b7810 */ /* 0x000fe20007ffe0ff */
[----:B------:R-:W-:Y:S01]  /*1790*/  @P4 IMAD.MOV.U32 R0, RZ, RZ, -0x800000 ;  /* 0xff800000ff004424 */ /* 0x000fe200078e00ff */
[----:B------:R-:W-:Y:S01]  /*17a0*/  @!PT LDS RZ, [RZ] ;  /* 0x00000000fffff984 */ /* 0x000fe20000000800 */
[----:B------:R-:W-:Y:S01]  /*17b0*/  @!PT LDS RZ, [RZ] ;  /* 0x00000000fffff984 */ /* 0x000fe20000000800 */
[----:B------:R-:W-:Y:S01]  /*17c0*/  @!PT LDS RZ, [RZ] ;  /* 0x00000000fffff984 */ /* 0x000fe20000000800 */
[----:B------:R4:W-:Y:S01]  /*17d0*/  @!P5 LDGSTS.E.LTC128B [R12+0x1800], [R24.64] ;  /* 0x01800000180cdfae */ /* 0x0009e2000b921966 */
[----:B------:R-:W-:Y:S01]  /*17e0*/  @!P6 SHF.R.S32.HI R14, RZ, 0x1f, R7 ;  /* 0x0000001fff0ee819 */ /* 0x000fe20000011407 */
[----:B------:R-:W-:Y:S01]  /*17f0*/  @!P1 IMAD.IADD R13, R35, 0x1, R6 ;  /* 0x00000001230d9824 */ /* 0x000fe200078e0206 */
[-C--:B------:R-:W-:Y:S01]  /*1800*/  ISETP.GE.AND P5, PT, R11, R22.reuse, PT ;  /* 0x000000160b00720c */ /* 0x080fe20003fa6270 */
[----:B------:R5:W-:Y:S01]  /*1810*/  @P4 STS [R15.X4+0x1c00], R0 ;  /* 0x001c00000f004388 */ /* 0x000be20000004800 */
[----:B------:R-:W-:Y:S01]  /*1820*/  @!P3 LEA.HI.X R27, R32, c[0x0][0x1a4], R9, 0x2, P2 ;  /* 0x00006900201bba11 */ /* 0x000fe200010f1409 */
[----:B------:R-:W-:Y:S01]  /*1830*/  @!P6 IMAD R14, R14, c[0x0][0x1b8], RZ ;  /* 0x00006e000e0eea24 */ /* 0x000fe200078e02ff */
[----:B------:R-:W-:Y:S01]  /*1840*/  IADD3 R9, R3, 0xc0, RZ ;  /* 0x000000c003097810 */ /* 0x000fe20007ffe0ff */
[----:B------:R-:W-:Y:S01]  /*1850*/  @!PT LDS RZ, [RZ] ;  /* 0x00000000fffff984 */ /* 0x000fe20000000800 */
[----:B------:R-:W-:Y:S01]  /*1860*/  @!PT LDS RZ, [RZ] ;  /* 0x00000000fffff984 */ /* 0x000fe20000000800 */
[----:B------:R-:W-:Y:S01]  /*1870*/  @!PT LDS RZ, [RZ] ;  /* 0x00000000fffff984 */ /* 0x000fe20000000800 */
[----:B------:R5:W-:Y:S01]  /*1880*/  @!P4 LDGSTS.E.LTC128B [R12+0x1c00], [R30.64] ;  /* 0x01c000001e0ccfae */ /* 0x000be2000b921966 */
[----:B------:R-:W-:Y:S01]  /*1890*/  @!P1 LEA R6, P2, R34, c[0x0][0x1a0], 0x2 ;  /* 0x0000680022069a11 */ /* 0x000fe200078410ff */
[----:B--2---:R-:W-:Y:S01]  /*18a0*/  @!P6 IMAD.MOV.U32 R20, RZ, RZ, R28 ;  /* 0x000000ffff14e224 */ /* 0x004fe200078e001c */
[----:B------:R-:W-:Y:S01]  /*18b0*/  ISETP.GE.AND P4, PT, R9, R22, PT ;  /* 0x000000160900720c */ /* 0x000fe20003f86270 */
[----:B------:R-:W-:Y:S01]  /*18c0*/  @!P6 IMAD.MOV.U32 R21, RZ, RZ, R29 ;  /* 0x000000ffff15e224 */ /* 0x000fe200078e001d */
[----:B-1----:R-:W-:Y:S01]  /*18d0*/  @P3 MOV R4, 0xff800000 ;  /* 0xff80000000043802 */ /* 0x002fe20000000f00 */
[----:B------:R-:W-:-:S02]  /*18e0*/  @!P6 IMAD R14, R7, c[0x0][0x1bc], R14 ;  /* 0x00006f00070eea24 */ /* 0x000fc400078e020e */
[----:B------:R-:W-:Y:S01]  /*18f0*/  @!P6 IMAD.WIDE.U32 R20, R7, c[0x0][0x1b8], R20 ;  /* 0x00006e000714ea25 */ /* 0x000fe200078e0014 */
[----:B------:R-:W-:Y:S01]  /*1900*/  @!P1 LEA.HI.X R7, R34, c[0x0][0x1a4], R13, 0x2, P2 ;  /* 0x0000690022079a11 */ /* 0x000fe200010f140d */
[----:B------:R1:W-:Y:S01]  /*1910*/  @P3 STS [R15.X4+0x2000], R4 ;  /* 0x002000040f003388 */ /* 0x0003e20000004800 */
[----:B------:R-:W-:Y:S01]  /*1920*/  IADD3 R13, R3, 0xd0, RZ ;  /* 0x000000d0030d7810 */ /* 0x000fe20007ffe0ff */
[----:B------:R-:W-:Y:S01]  /*1930*/  @!P6 IMAD.IADD R21, R21, 0x1, R14 ;  /* 0x000000011515e824 */ /* 0x000fe200078e020e */
[----:B---3--:R-:W-:Y:S01]  /*1940*/  @!P5 SHF.R.S32.HI R10, RZ, 0x1f, R11 ;  /* 0x0000001fff0ad819 */ /* 0x008fe2000001140b */
[----:B------:R-:W-:Y:S01]  /*1950*/  @!PT LDS RZ, [RZ] ;  /* 0x00000000fffff984 */ /* 0x000fe20000000800 */
[----:B------:R-:W-:Y:S01]  /*1960*/  @!PT LDS RZ, [RZ] ;  /* 0x00000000fffff984 */ /* 0x000fe20000000800 */
[----:B------:R-:W-:Y:S01]  /*1970*/  @!PT LDS RZ, [RZ] ;  /* 0x00000000fffff984 */ /* 0x000fe20000000800 */
[----:B------:R2:W-:Y:S01]  /*1980*/  @!P3 LDGSTS.E.LTC128B [R12+0x2000], [R26.64] ;  /* 0x020000001a0cbfae */ /* 0x0005e2000b921966 */
[----:B------:R-:W-:-:S03]  /*1990*/  ISETP.GE.AND P3, PT, R13, R22, PT ;  /* 0x000000160d00720c */ /* 0x000fc60003f66270 */
[----:B------:R-:W-:Y:S01]  /*19a0*/  @!P5 IMAD R10, R10, c[0x0][0x1b8], RZ ;  /* 0x00006e000a0ada24 */ /* 0x000fe200078e02ff */
[----:B----4-:R-:W-:Y:S02]  /*19b0*/  IADD3 R25, R3, 0xe0, RZ ;  /* 0x000000e003197810 */ /* 0x010fe40007ffe0ff */
[----:B-----5:R-:W-:Y:S01]  /*19c0*/  @P1 MOV R0, 0xff800000 ;  /* 0xff80000000001802 */ /* 0x020fe20000000f00 */
[----:B------:R-:W-:Y:S01]  /*19d0*/  @!P5 IMAD R10, R11, c[0x0][0x1bc], R10 ;  /* 0x00006f000b0ada24 */ /* 0x000fe200078e020a */
[----:B------:R-:W-:Y:S02]  /*19e0*/  @!P4 SHF.R.S32.HI R24, RZ, 0x1f, R9 ;  /* 0x0000001fff18c819 */ /* 0x000fe40000011409 */
[----:B------:R-:W-:Y:S01]  /*19f0*/  ISETP.GE.AND P2, PT, R25, R22, PT ;  /* 0x000000161900720c */ /* 0x000fe20003f46270 */
[----:B------:R3:W-:Y:S01]  /*1a00*/  @P1 STS [R15.X4+0x2400], R0 ;  /* 0x002400000f001388 */ /* 0x0007e20000004800 */
[----:B------:R-:W-:Y:S02]  /*1a10*/  @!P5 IMAD.MOV.U32 R30, RZ, RZ, R28 ;  /* 0x000000ffff1ed224 */ /* 0x000fe400078e001c */
[----:B------:R-:W-:Y:S01]  /*1a20*/  @!P5 IMAD.MOV.U32 R31, RZ, RZ, R29 ;  /* 0x000000ffff1fd224 */ /* 0x000fe200078e001d */
[----:B------:R-:W-:Y:S01]  /*1a30*/  @!PT LDS RZ, [RZ] ;  /* 0x00000000fffff984 */ /* 0x000fe20000000800 */
[----:B------:R-:W-:Y:S01]  /*1a40*/  @!PT LDS RZ, [RZ] ;  /* 0x00000000fffff984 */ /* 0x000fe20000000800 */
[----:B------:R-:W-:Y:S01]  /*1a50*/  @!PT LDS RZ, [RZ] ;  /* 0x00000000fffff984 */ /* 0x000fe20000000800 */
[----:B------:R4:W-:Y:S01]  /*1a60*/  @!P1 LDGSTS.E.LTC128B [R12+0x2400], [R6.64] ;  /* 0x02400000060c9fae */ /* 0x0009e2000b921966 */
[----:B------:R-:W-:-:S02]  /*1a70*/  @P3 IMAD.MOV.U32 R14, RZ, RZ, -0x800000 ;  /* 0xff800000ff0e3424 */ /* 0x000fc400078e00ff */
[----:B------:R-:W-:-:S04]  /*1a80*/  @!P5 IMAD.WIDE.U32 R30, R11, c[0x0][0x1b8], R30 ;  /* 0x00006e000b1eda25 */ /* 0x000fc800078e001e */
[----:B-1----:R-:W-:Y:S01]  /*1a90*/  @!P4 IMAD R4, R24, c[0x0][0x1b8], RZ ;  /* 0x00006e001804ca24 */ /* 0x002fe200078e02ff */
[-C--:B------:R-:W-:Y:S01]  /*1aa0*/  @!P2 MOV R32, R28.reuse ;  /* 0x0000001c0020a202 */ /* 0x080fe20000000f00 */
[----:B------:R-:W-:Y:S01]  /*1ab0*/  @!P2 IMAD.MOV.U32 R33, RZ, RZ, R29 ;  /* 0x000000ffff21a224 */ /* 0x000fe200078e001d */
[C---:B--2---:R-:W-:Y:S01]  /*1ac0*/  @!P6 LEA R26, P1, R20.reuse, c[0x0][0x1a0], 0x2 ;  /* 0x00006800141aea11 */ /* 0x044fe200078210ff */
[----:B------:R-:W-:Y:S02]  /*1ad0*/  @!P4 IMAD R4, R9, c[0x0][0x1bc], R4 ;  /* 0x00006f000904ca24 */ /* 0x000fe400078e0204 */
[----:B------:R-:W-:Y:S01]  /*1ae0*/  @!P2 IMAD.WIDE.U32 R32, R25, c[0x0][0x1b8], R32 ;  /* 0x00006e001920aa25 */ /* 0x000fe200078e0020 */
[----:B------:R-:W-:Y:S02]  /*1af0*/  @!P6 LEA.HI.X R27, R20, c[0x0][0x1a4], R21, 0x2, P1 ;  /* 0x00006900141bea11 */ /* 0x000fe400008f1415 */
[----:B------:R-:W-:Y:S01]  /*1b00*/  @!P4 MOV R20, R28 ;  /* 0x0000001c0014c202 */ /* 0x000fe20000000f00 */
[----:B------:R-:W-:Y:S01]  /*1b10*/  @!P4 IMAD.MOV.U32 R21, RZ, RZ, R29 ;  /* 0x000000ffff15c224 */ /* 0x000fe200078e001d */
[----:B---3--:R-:W-:-:S05]  /*1b20*/  @!P3 SHF.R.S32.HI R0, RZ, 0x1f, R13 ;  /* 0x0000001fff00b819 */ /* 0x008fca000001140d */
[----:B------:R-:W-:Y:S01]  /*1b30*/  @!P3 IMAD R0, R0, c[0x0][0x1b8], RZ ;  /* 0x00006e000000ba24 */ /* 0x000fe200078e02ff */
[C---:B----4-:R-:W-:Y:S01]  /*1b40*/  @!P5 LEA R6, P1, R30.reuse, c[0x0][0x1a0], 0x2 ;  /* 0x000068001e06da11 */ /* 0x050fe200078210ff */
[----:B------:R-:W-:Y:S02]  /*1b50*/  @!P5 IMAD.IADD R7, R31, 0x1, R10 ;  /* 0x000000011f07d824 */ /* 0x000fe400078e020a */
[----:B------:R-:W-:Y:S01]  /*1b60*/  @!P4 IMAD.WIDE.U32 R10, R9, c[0x0][0x1b8], R20 ;  /* 0x00006e00090aca25 */ /* 0x000fe200078e0014 */
[----:B------:R-:W-:Y:S02]  /*1b70*/  @!P2 SHF.R.S32.HI R9, RZ, 0x1f, R25 ;  /* 0x0000001fff09a819 */ /* 0x000fe40000011419 */
[----:B------:R-:W-:Y:S01]  /*1b80*/  @!P5 LEA.HI.X R7, R30, c[0x0][0x1a4], R7, 0x2, P1 ;  /* 0x000069001e07da11 */ /* 0x000fe200008f1407 */
[----:B------:R-:W-:Y:S01]  /*1b90*/  @!P4 IMAD.IADD R11, R11, 0x1, R4 ;  /* 0x000000010b0bc824 */ /* 0x000fe200078e0204 */
[----:B------:R-:W-:Y:S01]  /*1ba0*/  @!P3 MOV R30, R28 ;  /* 0x0000001c001eb202 */ /* 0x000fe20000000f00 */
[----:B------:R-:W-:Y:S01]  /*1bb0*/  @!P3 IMAD.MOV.U32 R31, RZ, RZ, R29 ;  /* 0x000000ffff1fb224 */ /* 0x000fe200078e001d */
[----:B------:R-:W-:Y:S01]  /*1bc0*/  @!P4 LEA R20, P1, R10, c[0x0][0x1a0], 0x2 ;  /* 0x000068000a14ca11 */ /* 0x000fe200078210ff */
[----:B------:R-:W-:-:S02]  /*1bd0*/  @!P3 IMAD R0, R13, c[0x0][0x1bc], R0 ;  /* 0x00006f000d00ba24 */ /* 0x000fc400078e0200 */
[----:B------:R-:W-:Y:S01]  /*1be0*/  @!P3 IMAD.WIDE.U32 R30, R13, c[0x0][0x1b8], R30 ;  /* 0x00006e000d1eba25 */ /* 0x000fe200078e001e */
[----:B------:R-:W-:-:S03]  /*1bf0*/  @!P4 LEA.HI.X R21, R10, c[0x0][0x1a4], R11, 0x2, P1 ;  /* 0x000069000a15ca11 */ /* 0x000fc600008f140b */
[----:B------:R-:W-:Y:S01]  /*1c00*/  @!P2 IMAD R10, R9, c[0x0][0x1b8], RZ ;  /* 0x00006e00090aaa24 */ /* 0x000fe200078e02ff */
[----:B------:R-:W-:Y:S01]  /*1c10*/  IADD3 R9, R3, 0xf0, RZ ;  /* 0x000000f003097810 */ /* 0x000fe20007ffe0ff */
[----:B------:R-:W-:Y:S01]  /*1c20*/  @P6 IMAD.MOV.U32 R4, RZ, RZ, -0x800000 ;  /* 0xff800000ff046424 */ /* 0x000fe200078e00ff */
[C---:B------:R-:W-:Y:S01]  /*1c30*/  @!P3 LEA R24, P1, R30.reuse, c[0x0][0x1a0], 0x2 ;  /* 0x000068001e18ba11 */ /* 0x040fe200078210ff */
[----:B------:R-:W-:Y:S02]  /*1c40*/  @!P3 IMAD.IADD R0, R31, 0x1, R0 ;  /* 0x000000011f00b824 */ /* 0x000fe400078e0200 */
[----:B------:R-:W-:Y:S01]  /*1c50*/  @!P2 IMAD R10, R25, c[0x0][0x1bc], R10 ;  /* 0x00006f00190aaa24 */ /* 0x000fe200078e020a */
[----:B------:R1:W-:Y:S02]  /*1c60*/  @P6 STS [R15.X4+0x2800], R4 ;  /* 0x002800040f006388 */ /* 0x0003e40000004800 */
[----:B------:R-:W-:Y:S01]  /*1c70*/  @!P3 LEA.HI.X R25, R30, c[0x0][0x1a4], R0, 0x2, P1 ;  /* 0x000069001e19ba11 */ /* 0x000fe200008f1400 */
[----:B------:R-:W-:Y:S01]  /*1c80*/  @!P2 IMAD.IADD R10, R33, 0x1, R10 ;  /* 0x00000001210aa824 */ /* 0x000fe200078e020a */
[----:B------:R-:W-:Y:S01]  /*1c90*/  @!PT LDS RZ, [RZ] ;  /* 0x00000000fffff984 */ /* 0x000fe20000000800 */
[----:B------:R-:W-:Y:S01]  /*1ca0*/  @!PT LDS RZ, [RZ] ;  /* 0x00000000fffff984 */ /* 0x000fe20000000800 */
[----:B------:R-:W-:Y:S01]  /*1cb0*/  @!PT LDS RZ, [RZ] ;  /* 0x00000000fffff984 */ /* 0x000fe20000000800 */
[----:B------:R2:W-:Y:S01]  /*1cc0*/  @!P6 LDGSTS.E.LTC128B [R12+0x2800], [R26.64] ;  /* 0x028000001a0cefae */ /* 0x0005e2000b921966 */
[----:B------:R-:W-:-:S02]  /*1cd0*/  ISETP.GE.AND P6, PT, R9, R22, PT ;  /* 0x000000160900720c */ /* 0x000fc40003fc6270 */
[C---:B------:R-:W-:Y:S02]  /*1ce0*/  @!P2 LEA R30, P1, R32.reuse, c[0x0][0x1a0], 0x2 ;  /* 0x00006800201eaa11 */ /* 0x040fe400078210ff */
[----:B------:R-:W-:Y:S02]  /*1cf0*/  @P5 MOV R0, 0xff800000 ;  /* 0xff80000000005802 */ /* 0x000fe40000000f00 */
[----:B------:R-:W-:Y:S01]  /*1d00*/  @!P2 LEA.HI.X R31, R32, c[0x0][0x1a4], R10, 0x2, P1 ;  /* 0x00006900201faa11 */ /* 0x000fe200008f140a */
[----:B------:R-:W-:Y:S02]  /*1d10*/  @P4 IMAD.MOV.U32 R10, RZ, RZ, -0x800000 ;  /* 0xff800000ff0a4424 */ /* 0x000fe400078e00ff */
        /* <DEDUP_REMOVED lines=12> */
[----:B--2---:R-:W-:-:S03]  /*1de0*/  @P2 MOV R26, 0xff800000 ;  /* 0xff800000001a2802 */ /* 0x004fc60000000f00 */
        /* <DEDUP_REMOVED lines=11> */
[----:B---3--:R-:W-:Y:S02]  /*1ea0*/  SHF.R.S32.HI R0, RZ, 0x1f, R9 ;  /* 0x0000001fff007819 */ /* 0x008fe40000011409 */
        /* <DEDUP_REMOVED lines=12> */
.L_x_341:
[----:B------:R-:W-:Y:S05]  /*1f70*/  BSYNC B0 ;  /* 0x0000000000007941 */ /* 0x000fea0003800000 */
.L_x_340:
[----:B------:R-:W-:Y:S01]  /*1f80*/  IADD3 R9, R3, UR36, RZ ;  /* 0x0000002403097c10 */ /* 0x000fe2000fffe0ff */
[----:B---3--:R-:W-:Y:S01]  /*1f90*/  IMAD.SHL.U32 R6, R23, 0x40, RZ ;  /* 0x0000004017067824 */ /* 0x008fe200078e00ff */
[----:B------:R-:W0:Y:S01]  /*1fa0*/  LDGDEPBAR ;  /* 0x00000000000079af */ /* 0x000e220000000000 */
[----:B------:R-:W-:Y:S02]  /*1fb0*/  IMAD.SHL.U32 R14, R2, 0x4, RZ ;  /* 0x00000004020e7824 */ /* 0x000fe400078e00ff */
[----:B------:R-:W-:Y:S01]  /*1fc0*/  @P0 IMAD.HI.U32 R4, R9, R8, RZ ;  /* 0x0000000809040227 */ /* 0x000fe200078e00ff */
[----:B------:R-:W-:Y:S02]  /*1fd0*/  IADD3 R13, -R6, c[0x0][0x16c], RZ ;  /* 0x00005b00060d7a10 */ /* 0x000fe40007ffe1ff */
[----:B------:R-:W-:Y:S01]  /*1fe0*/  SHF.R.S32.HI R7, RZ, 0x1f, R6 ;  /* 0x0000001fff077819 */ /* 0x000fe20000011406 */
[----:B------:R-:W-:Y:S01]  /*1ff0*/  IMAD.MOV.U32 R0, RZ, RZ, R9 ;  /* 0x000000ffff007224 */ /* 0x000fe200078e0009 */
[----:B------:R-:W-:Y:S01]  /*2000*/  @P0 SHF.R.U32.HI R0, RZ, R5, R4 ;  /* 0x00000005ff000219 */ /* 0x000fe20000011604 */
[----:B------:R-:W-:Y:S01]  /*2010*/  IMAD R32, R3, 0x40, R14 ;  /* 0x0000004003207824 */ /* 0x000fe200078e020e */
[----:B------:R-:W-:-:S02]  /*2020*/  ISETP.GE.AND P0, PT, R9, R17, PT ;  /* 0x000000110900720c */ /* 0x000fc40003f06270 */
[--C-:B-1----:R-:W-:Y:S01]  /*2030*/  SHF.R.S32.HI R10, RZ, 0x1f, R0.reuse ;  /* 0x0000001fff0a7819 */ /* 0x102fe20000011400 */
[----:B------:R-:W-:Y:S01]  /*2040*/  IMAD.MOV R4, RZ, RZ, -R0 ;  /* 0x000000ffff047224 */ /* 0x000fe200078e0a00 */
[----:B------:R-:W-:Y:S01]  /*2050*/  ISETP.GE.AND P4, PT, R14, R13, PT ;  /* 0x0000000d0e00720c */ /* 0x000fe20003f86270 */
[----:B------:R-:W-:Y:S01]  /*2060*/  IMAD.WIDE.U32 R6, R0, c[0x0][0x190], R6 ;  /* 0x0000640000067a25 */ /* 0x000fe200078e0006 */
[----:B------:R-:W-:-:S03]  /*2070*/  SHF.R.S32.HI R35, RZ, 0x1f, R14 ;  /* 0x0000001fff237819 */ /* 0x000fc6000001140e */
[----:B------:R-:W-:Y:S01]  /*2080*/  IMAD R33, R16, R4, R9 ;  /* 0x0000000410217224 */ /* 0x000fe200078e0209 */
[----:B------:R-:W-:Y:S01]  /*2090*/  SEL R4, R0, 0xffffffff, !P0 ;  /* 0xffffffff00047807 */ /* 0x000fe20004000000 */
[----:B------:R-:W-:-:S03]  /*20a0*/  IMAD R9, R10, c[0x0][0x190], RZ ;  /* 0x000064000a097a24 */ /* 0x000fc600078e02ff */
        /* <DEDUP_REMOVED lines=47> */
[----:B------:R-:W2:Y:S04]  /*23a0*/  LDS R31, [R45.X4+0x1000] ;  /* 0x001000002d1f7984 */ /* 0x000ea80000004800 */
[----:B------:R-:W3:Y:S04]  /*23b0*/  LDS R29, [R45.X4+0x1400] ;  /* 0x001400002d1d7984 */ /* 0x000ee80000004800 */
[----:B------:R-:W3:Y:S04]  /*23c0*/  LDS R52, [R45.X4+0x1800] ;  /* 0x001800002d347984 */ /* 0x000ee80000004800 */
[----:B------:R-:W3:Y:S04]  /*23d0*/  LDS R50, [R45.X4+0x1c00] ;  /* 0x001c00002d327984 */ /* 0x000ee80000004800 */
[----:B------:R-:W3:Y:S04]  /*23e0*/  LDS R48, [R45.X4+0x2000] ;  /* 0x002000002d307984 */ /* 0x000ee80000004800 */
[----:B------:R-:W3:Y:S04]  /*23f0*/  LDS R46, [R45.X4+0x2400] ;  /* 0x002400002d2e7984 */ /* 0x000ee80000004800 */
[----:B------:R-:W3:Y:S04]  /*2400*/  LDS R44, [R45.X4+0x2800] ;  /* 0x002800002d2c7984 */ /* 0x000ee80000004800 */
[----:B------:R-:W3:Y:S01]  /*2410*/  LDS R42, [R45.X4+0x2c00] ;  /* 0x002c00002d2a7984 */ /* 0x000ee20000004800 */
[----:B-1----:R-:W-:-:S03]  /*2420*/  FMNMX.FTZ R0, R24, R43, !PT ;  /* 0x0000002b18007209 */ /* 0x002fc60007810000 */
[----:B------:R-:W1:Y:S01]  /*2430*/  LDS R40, [R45.X4+0x3000] ;  /* 0x003000002d287984 */ /* 0x000e620000004800 */
[----:B----4-:R-:W-:-:S03]  /*2440*/  FMNMX.FTZ R0, R0, R41, !PT ;  /* 0x0000002900007209 */ /* 0x010fc60007810000 */
[----:B------:R-:W4:Y:S01]  /*2450*/  LDS R36, [R45.X4+0x3400] ;  /* 0x003400002d247984 */ /* 0x000f220000004800 */
[----:B-----5:R-:W-:-:S03]  /*2460*/  FMNMX.FTZ R0, R0, R37, !PT ;  /* 0x0000002500007209 */ /* 0x020fc60007810000 */
[----:B------:R-:W5:Y:S01]  /*2470*/  LDS R30, [R45.X4+0x3800] ;  /* 0x003800002d1e7984 */ /* 0x000f620000004800 */
[----:B--2---:R-:W-:-:S03]  /*2480*/  FMNMX.FTZ R0, R0, R31, !PT ;  /* 0x0000001f00007209 */ /* 0x004fc60007810000 */
[----:B------:R-:W2:Y:S01]  /*2490*/  LDS R28, [R45.X4+0x3c00] ;  /* 0x003c00002d1c7984 */ /* 0x000ea20000004800 */
[----:B---3--:R-:W-:-:S04]  /*24a0*/  FMNMX.FTZ R7, R0, R29, !PT ;  /* 0x0000001d00077209 */ /* 0x008fc80007810000 */
        /* <DEDUP_REMOVED lines=9> */
[----:B--2---:R-:W-:Y:S01]  /*2540*/  FMNMX.FTZ R7, R7, R28, !PT ;  /* 0x0000001c07077209 */ /* 0x004fe20007810000 */
[----:B------:R-:W-:Y:S05]  /*2550*/  BRA.DIV ~URZ, `(.L_x_342) ;  /* 0x000019d27f007947 */ /* 0x000fea000b800000 */
[----:B------:R1:W2:Y:S02]  /*2560*/  SHFL.BFLY PT, R6, R7, 0x8, 0x1f ;  /* 0x0d001f0007067f89 */ /* 0x0002a400000e0000 */
.L_x_351:
        /* <DEDUP_REMOVED lines=28> */
[----:B------:R-:W-:Y:S01]  /*2730*/  FADD.FTZ R12, R52, -R25 ;  /* 0x80000019340c7221 */ /* 0x000fe20000010000 */
[----:B------:R-:W4:Y:S01]  /*2740*/  MUFU.EX2 R21, R21 ;  /* 0x0000001500157308 */ /* 0x000f220000000800 */
[----:B-1----:R-:W-:Y:S02]  /*2750*/  FADD.FTZ R47, RZ, R23 ;  /* 0x00000017ff2f7221 */ /* 0x002fe40000010000 */
[----:B------:R-:W-:Y:S02]  /*2760*/  FMUL.FTZ R12, R12, 1.4426950216293334961 ;  /* 0x3fb8aa3b0c0c7820 */ /* 0x000fe40000410000 */
[--C-:B------:R-:W-:Y:S02]  /*2770*/  FADD.FTZ R11, R50, -R25.reuse ;  /* 0x80000019320b7221 */ /* 0x100fe40000010000 */
[----:B------:R-:W-:Y:S01]  /*2780*/  FADD.FTZ R10, R48, -R25 ;  /* 0x80000019300a7221 */ /* 0x000fe20000010000 */
[----:B------:R-:W1:Y:S01]  /*2790*/  MUFU.EX2 R20, R20 ;  /* 0x0000001400147308 */ /* 0x000e620000000800 */
[----:B---3--:R-:W-:-:S02]  /*27a0*/  FADD.FTZ R0, R47, R22 ;  /* 0x000000162f007221 */ /* 0x008fc40000010000 */
[----:B------:R-:W-:Y:S02]  /*27b0*/  FMUL.FTZ R11, R11, 1.4426950216293334961 ;  /* 0x3fb8aa3b0b0b7820 */ /* 0x000fe40000410000 */
[----:B------:R-:W-:Y:S02]  /*27c0*/  FMUL.FTZ R10, R10, 1.4426950216293334961 ;  /* 0x3fb8aa3b0a0a7820 */ /* 0x000fe40000410000 */
[----:B------:R-:W-:Y:S01]  /*27d0*/  FADD.FTZ R9, R46, -R25 ;  /* 0x800000192e097221 */ /* 0x000fe20000010000 */
[----:B------:R-:W3:Y:S01]  /*27e0*/  MUFU.EX2 R17, R17 ;  /* 0x0000001100117308 */ /* 0x000ee20000000800 */
[----:B----4-:R-:W-:Y:S02]  /*27f0*/  FADD.FTZ R47, R0, R21 ;  /* 0x00000015002f7221 */ /* 0x010fe40000010000 */
[----:B------:R-:W-:Y:S02]  /*2800*/  FMUL.FTZ R9, R9, 1.4426950216293334961 ;  /* 0x3fb8aa3b09097820 */ /* 0x000fe40000410000 */
[----:B------:R-:W-:-:S02]  /*2810*/  FADD.FTZ R7, R44, -R25 ;  /* 0x800000192c077221 */ /* 0x000fc40000010000 */
[--C-:B------:R-:W-:Y:S01]  /*2820*/  FADD.FTZ R6, R42, -R25.reuse ;  /* 0x800000192a067221 */ /* 0x100fe20000010000 */
[----:B------:R-:W4:Y:S01]  /*2830*/  MUFU.EX2 R15, R15 ;  /* 0x0000000f000f7308 */ /* 0x000f220000000800 */
[----:B-1----:R-:W-:Y:S02]  /*2840*/  FADD.FTZ R26, R47, R20 ;  /* 0x000000142f1a7221 */ /* 0x002fe40000010000 */
[----:B------:R-:W-:Y:S02]  /*2850*/  FMUL.FTZ R7, R7, 1.4426950216293334961 ;  /* 0x3fb8aa3b07077820 */ /* 0x000fe40000410000 */
[----:B------:R-:W-:Y:S02]  /*2860*/  FMUL.FTZ R6, R6, 1.4426950216293334961 ;  /* 0x3fb8aa3b06067820 */ /* 0x000fe40000410000 */
[----:B------:R-:W-:Y:S01]  /*2870*/  FADD.FTZ R0, R40, -R25 ;  /* 0x8000001928007221 */ /* 0x000fe20000010000 */
[----:B------:R-:W1:Y:S01]  /*2880*/  MUFU.EX2 R12, R12 ;  /* 0x0000000c000c7308 */ /* 0x000e620000000800 */
[----:B---3--:R-:W-:-:S02]  /*2890*/  FADD.FTZ R26, R26, R17 ;  /* 0x000000111a1a7221 */ /* 0x008fc40000010000 */
[----:B------:R-:W-:Y:S02]  /*28a0*/  FMUL.FTZ R0, R0, 1.4426950216293334961 ;  /* 0x3fb8aa3b00007820 */ /* 0x000fe40000410000 */
[--C-:B------:R-:W-:Y:S02]  /*28b0*/  FADD.FTZ R24, R36, -R25.reuse ;  /* 0x8000001924187221 */ /* 0x100fe40000010000 */
[----:B------:R-:W-:Y:S01]  /*28c0*/  FADD.FTZ R37, R30, -R25 ;  /* 0x800000191e257221 */ /* 0x000fe20000010000 */
[----:B------:R-:W3:Y:S01]  /*28d0*/  MUFU.EX2 R11, R11 ;  /* 0x0000000b000b7308 */ /* 0x000ee20000000800 */
[----:B----4-:R-:W-:Y:S02]  /*28e0*/  FADD.FTZ R47, R26, R15 ;  /* 0x0000000f1a2f7221 */ /* 0x010fe40000010000 */
[----:B------:R-:W-:Y:S02]  /*28f0*/  FMUL.FTZ R24, R24, 1.4426950216293334961 ;  /* 0x3fb8aa3b18187820 */ /* 0x000fe40000410000 */
[----:B------:R-:W-:-:S02]  /*2900*/  FMUL.FTZ R37, R37, 1.4426950216293334961 ;  /* 0x3fb8aa3b25257820 */ /* 0x000fc40000410000 */
[----:B------:R-:W-:Y:S01]  /*2910*/  FADD.FTZ R25, R28, -R25 ;  /* 0x800000191c197221 */ /* 0x000fe20000010000 */
[----:B------:R-:W4:Y:S01]  /*2920*/  MUFU.EX2 R10, R10 ;  /* 0x0000000a000a7308 */ /* 0x000f220000000800 */
[----:B-1----:R-:W-:Y:S02]  /*2930*/  FADD.FTZ R26, R47, R12 ;  /* 0x0000000c2f1a7221 */ /* 0x002fe40000010000 */
[----:B------:R-:W-:-:S05]  /*2940*/  FMUL.FTZ R25, R25, 1.4426950216293334961 ;  /* 0x3fb8aa3b19197820 */ /* 0x000fca0000410000 */
[----:B------:R-:W1:Y:S01]  /*2950*/  MUFU.EX2 R9, R9 ;  /* 0x0000000900097308 */ /* 0x000e620000000800 */
[----:B---3--:R-:W-:Y:S01]  /*2960*/  FADD.FTZ R41, R26, R11 ;  /* 0x0000000b1a297221 */ /* 0x008fe20000010000 */
[C---:B------:R-:W-:Y:S02]  /*2970*/  SEL R26, R2.reuse, 0xffffffff, P3 ;  /* 0xffffffff021a7807 */ /* 0x040fe40001800000 */
[----:B------:R-:W-:Y:S02]  /*2980*/  FSETP.NEU.FTZ.AND P3, PT, R31, -INF , PT ;  /* 0xff8000001f00780b */ /* 0x000fe40003f7d000 */
[C---:B------:R-:W-:Y:S02]  /*2990*/  @P2 IADD3 R26, R2.reuse, 0x10, RZ ;  /* 0x00000010021a2810 */ /* 0x040fe40007ffe0ff */
[----:B------:R-:W3:Y:S01]  /*29a0*/  MUFU.EX2 R7, R7 ;  /* 0x0000000700077308 */ /* 0x000ee20000000800 */
[----:B----4-:R-:W-:Y:S01]  /*29b0*/  FADD.FTZ R41, R41, R10 ;  /* 0x0000000a29297221 */ /* 0x010fe20000010000 */
[----:B------:R-:W-:-:S02]  /*29c0*/  @P1 IADD3 R26, R2, 0x20, RZ ;  /* 0x00000020021a1810 */ /* 0x000fc40007ffe0ff */
[C---:B------:R-:W-:Y:S02]  /*29d0*/  @P0 IADD3 R26, R2.reuse, 0x30, RZ ;  /* 0x00000030021a0810 */ /* 0x040fe40007ffe0ff */
[----:B------:R-:W-:Y:S02]  /*29e0*/  FSETP.NEU.FTZ.AND P2, PT, R29, -INF , PT ;  /* 0xff8000001d00780b */ /* 0x000fe40003f5d000 */
[----:B------:R-:W4:Y:S01]  /*29f0*/  MUFU.EX2 R6, R6 ;  /* 0x0000000600067308 */ /* 0x000f220000000800 */
[----:B-1----:R-:W-:Y:S01]  /*2a00*/  FADD.FTZ R41, R41, R9 ;  /* 0x0000000929297221 */ /* 0x002fe20000010000 */
[----:B------:R-:W-:Y:S02]  /*2a10*/  @P3 IADD3 R26, R2, 0x40, RZ ;  /* 0x00000040021a3810 */ /* 0x000fe40007ffe0ff */
[----:B------:R-:W-:Y:S02]  /*2a20*/  FSETP.NEU.FTZ.AND P1, PT, R52, -INF , PT ;  /* 0xff8000003400780b */ /* 0x000fe40003f3d000 */
[----:B------:R-:W-:-:S02]  /*2a30*/  FSETP.NEU.FTZ.AND P3, PT, R48, -INF , PT ;  /* 0xff8000003000780b */ /* 0x000fc40003f7d000 */
[----:B------:R-:W1:Y:S01]  /*2a40*/  MUFU.EX2 R0, R0 ;  /* 0x0000000000007308 */ /* 0x000e620000000800 */
[----:B---3--:R-:W-:Y:S01]  /*2a50*/  FADD.FTZ R41, R41, R7 ;  /* 0x0000000729297221 */ /* 0x008fe20000010000 */
[----:B------:R-:W-:Y:S02]  /*2a60*/  FSETP.NEU.FTZ.AND P0, PT, R50, -INF , PT ;  /* 0xff8000003200780b */ /* 0x000fe40003f1d000 */
[----:B------:R-:W-:Y:S02]  /*2a70*/  @P2 IADD3 R26, R2, 0x50, RZ ;  /* 0x00000050021a2810 */ /* 0x000fe40007ffe0ff */
[----:B------:R-:W-:Y:S02]  /*2a80*/  FSETP.NEU.FTZ.AND P2, PT, R46, -INF , PT ;  /* 0xff8000002e00780b */ /* 0x000fe40003f5d000 */
[----:B------:R-:W3:Y:S01]  /*2a90*/  MUFU.EX2 R24, R24 ;  /* 0x0000001800187308 */ /* 0x000ee20000000800 */
[----:B----4-:R-:W-:Y:S01]  /*2aa0*/  FADD.FTZ R41, R41, R6 ;  /* 0x0000000629297221 */ /* 0x010fe20000010000 */
[----:B------:R-:W-:-:S02]  /*2ab0*/  @P1 IADD3 R26, R2, 0x60, RZ ;  /* 0x00000060021a1810 */ /* 0x000fc40007ffe0ff */
[----:B------:R-:W-:-:S03]  /*2ac0*/  FSETP.NEU.FTZ.AND P1, PT, R44, -INF , PT ;  /* 0xff8000002c00780b */ /* 0x000fc60003f3d000 */
[----:B------:R-:W-:Y:S01]  /*2ad0*/  @P0 IADD3 R26, R2, 0x70, RZ ;  /* 0x00000070021a0810 */ /* 0x000fe20007ffe0ff */
[----:B------:R-:W4:Y:S01]  /*2ae0*/  MUFU.EX2 R37, R37 ;  /* 0x0000002500257308 */ /* 0x000f220000000800 */
[----:B-1----:R-:W-:Y:S01]  /*2af0*/  FADD.FTZ R41, R41, R0 ;  /* 0x0000000029297221 */ /* 0x002fe20000010000 */
[----:B------:R-:W-:Y:S02]  /*2b00*/  FSETP.NEU.FTZ.AND P0, PT, R42, -INF , PT ;  /* 0xff8000002a00780b */ /* 0x000fe40003f1d000 */
[----:B------:R-:W-:Y:S02]  /*2b10*/  @P3 IADD3 R26, R2, 0x80, RZ ;  /* 0x00000080021a3810 */ /* 0x000fe40007ffe0ff */
[----:B------:R-:W-:Y:S02]  /*2b20*/  FSETP.NEU.FTZ.AND P3, PT, R40, -INF , PT ;  /* 0xff8000002800780b */ /* 0x000fe40003f7d000 */
[----:B------:R-:W1:Y:S01]  /*2b30*/  MUFU.EX2 R25, R25 ;  /* 0x0000001900197308 */ /* 0x000e620000000800 */
[----:B---3--:R-:W-:Y:S01]  /*2b40*/  FADD.FTZ R48, R41, R24 ;  /* 0x0000001829307221 */ /* 0x008fe20000010000 */
[----:B------:R-:W-:-:S02]  /*2b50*/  @P2 IADD3 R26, R2, 0x90, RZ ;  /* 0x00000090021a2810 */ /* 0x000fc40007ffe0ff */
[----:B------:R-:W-:Y:S02]  /*2b60*/  FSETP.NEU.FTZ.AND P2, PT, R36, -INF , PT ;  /* 0xff8000002400780b */ /* 0x000fe40003f5d000 */
[----:B------:R-:W-:Y:S01]  /*2b70*/  @P1 IADD3 R26, R2, 0xa0, RZ ;  /* 0x000000a0021a1810 */ /* 0x000fe20007ffe0ff */
[----:B----4-:R-:W-:Y:S01]  /*2b80*/  FADD.FTZ R48, R48, R37 ;  /* 0x0000002530307221 */ /* 0x010fe20000010000 */
[----:B------:R-:W-:Y:S02]  /*2b90*/  FSETP.NEU.FTZ.AND P1, PT, R30, -INF , PT ;  /* 0xff8000001e00780b */ /* 0x000fe40003f3d000 */
[----:B------:R-:W-:Y:S02]  /*2ba0*/  @P0 IADD3 R26, R2, 0xb0, RZ ;  /* 0x000000b0021a0810 */ /* 0x000fe40007ffe0ff */
[----:B------:R-:W-:Y:S02]  /*2bb0*/  FSETP.NEU.FTZ.AND P0, PT, R28, -INF , PT ;  /* 0xff8000001c00780b */ /* 0x000fe40003f1d000 */
[----:B------:R-:W-:Y:S01]  /*2bc0*/  @P3 IADD3 R26, R2, 0xc0, RZ ;  /* 0x000000c0021a3810 */ /* 0x000fe20007ffe0ff */
[----:B-1----:R-:W-:-:S02]  /*2bd0*/  FADD.FTZ R48, R48, R25 ;  /* 0x0000001930307221 */ /* 0x002fc40000010000 */
[----:B------:R-:W-:-:S03]  /*2be0*/  @P2 IADD3 R26, R2, 0xd0, RZ ;  /* 0x000000d0021a2810 */ /* 0x000fc60007ffe0ff */
[----:B------:R-:W1:Y:S01]  /*2bf0*/  SHFL.BFLY PT, R29, R48, 0x8, 0x1f ;  /* 0x0d001f00301d7f89 */ /* 0x000e6200000e0000 */
[C---:B------:R-:W-:Y:S02]  /*2c00*/  @P1 IADD3 R26, R2.reuse, 0xe0, RZ ;  /* 0x000000e0021a1810 */ /* 0x040fe40007ffe0ff */
[C---:B------:R-:W-:Y:S02]  /*2c10*/  ISETP.NE.AND P1, PT, R2.reuse, RZ, PT ;  /* 0x000000ff0200720c */ /* 0x040fe40003f25270 */
[----:B------:R-:W-:Y:S01]  /*2c20*/  @P0 IADD3 R26, R2, 0xf0, RZ ;  /* 0x000000f0021a0810 */ /* 0x000fe20007ffe0ff */
[----:B-1----:R-:W-:-:S04]  /*2c30*/  FADD.FTZ R43, R48, R29 ;  /* 0x0000001d302b7221 */ /* 0x002fc80000010000 */
[----:B------:R-:W1:Y:S04]  /*2c40*/  SHFL.BFLY PT, R29, R26, 0x8, 0x1f ;  /* 0x0d001f001a1d7f89 */ /* 0x000e6800000e0000 */
[----:B------:R-:W3:Y:S01]  /*2c50*/  SHFL.BFLY PT, R30, R43, 0x4, 0x1f ;  /* 0x0c801f002b1e7f89 */ /* 0x000ee200000e0000 */
[----:B-1----:R-:W-:-:S03]  /*2c60*/  IMNMX R40, R26, R29, !PT ;  /* 0x0000001d1a287217 */ /* 0x002fc60007800200 */
[----:B------:R-:W1:Y:S01]  /*2c70*/  S2R R26, SR_TID.X ;  /* 0x00000000001a7919 */ /* 0x000e620000002100 */
[----:B---3--:R-:W-:-:S03]  /*2c80*/  FADD.FTZ R30, R43, R30 ;  /* 0x0000001e2b1e7221 */ /* 0x008fc60000010000 */
[----:B------:R-:W3:Y:S04]  /*2c90*/  SHFL.BFLY PT, R31, R40, 0x4, 0x1f ;  /* 0x0c801f00281f7f89 */ /* 0x000ee800000e0000 */
[----:B------:R-:W4:Y:S01]  /*2ca0*/  SHFL.BFLY PT, R41, R30, 0x2, 0x1f ;  /* 0x0c401f001e297f89 */ /* 0x000f2200000e0000 */
[----:B---3--:R-:W-:Y:S01]  /*2cb0*/  IMNMX R31, R40, R31, !PT ;  /* 0x0000001f281f7217 */ /* 0x008fe20007800200 */
[----:B----4-:R-:W-:-:S04]  /*2cc0*/  FADD.FTZ R41, R30, R41 ;  /* 0x000000291e297221 */ /* 0x010fc80000010000 */
[----:B------:R-:W3:Y:S01]  /*2cd0*/  SHFL.BFLY PT, R36, R31, 0x2, 0x1f ;  /* 0x0c401f001f247f89 */ /* 0x000ee200000e0000 */
[----:B------:R-:W-:-:S03]  /*2ce0*/  HFMA2.MMA R30, -RZ, RZ, 0, 0 ;  /* 0x00000000ff1e7435 */ /* 0x000fc600000001ff */
[----:B------:R-:W4:Y:S01]  /*2cf0*/  SHFL.BFLY PT, R28, R41, 0x1, 0x1f ;  /* 0x0c201f00291c7f89 */ /* 0x000f2200000e0000 */
[----:B---3--:R-:W-:Y:S01]  /*2d00*/  IMNMX R36, R31, R36, !PT ;  /* 0x000000241f247217 */ /* 0x008fe20007800200 */
[----:B----4-:R-:W-:-:S04]  /*2d10*/  FADD.FTZ R28, R41, R28 ;  /* 0x0000001c291c7221 */ /* 0x010fc80000010000 */
[----:B------:R-:W3:Y:S01]  /*2d20*/  SHFL.BFLY PT, R29, R36, 0x1, 0x1f ;  /* 0x0c201f00241d7f89 */ /* 0x000ee200000e0000 */
[----:B------:R-:W-:-:S13]  /*2d30*/  FSETP.NE.FTZ.AND P0, PT, R28, RZ, PT ;  /* 0x000000ff1c00720b */ /* 0x000fda0003f15000 */
[----:B------:R-:W4:Y:S01]  /*2d40*/  @P0 MUFU.RCP R30, R28 ;  /* 0x0000001c001e0308 */ /* 0x000f220000001000 */
[----:B-1----:R-:W-:Y:S02]  /*2d50*/  ISETP.GT.OR P0, PT, R26, 0xff, P1 ;  /* 0x000000ff1a00780c */ /* 0x002fe40000f04670 */
[----:B---3--:R-:W-:-:S05]  /*2d60*/  IMNMX R2, R36, R29, !PT ;  /* 0x0000001d24027217 */ /* 0x008fca0007800200 */
[----:B------:R-:W1:Y:S01]  /*2d70*/  MUFU.LG2 R28, R28 ;  /* 0x0000001c001c7308 */ /* 0x000e620000000c00 */
[-C--:B----4-:R-:W-:Y:S02]  /*2d80*/  FMUL.FTZ R26, R23, R30.reuse ;  /* 0x0000001e171a7220 */ /* 0x090fe40000410000 */
        /* <DEDUP_REMOVED lines=22> */
[----:B-1----:R-:W-:Y:S01]  /*2ef0*/  FFMA.FTZ R27, R28, 0.69314718246459960938, R27 ;  /* 0x3f3172181c1b7823 */ /* 0x002fe2000001001b */
        /* <DEDUP_REMOVED lines=34> */
.L_x_344:
[----:B------:R-:W-:Y:S05]  /*3120*/  BSYNC B0 ;  /* 0x0000000000007941 */ /* 0x000fea0003800000 */
.L_x_343:
        /* <DEDUP_REMOVED lines=24> */
.L_x_349:
        /* <DEDUP_REMOVED lines=129> */
.L_x_348:
[----:B------:R-:W-:Y:S05]  /*3ac0*/  BSYNC B0 ;  /* 0x0000000000007941 */ /* 0x000fea0003800000 */
.L_x_347:
[----:B------:R-:W-:-:S13]  /*3ad0*/  ISETP.NE.AND P0, PT, R36, RZ, PT ;  /* 0x000000ff2400720c */ /* 0x000fda0003f05270 */
[----:B------:R-:W-:Y:S05]  /*3ae0*/  @!P0 BRA `(.L_x_346) ;  /* 0x000002f000008947 */ /* 0x000fea0003800000 */
[----:B------:R-:W-:Y:S01]  /*3af0*/  IADD3 R0, R42, 0x3, RZ ;  /* 0x000000032a007810 */ /* 0x000fe20007ffe0ff */
[----:B------:R-:W-:Y:S02]  /*3b00*/  IMAD.MOV.U32 R15, RZ, RZ, 0x3 ;  /* 0x00000003ff0f7424 */ /* 0x000fe400078e00ff */
[----:B-1----:R-:W-:Y:S01]  /*3b10*/  IMAD.MOV.U32 R7, RZ, RZ, RZ ;  /* 0x000000ffff077224 */ /* 0x002fe200078e00ff */
[----:B------:R-:W-:Y:S02]  /*3b20*/  SHF.R.S32.HI R6, RZ, 0x1f, R0 ;  /* 0x0000001fff067819 */ /* 0x000fe40000011400 */
.L_x_350:
        /* <DEDUP_REMOVED lines=43> */
.L_x_346:
[----:B------:R-:W-:Y:S05]  /*3de0*/  BSYNC B1 ;  /* 0x0000000000017941 */ /* 0x000fea0003800000 */
.L_x_345:
        /* <DEDUP_REMOVED lines=20> */
.L_x_342:
[----:B------:R-:W-:Y:S02]  /*3f30*/  MOV R0, 0x3f50 ;  /* 0x00003f5000007802 */ /* 0x000fe40000000f00 */
[----:B------:R-:W-:Y:S05]  /*3f40*/  CALL.REL.NOINC `($__internal_30_$__cuda_sm70_shflsync_bfly_p) ;  /* 0x000003e000007944 */ /* 0x000fea0003c00000 */
[----:B-12---:R-:W-:Y:S05]  /*3f50*/  BRA `(.L_x_351) ;  /* 0xffffe61000007947 */ /* 0x006fea000383ffff */
        .weak           $__internal_29_$__cuda_sm20_div_u64
        .type           $__internal_29_$__cuda_sm20_div_u64,@function
        .size           $__internal_29_$__cuda_sm20_div_u64,($__internal_30_$__cuda_sm70_shflsync_bfly_p - $__internal_29_$__cuda_sm20_div_u64)
$__internal_29_$__cuda_sm20_div_u64:
        /* <DEDUP_REMOVED lines=39> */
[C---:B------:R-:W-:Y:S01]  /*41d0*/  IMAD.WIDE.U32 R10, R7.reuse, R16, RZ ;  /* 0x00000010070a7225 */ /* 0x040fe200078e00ff */
[----:B------:R-:W-:-:S03]  /*41e0*/  IADD3 R8, R7, 0x1, RZ ;  /* 0x0000000107087810 */ /* 0x000fc60007ffe0ff */
[----:B------:R-:W-:Y:S01]  /*41f0*/  IMAD.X R9, RZ, RZ, R0, P1 ;  /* 0x000000ffff097224 */ /* 0x000fe200008e0600 */
[----:B------:R-:W-:-:S03]  /*4200*/  IADD3 R5, P1, -R10, R5, RZ ;  /* 0x000000050a057210 */ /* 0x000fc60007f3e1ff */
        /* <DEDUP_REMOVED lines=17> */
[----:B------:R-:W-:Y:S06]  /*4320*/  RET.REL.NODEC R4 `(_ZN7cutlass13device_kernelIN5flash19FlashAttnFwdCombineIN4cute5tupleIJNS3_1CILi16EEENS5_ILi64EEEEEELi8ELi256ELi1ELb0ELb1ENS_10bfloat16_tEfNS_4arch4Sm90EEEEEvNT_6ParamsE) ;  /* 0xffffbcd004007950 */ /* 0x000fec0003c3ffff */
        .weak           $__internal_30_$__cuda_sm70_shflsync_bfly_p
        .type           $__internal_30_$__cuda_sm70_shflsync_bfly_p,@function
        .size           $__internal_30_$__cuda_sm70_shflsync_bfly_p,(.L_x_1832 - $__internal_30_$__cuda_sm70_shflsync_bfly_p)
$__internal_30_$__cuda_sm70_shflsync_bfly_p:
[----:B------:R-:W-:Y:S01]  /*4330*/  HFMA2.MMA R11, -RZ, RZ, 0, 0 ;  /* 0x00000000ff0b7435 */ /* 0x000fe200000001ff */
[----:B------:R-:W-:Y:S01]  /*4340*/  MOV R10, R0 ;  /* 0x00000000000a7202 */ /* 0x000fe20000000f00 */
[----:B------:R1:W2:Y:S04]  /*4350*/  SHFL.BFLY PT, R6, R7, 0x8, 0x1f ;  /* 0x0d001f0007067f89 */ /* 0x0002a800000e0000 */
[----:B------:R-:W-:Y:S05]  /*4360*/  RET.REL.NODEC R10 `(_ZN7cutlass13device_kernelIN5flash19FlashAttnFwdCombineIN4cute5tupleIJNS3_1CILi16EEENS5_ILi64EEEEEELi8ELi256ELi1ELb0ELb1ENS_10bfloat16_tEfNS_4arch4Sm90EEEEEvNT_6ParamsE) ;  /* 0xffffbc900a007950 */ /* 0x000fea0003c3ffff */
.L_x_352:
        /* <DEDUP_REMOVED lines=9> */
.L_x_1832:


//--------------------- .text._ZN7cutlass13device_kernelIN5flash19FlashAttnFwdCombineIN4cute5tupleIJNS3_1CILi16EEENS5_ILi64EEEEEELi7ELi256ELi1ELb0ELb1ENS_10bfloat16_tEfNS_4arch4Sm90EEEEEvNT_6ParamsE --------------------------
	.section	.text._ZN7cutlass13device_kernelIN5flash19FlashAttnFwdCombineIN4cute5tupleIJNS3_1CILi16EEENS5_ILi64EEEEEELi7ELi256ELi1ELb0ELb1ENS_10bfloat16_tEfNS_4arch4Sm90EEEEEvNT_6ParamsE,"ax",@progbits
	.sectioninfo	@"SHI_REGISTERS=48"
	.align	128
.text._ZN7cutlass13device_kernelIN5flash19FlashAttnFwdCombineIN4cute5tupleIJNS3_1CILi16EEENS5_ILi64EEEEEELi7ELi256ELi1ELb0ELb1ENS_10bfloat16_tEfNS_4arch4Sm90EEEEEvNT_6ParamsE:
        .type           _ZN7cutlass13device_kernelIN5flash19FlashAttnFwdCombineIN4cute5tupleIJNS3_1CILi16EEENS5_ILi64EEEEEELi7ELi256ELi1ELb0ELb1ENS_10bfloat16_tEfNS_4arch4Sm90EEEEEvNT_6ParamsE,@function
        .size           _ZN7cutlass13device_kernelIN5flash19FlashAttnFwdCombineIN4cute5tupleIJNS3_1CILi16EEENS5_ILi64EEEEEELi7ELi256ELi1ELb0ELb1ENS_10bfloat16_tEfNS_4arch4Sm90EEEEEvNT_6ParamsE,(.L_x_1835 - _ZN7cutlass13device_kernelIN5flash19FlashAttnFwdCombineIN4cute5tupleIJNS3_1CILi16EEENS5_ILi64EEEEEELi7ELi256ELi1ELb0ELb1ENS_10bfloat16_tEfNS_4arch4Sm90EEEEEvNT_6ParamsE)
        .other          _ZN7cutlass13device_kernelIN5flash19FlashAttnFwdCombineIN4cute5tupleIJNS3_1CILi16EEENS5_ILi64EEEEEELi7ELi256ELi1ELb0ELb1ENS_10bfloat16_tEfNS_4arch4Sm90EEEEEvNT_6ParamsE,@"STO_CUDA_ENTRY STV_DEFAULT"
_ZN7cutlass13device_kernelIN5flash19FlashAttnFwdCombineIN4cute5tupleIJNS3_1CILi16EEENS5_ILi64EEEEEELi7ELi256ELi1ELb0ELb1ENS_10bfloat16_tEfNS_4arch4Sm90EEEEEvNT_6ParamsE:
        /* <DEDUP_REMOVED lines=51> */
.L_x_353:
        /* <DEDUP_REMOVED lines=25> */
.L_x_354:
        /* <DEDUP_REMOVED lines=101> */
.L_x_356:
        /* <DEDUP_REMOVED lines=13> */
[----:B------:R-:W-:Y:S05]  /*0be0*/  CALL.REL.NOINC `($__internal_31_$__cuda_sm20_div_u64) ;  /* 0x000025f000007944 */ /* 0x000fea0003c00000 */
[----:B------:R-:W-:Y:S01]  /*0bf0*/  MOV R2, R3 ;  /* 0x0000000300027202 */ /* 0x000fe20000000f00 */
[----:B------:R-:W-:Y:S05]  /*0c00*/  BRA `(.L_x_358) ;  /* 0x0000012000007947 */ /* 0x000fea0003800000 */
.L_x_357:
        /* <DEDUP_REMOVED lines=18> */
.L_x_358:
[----:B------:R-:W-:Y:S02]  /*0d30*/  IADD3 R5, R6, -0x1, RZ ;  /* 0xffffffff06057810 */ /* 0x000fe40007ffe0ff */
[----:B------:R-:W-:-:S03]  /*0d40*/  MOV R8, R2 ;  /* 0x0000000200087202 */ /* 0x000fc60000000f00 */
.L_x_355:
        /* <DEDUP_REMOVED lines=14> */
[C---:B------:R-:W-:Y:S02]  /*0e30*/  IADD3 R7, R3.reuse, 0x10, RZ ;  /* 0x0000001003077810 */ /* 0x040fe40007ffe0ff */
[-C--:B------:R-:W-:Y:S01]  /*0e40*/  ISETP.GE.AND P3, PT, R3, R22.reuse, PT ;  /* 0x000000160300720c */ /* 0x080fe20003f66270 */
[----:B------:R-:W-:Y:S01]  /*0e50*/  IMAD.MOV.U32 R9, RZ, RZ, R13 ;  /* 0x000000ffff097224 */ /* 0x000fe200078e000d */
[----:B------:R-:W-:Y:S01]  /*0e60*/  @P0 SHF.R.U32.HI R9, RZ, R5, R0 ;  /* 0x00000005ff090219 */ /* 0x000fe20000011600 */
[----:B------:R-:W-:Y:S01]  /*0e70*/  IMAD.MOV.U32 R12, RZ, RZ, R18 ;  /* 0x000000ffff0c7224 */ /* 0x000fe200078e0012 */
[----:B------:R-:W-:Y:S02]  /*0e80*/  ISETP.GE.AND P1, PT, R7, R22, PT ;  /* 0x000000160700720c */ /* 0x000fe40003f26270 */
[--C-:B------:R-:W-:Y:S01]  /*0e90*/  SHF.R.S32.HI R0, RZ, 0x1f, R9.reuse ;  /* 0x0000001fff007819 */ /* 0x100fe20000011409 */
[----:B------:R-:W-:Y:S01]  /*0ea0*/  IMAD.MOV R25, RZ, RZ, -R9 ;  /* 0x000000ffff197224 */ /* 0x000fe200078e0a09 */
[----:B------:R-:W-:-:S02]  /*0eb0*/  IADD3 R15, R3, 0x20, RZ ;  /* 0x00000020030f7810 */ /* 0x000fc40007ffe0ff */
[----:B------:R-:W-:Y:S01]  /*0ec0*/  IADD3 R29, R3, 0x40, RZ ;  /* 0x00000040031d7810 */ /* 0x000fe20007ffe0ff */
[----:B------:R-:W-:Y:S01]  /*0ed0*/  IMAD R25, R16, R25, R13 ;  /* 0x0000001910197224 */ /* 0x000fe200078e020d */
[-C--:B------:R-:W-:Y:S01]  /*0ee0*/  ISETP.GE.AND P6, PT, R15, R22.reuse, PT ;  /* 0x000000160f00720c */ /* 0x080fe20003fc6270 */
[----:B------:R-:W-:Y:S01]  /*0ef0*/  IMAD.MOV.U32 R13, RZ, RZ, R19 ;  /* 0x000000ffff0d7224 */ /* 0x000fe200078e0013 */
[----:B------:R-:W-:Y:S01]  /*0f00*/  @!P3 SHF.R.S32.HI R6, RZ, 0x1f, R3 ;  /* 0x0000001fff06b819 */ /* 0x000fe20000011403 */
[----:B------:R-:W-:Y:S01]  /*0f10*/  IMAD R0, R0, c[0x0][0x1c0], RZ ;  /* 0x0000700000007a24 */ /* 0x000fe200078e02ff */
[----:B------:R-:W-:Y:S01]  /*0f20*/  @P3 MOV R10, 0xff800000 ;  /* 0xff800000000a3802 */ /* 0x000fe20000000f00 */
[----:B------:R-:W-:Y:S01]  /*0f30*/  IMAD.WIDE.U32 R12, R9, c[0x0][0x1c0], R12 ;  /* 0x00007000090c7a25 */ /* 0x000fe200078e000c */
[----:B------:R-:W-:Y:S02]  /*0f40*/  @!P1 SHF.R.S32.HI R4, RZ, 0x1f, R7 ;  /* 0x0000001fff049819 */ /* 0x000fe40000011407 */
[----:B------:R-:W-:Y:S01]  /*0f50*/  ISETP.GE.AND P4, PT, R29, R22, PT ;  /* 0x000000161d00720c */ /* 0x000fe20003f86270 */
[----:B------:R-:W-:Y:S01]  /*0f60*/  IMAD R0, R9, c[0x0][0x1c4], R0 ;  /* 0x0000710009007a24 */ /* 0x000fe200078e0200 */
[----:B------:R-:W-:Y:S01]  /*0f70*/  SHF.R.S32.HI R9, RZ, 0x1f, R25 ;  /* 0x0000001fff097819 */ /* 0x000fe20000011419 */
[----:B------:R-:W-:Y:S01]  /*0f80*/  @!P3 IMAD R6, R6, c[0x0][0x1b8], RZ ;  /* 0x00006e000606ba24 */ /* 0x000fe200078e02ff */
[----:B------:R-:W-:Y:S01]  /*0f90*/  IADD3 R24, P2, R25, R12, RZ ;  /* 0x0000000c19187210 */ /* 0x000fe20007f5e0ff */
[----:B------:R-:W-:Y:S01]  /*0fa0*/  @!P1 IMAD R4, R4, c[0x0][0x1b8], RZ ;  /* 0x00006e0004049a24 */ /* 0x000fe200078e02ff */
[----:B------:R1:W-:Y:S01]  /*0fb0*/  @P3 STS [R11.X4], R10 ;  /* 0x0000000a0b003388 */ /* 0x0003e20000004800 */
[----:B------:R-:W-:Y:S01]  /*0fc0*/  @!P3 IMAD R21, R3, c[0x0][0x1bc], R6 ;  /* 0x00006f000315ba24 */ /* 0x000fe200078e0206 */
[----:B------:R-:W-:Y:S01]  /*0fd0*/  IADD3.X R25, R9, R13, R0, P2, !PT ;  /* 0x0000000d09197210 */ /* 0x000fe200017fe400 */
[----:B------:R-:W-:Y:S01]  /*0fe0*/  @!P1 IMAD R9, R7, c[0x0][0x1bc], R4 ;  /* 0x00006f0007099a24 */ /* 0x000fe200078e0204 */
[----:B------:R-:W-:-:S03]  /*0ff0*/  @!P6 SHF.R.S32.HI R0, RZ, 0x1f, R15 ;  /* 0x0000001fff00e819 */ /* 0x000fc6000001140f */
[----:B------:R-:W-:-:S04]  /*1000*/  @!P3 IMAD.WIDE.U32 R12, R3, c[0x0][0x1b8], R24 ;  /* 0x00006e00030cba25 */ /* 0x000fc800078e0018 */
[----:B------:R-:W-:Y:S01]  /*1010*/  @!P3 IMAD.IADD R4, R13, 0x1, R21 ;  /* 0x000000010d04b824 */ /* 0x000fe200078e0215 */
[----:B------:R-:W-:Y:S01]  /*1020*/  IADD3 R13, R3, 0x30, RZ ;  /* 0x00000030030d7810 */ /* 0x000fe20007ffe0ff */
[----:B------:R-:W-:Y:S01]  /*1030*/  @!P6 IMAD R0, R0, c[0x0][0x1b8], RZ ;  /* 0x00006e000000ea24 */ /* 0x000fe200078e02ff */
[C---:B------:R-:W-:Y:S01]  /*1040*/  @!P3 LEA R30, P2, R12.reuse, c[0x0][0x1a0], 0x2 ;  /* 0x000068000c1eba11 */ /* 0x040fe200078410ff */
[----:B------:R-:W-:Y:S01]  /*1050*/  @!P1 IMAD.WIDE.U32 R6, R7, c[0x0][0x1b8], R24 ;  /* 0x00006e0007069a25 */ /* 0x000fe200078e0018 */
[----:B------:R-:W-:Y:S02]  /*1060*/  ISETP.GE.AND P5, PT, R13, R22, PT ;  /* 0x000000160d00720c */ /* 0x000fe40003fa6270 */
[----:B------:R-:W-:Y:S01]  /*1070*/  @!P3 LEA.HI.X R31, R12, c[0x0][0x1a4], R4, 0x2, P2 ;  /* 0x000069000c1fba11 */ /* 0x000fe200010f1404 */
[----:B------:R-:W-:Y:S01]  /*1080*/  @!P6 IMAD R21, R15, c[0x0][0x1bc], R0 ;  /* 0x00006f000f15ea24 */ /* 0x000fe200078e0200 */
[----:B------:R-:W-:Y:S01]  /*1090*/  @!P1 LEA R26, P2, R6, c[0x0][0x1a0], 0x2 ;  /* 0x00006800061a9a11 */ /* 0x000fe200078410ff */
[----:B------:R-:W-:Y:S01]  /*10a0*/  @!P1 IMAD.IADD R0, R7, 0x1, R9 ;  /* 0x0000000107009824 */ /* 0x000fe200078e0209 */
[----:B------:R-:W-:Y:S01]  /*10b0*/  IADD3 R9, R3, 0x50, RZ ;  /* 0x0000005003097810 */ /* 0x000fe20007ffe0ff */
[----:B------:R-:W-:Y:S01]  /*10c0*/  @!P6 IMAD.WIDE.U32 R14, R15, c[0x0][0x1b8], R24 ;  /* 0x00006e000f0eea25 */ /* 0x000fe200078e0018 */
[----:B------:R-:W-:-:S02]  /*10d0*/  @P1 MOV R12, 0xff800000 ;  /* 0xff800000000c1802 */ /* 0x000fc40000000f00 */
[----:B------:R-:W-:Y:S01]  /*10e0*/  @!P1 LEA.HI.X R27, R6, c[0x0][0x1a4], R0, 0x2, P2 ;  /* 0x00006900061b9a11 */ /* 0x000fe200010f1400 */
[----:B-1----:R-:W-:Y:S01]  /*10f0*/  IMAD.SHL.U32 R10, R11, 0x4, RZ ;  /* 0x000000040b0a7824 */ /* 0x002fe200078e00ff */
[----:B------:R-:W-:Y:S01]  /*1100*/  IADD3 R7, R3, 0x60, RZ ;  /* 0x0000006003077810 */ /* 0x000fe20007ffe0ff */
[----:B------:R-:W-:Y:S01]  /*1110*/  @!P6 IMAD.IADD R0, R15, 0x1, R21 ;  /* 0x000000010f00e824 */ /* 0x000fe200078e0215 */
[----:B------:R-:W-:Y:S02]  /*1120*/  @!P5 SHF.R.S32.HI R6, RZ, 0x1f, R13 ;  /* 0x0000001fff06d819 */ /* 0x000fe4000001140d */
[----:B------:R-:W-:Y:S01]  /*1130*/  @!PT LDS RZ, [RZ] ;  /* 0x00000000fffff984 */ /* 0x000fe20000000800 */
[----:B------:R-:W-:Y:S01]  /*1140*/  @!PT LDS RZ, [RZ] ;  /* 0x00000000fffff984 */ /* 0x000fe20000000800 */
[----:B------:R-:W-:Y:S01]  /*1150*/  @!PT LDS RZ, [RZ] ;  /* 0x00000000fffff984 */ /* 0x000fe20000000800 */
[----:B------:R1:W-:Y:S01]  /*1160*/  @!P3 LDGSTS.E.LTC128B [R10], [R30.64] ;  /* 0x000000001e0abfae */ /* 0x0003e2000b921966 */
[-C--:B------:R-:W-:Y:S02]  /*1170*/  ISETP.GE.AND P3, PT, R9, R22.reuse, PT ;  /* 0x000000160900720c */ /* 0x080fe40003f66270 */
[----:B------:R-:W-:Y:S01]  /*1180*/  @!P5 IMAD R6, R6, c[0x0][0x1b8], RZ ;  /* 0x00006e000606da24 */ /* 0x000fe200078e02ff */
[----:B------:R-:W-:Y:S01]  /*1190*/  @!P4 SHF.R.S32.HI R4, RZ, 0x1f, R29 ;  /* 0x0000001fff04c819 */ /* 0x000fe2000001141d */
[----:B------:R2:W-:Y:S01]  /*11a0*/  @P1 STS [R11.X4+0x400], R12 ;  /* 0x0004000c0b001388 */ /* 0x0005e20000004800 */
[----:B------:R-:W-:Y:S01]  /*11b0*/  ISETP.GE.AND P2, PT, R7, R22, PT ;  /* 0x000000160700720c */ /* 0x000fe20003f46270 */
[----:B------:R-:W-:-:S02]  /*11c0*/  @!P5 IMAD R6, R13, c[0x0][0x1bc], R6 ;  /* 0x00006f000d06da24 */ /* 0x000fc400078e0206 */
[----:B------:R-:W-:Y:S01]  /*11d0*/  @!PT LDS RZ, [RZ] ;  /* 0x00000000fffff984 */ /* 0x000fe20000000800 */
[----:B------:R-:W-:Y:S01]  /*11e0*/  @!PT LDS RZ, [RZ] ;  /* 0x00000000fffff984 */ /* 0x000fe20000000800 */
[----:B------:R-:W-:Y:S01]  /*11f0*/  @!PT LDS RZ, [RZ] ;  /* 0x00000000fffff984 */ /* 0x000fe20000000800 */
[----:B------:R3:W-:Y:S01]  /*1200*/  @!P1 LDGSTS.E.LTC128B [R10+0x400], [R26.64] ;  /* 0x004000001a0a9fae */ /* 0x0007e2000b921966 */
[----:B------:R-:W-:Y:S01]  /*1210*/  @!P6 LEA R20, P1, R14, c[0x0][0x1a0], 0x2 ;  /* 0x000068000e14ea11 */ /* 0x000fe200078210ff */
[----:B------:R-:W-:-:S03]  /*1220*/  @!P4 IMAD R4, R4, c[0x0][0x1b8], RZ ;  /* 0x00006e000404ca24 */ /* 0x000fc600078e02ff */
[----:B------:R-:W-:Y:S01]  /*1230*/  @!P6 LEA.HI.X R21, R14, c[0x0][0x1a4], R0, 0x2, P1 ;  /* 0x000069000e15ea11 */ /* 0x000fe200008f1400 */
[C---:B------:R-:W-:Y:S01]  /*1240*/  @!P4 IMAD R4, R29.reuse, c[0x0][0x1bc], R4 ;  /* 0x00006f001d04ca24 */ /* 0x040fe200078e0204 */
[----:B------:R-:W-:Y:S01]  /*1250*/  @!P3 SHF.R.S32.HI R0, RZ, 0x1f, R9 ;  /* 0x0000001fff00b819 */ /* 0x000fe20000011409 */
[----:B------:R-:W-:-:S04]  /*1260*/  @!P4 IMAD.WIDE.U32 R28, R29, c[0x0][0x1b8], R24 ;  /* 0x00006e001d1cca25 */ /* 0x000fc800078e0018 */
[----:B------:R-:W-:Y:S02]  /*1270*/  @!P4 IMAD.IADD R4, R29, 0x1, R4 ;  /* 0x000000011d04c824 */ /* 0x000fe400078e0204 */
[----:B------:R-:W-:Y:S01]  /*1280*/  @!P3 IMAD R0, R0, c[0x0][0x1b8], RZ ;  /* 0x00006e000000ba24 */ /* 0x000fe200078e02ff */
[----:B-1----:R-:W-:Y:S01]  /*1290*/  @!P2 MOV R30, R24 ;  /* 0x00000018001ea202 */ /* 0x002fe20000000f00 */
[--C-:B------:R-:W-:Y:S02]  /*12a0*/  @!P2 IMAD.MOV.U32 R31, RZ, RZ, R25.reuse ;  /* 0x000000ffff1fa224 */ /* 0x100fe400078e0019 */
[----:B--2---:R-:W-:-:S04]  /*12b0*/  @!P5 IMAD.WIDE.U32 R12, R13, c[0x0][0x1b8], R24 ;  /* 0x00006e000d0cda25 */ /* 0x004fc800078e0018 */
[----:B------:R-:W-:Y:S01]  /*12c0*/  @!P5 IMAD.IADD R6, R13, 0x1, R6 ;  /* 0x000000010d06d824 */ /* 0x000fe200078e0206 */
[C---:B------:R-:W-:Y:S01]  /*12d0*/  @!P5 LEA R14, P1, R12.reuse, c[0x0][0x1a0], 0x2 ;  /* 0x000068000c0eda11 */ /* 0x040fe200078210ff */
[----:B---3--:R-:W-:Y:S01]  /*12e0*/  @!P3 IMAD.MOV.U32 R27, RZ, RZ, R25 ;  /* 0x000000ffff1bb224 */ /* 0x008fe200078e0019 */
[----:B------:R-:W-:Y:S01]  /*12f0*/  @!P3 MOV R26, R24 ;  /* 0x00000018001ab202 */ /* 0x000fe20000000f00 */
[----:B------:R-:W-:Y:S01]  /*1300*/  @!P3 IMAD R0, R9, c[0x0][0x1bc], R0 ;  /* 0x00006f000900ba24 */ /* 0x000fe200078e0200 */
[----:B------:R-:W-:Y:S01]  /*1310*/  @!P5 LEA.HI.X R15, R12, c[0x0][0x1a4], R6, 0x2, P1 ;  /* 0x000069000c0fda11 */ /* 0x000fe200008f1406 */
[----:B------:R-:W-:Y:S01]  /*1320*/  @!P2 IMAD.WIDE.U32 R30, R7, c[0x0][0x1b8], R30 ;  /* 0x00006e00071eaa25 */ /* 0x000fe200078e001e */
[----:B------:R-:W-:Y:S02]  /*1330*/  @!P2 SHF.R.S32.HI R6, RZ, 0x1f, R7 ;  /* 0x0000001fff06a819 */ /* 0x000fe40000011407 */
[----:B------:R-:W-:Y:S01]  /*1340*/  @!P4 LEA R12, P1, R28, c[0x0][0x1a0], 0x2 ;  /* 0x000068001c0cca11 */ /* 0x000fe200078210ff */
[----:B------:R-:W-:-:S03]  /*1350*/  @!P3 IMAD.WIDE.U32 R26, R9, c[0x0][0x1b8], R26 ;  /* 0x00006e00091aba25 */ /* 0x000fc600078e001a */
[----:B------:R-:W-:Y:S01]  /*1360*/  @!P4 LEA.HI.X R13, R28, c[0x0][0x1a4], R4, 0x2, P1 ;  /* 0x000069001c0dca11 */ /* 0x000fe200008f1404 */
[----:B------:R-:W-:Y:S01]  /*1370*/  @!P2 IMAD R6, R6, c[0x0][0x1b8], RZ ;  /* 0x00006e000606aa24 */ /* 0x000fe200078e02ff */
[----:B------:R-:W-:Y:S01]  /*1380*/  @!P3 LEA R28, P1, R26, c[0x0][0x1a0], 0x2 ;  /* 0x000068001a1cba11 */ /* 0x000fe200078210ff */
[----:B------:R-:W-:Y:S02]  /*1390*/  @P6 IMAD.MOV.U32 R4, RZ, RZ, -0x800000 ;  /* 0xff800000ff046424 */ /* 0x000fe400078e00ff */
[----:B------:R-:W-:Y:S01]  /*13a0*/  @!P2 IMAD R6, R7, c[0x0][0x1bc], R6 ;  /* 0x00006f000706aa24 */ /* 0x000fe200078e0206 */
[----:B------:R-:W-:Y:S01]  /*13b0*/  IADD3 R7, R3, 0x70, RZ ;  /* 0x0000007003077810 */ /* 0x000fe20007ffe0ff */
[----:B------:R-:W-:Y:S01]  /*13c0*/  @!P3 IMAD.IADD R0, R27, 0x1, R0 ;  /* 0x000000011b00b824 */ /* 0x000fe200078e0200 */
[----:B------:R1:W-:Y:S01]  /*13d0*/  @P6 STS [R11.X4+0x800], R4 ;  /* 0x000800040b006388 */ /* 0x0003e20000004800 */
[----:B------:R-:W-:-:S03]  /*13e0*/  @!P2 IMAD.IADD R6, R31, 0x1, R6 ;  /* 0x000000011f06a824 */ /* 0x000fc600078e0206 */
[----:B------:R-:W-:Y:S01]  /*13f0*/  @!PT LDS RZ, [RZ] ;  /* 0x00000000fffff984 */ /* 0x000fe20000000800 */
[----:B------:R-:W-:Y:S01]  /*1400*/  @!PT LDS RZ, [RZ] ;  /* 0x00000000fffff984 */ /* 0x000fe20000000800 */
[----:B------:R-:W-:Y:S01]  /*1410*/  @!PT LDS RZ, [RZ] ;  /* 0x00000000fffff984 */ /* 0x000fe20000000800 */
[----:B------:R2:W-:Y:S01]  /*1420*/  @!P6 LDGSTS.E.LTC128B [R10+0x800], [R20.64] ;  /* 0x00800000140aefae */ /* 0x0005e2000b921966 */
[----:B------:R-:W-:Y:S02]  /*1430*/  ISETP.GE.AND P6, PT, R7, R22, PT ;  /* 0x000000160700720c */ /* 0x000fe40003fc6270 */
[----:B------:R-:W-:Y:S01]  /*1440*/  @!P3 LEA.HI.X R29, R26, c[0x0][0x1a4], R0, 0x2, P1 ;  /* 0x000069001a1dba11 */ /* 0x000fe200008f1400 */
[----:B------:R-:W-:Y:S01]  /*1450*/  @P3 IMAD.MOV.U32 R26, RZ, RZ, -0x800000 ;  /* 0xff800000ff1a3424 */ /* 0x000fe200078e00ff */
[C---:B------:R-:W-:Y:S02]  /*1460*/  @!P2 LEA R32, P1, R30.reuse, c[0x0][0x1a0], 0x2 ;  /* 0x000068001e20aa11 */ /* 0x040fe400078210ff */
[----:B------:R-:W-:Y:S02]  /*1470*/  @P5 MOV R0, 0xff800000 ;  /* 0xff80000000005802 */ /* 0x000fe40000000f00 */
[----:B------:R-:W-:Y:S01]  /*1480*/  @!P2 LEA.HI.X R33, R30, c[0x0][0x1a4], R6, 0x2, P1 ;  /* 0x000069001e21aa11 */ /* 0x000fe200008f1406 */
[----:B------:R-:W-:-:S02]  /*1490*/  @P4 IMAD.MOV.U32 R6, RZ, RZ, -0x800000 ;  /* 0xff800000ff064424 */ /* 0x000fc400078e00ff */
        /* <DEDUP_REMOVED lines=10> */
[----:B------:R3:W-:Y:S01]  /*1540*/  @!P4 LDGSTS.E.LTC128B [R10+0x1000], [R12.64] ;  /* 0x010000000c0acfae */ /* 0x0007e2000b921966 */
[----:B--2---:R-:W-:-:S03]  /*1550*/  @P2 MOV R20, 0xff800000 ;  /* 0xff80000000142802 */ /* 0x004fc60000000f00 */
        /* <DEDUP_REMOVED lines=25> */
.L_x_360:
[----:B------:R-:W-:Y:S05]  /*16f0*/  BSYNC B0 ;  /* 0x0000000000007941 */ /* 0x000fea0003800000 */
.L_x_359:
[----:B------:R-:W-:Y:S01]  /*1700*/  IADD3 R9, R3, UR36, RZ ;  /* 0x0000002403097c10 */ /* 0x000fe2000fffe0ff */
[----:B-1-3--:R-:W-:Y:S01]  /*1710*/  IMAD.SHL.U32 R6, R23, 0x40, RZ ;  /* 0x0000004017067824 */ /* 0x00afe200078e00ff */
        /* <DEDUP_REMOVED lines=9> */
[--C-:B------:R-:W-:Y:S01]  /*17b0*/  SHF.R.S32.HI R10, RZ, 0x1f, R0.reuse ;  /* 0x0000001fff0a7819 */ /* 0x100fe20000011400 */
        /* <DEDUP_REMOVED lines=50> */
[----:B------:R-:W-:Y:S04]  /*1ae0*/  LDS R28, [R29.X4+0x400] ;  /* 0x000400001d1c7984 */ /* 0x000fe80000004800 */
[----:B------:R-:W4:Y:S04]  /*1af0*/  LDS R27, [R29.X4] ;  /* 0x000000001d1b7984 */ /* 0x000f280000004800 */
[----:B------:R-:W5:Y:S04]  /*1b00*/  LDS R26, [R29.X4+0x800] ;  /* 0x000800001d1a7984 */ /* 0x000f680000004800 */
[----:B-1----:R-:W1:Y:S04]  /*1b10*/  LDS R25, [R29.X4+0xc00] ;  /* 0x000c00001d197984 */ /* 0x002e680000004800 */
[----:B------:R-:W1:Y:S04]  /*1b20*/  LDS R24, [R29.X4+0x1000] ;  /* 0x001000001d187984 */ /* 0x000e680000004800 */
[----:B--2---:R-:W2:Y:S04]  /*1b30*/  LDS R23, [R29.X4+0x1400] ;  /* 0x001400001d177984 */ /* 0x004ea80000004800 */
[----:B------:R-:W2:Y:S04]  /*1b40*/  LDS R22, [R29.X4+0x1800] ;  /* 0x001800001d167984 */ /* 0x000ea80000004800 */
[----:B---3--:R-:W3:Y:S01]  /*1b50*/  LDS R21, [R29.X4+0x1c00] ;  /* 0x001c00001d157984 */ /* 0x008ee20000004800 */
[----:B----4-:R-:W-:-:S04]  /*1b60*/  FMNMX.FTZ R7, R28, R27, !PT ;  /* 0x0000001b1c077209 */ /* 0x010fc80007810000 */
[----:B-----5:R-:W-:-:S04]  /*1b70*/  FMNMX.FTZ R0, R7, R26, !PT ;  /* 0x0000001a07007209 */ /* 0x020fc80007810000 */
[----:B-1----:R-:W-:-:S04]  /*1b80*/  FMNMX.FTZ R7, R0, R25, !PT ;  /* 0x0000001900077209 */ /* 0x002fc80007810000 */
[----:B------:R-:W-:-:S04]  /*1b90*/  FMNMX.FTZ R0, R7, R24, !PT ;  /* 0x0000001807007209 */ /* 0x000fc80007810000 */
[----:B--2---:R-:W-:-:S04]  /*1ba0*/  FMNMX.FTZ R7, R0, R23, !PT ;  /* 0x0000001700077209 */ /* 0x004fc80007810000 */
[----:B------:R-:W-:-:S04]  /*1bb0*/  FMNMX.FTZ R0, R7, R22, !PT ;  /* 0x0000001607007209 */ /* 0x000fc80007810000 */
[----:B---3--:R-:W-:Y:S01]  /*1bc0*/  FMNMX.FTZ R7, R0, R21, !PT ;  /* 0x0000001500077209 */ /* 0x008fe20007810000 */
[----:B------:R-:W-:Y:S05]  /*1bd0*/  BRA.DIV ~URZ, `(.L_x_361) ;  /* 0x000015d27f007947 */ /* 0x000fea000b800000 */
[----:B------:R1:W2:Y:S02]  /*1be0*/  SHFL.BFLY PT, R6, R7, 0x8, 0x1f ;  /* 0x0d001f0007067f89 */ /* 0x0002a400000e0000 */
.L_x_370:
[----:B--2---:R-:W-:Y:S01]  /*1bf0*/  FMNMX.FTZ R9, R7, R6, !PT ;  /* 0x0000000607097209 */ /* 0x004fe20007810000 */
[----:B------:R-:W2:Y:S01]  /*1c00*/  S2UR UR4, SR_CTAID.Y ;  /* 0x00000000000479c3 */ /* 0x000ea20000002600 */
[----:B------:R-:W-:Y:S02]  /*1c10*/  FSETP.NEU.FTZ.AND P2, PT, R28, -INF , PT ;  /* 0xff8000001c00780b */ /* 0x000fe40003f5d000 */
[----:B------:R-:W-:Y:S01]  /*1c20*/  FSETP.NEU.FTZ.AND P1, PT, R26, -INF , PT ;  /* 0xff8000001a00780b */ /* 0x000fe20003f3d000 */
[----:B------:R-:W3:Y:S01]  /*1c30*/  SHFL.BFLY PT, R6, R9, 0x4, 0x1f ;  /* 0x0c801f0009067f89 */ /* 0x000ee200000e0000 */
[----:B------:R-:W-:Y:S02]  /*1c40*/  FSETP.NEU.FTZ.AND P3, PT, R27, -INF , PT ;  /* 0xff8000001b00780b */ /* 0x000fe40003f7d000 */
[----:B---3--:R-:W-:-:S05]  /*1c50*/  FMNMX.FTZ R6, R9, R6, !PT ;  /* 0x0000000609067209 */ /* 0x008fca0007810000 */
[----:B-1----:R-:W1:Y:S02]  /*1c60*/  SHFL.BFLY PT, R7, R6, 0x2, 0x1f ;  /* 0x0c401f0006077f89 */ /* 0x002e6400000e0000 */
        /* <DEDUP_REMOVED lines=15> */
[----:B------:R-:W-:Y:S01]  /*1d60*/  FSETP.NEU.FTZ.AND P3, PT, R24, -INF , PT ;  /* 0xff8000001800780b */ /* 0x000fe20003f7d000 */
        /* <DEDUP_REMOVED lines=26> */
[----:B------:R-:W-:-:S05]  /*1f10*/  @P0 IADD3 R25, R2, 0x70, RZ ;  /* 0x0000007002190810 */ /* 0x000fca0007ffe0ff */
[----:B------:R-:W4:Y:S01]  /*1f20*/  SHFL.BFLY PT, R28, R25, 0x8, 0x1f ;  /* 0x0d001f00191c7f89 */ /* 0x000f2200000e0000 */
[----:B------:R-:W5:Y:S01]  /*1f30*/  MUFU.EX2 R7, R7 ;  /* 0x0000000700077308 */ /* 0x000f620000000800 */
[----:B-1----:R-:W-:-:S07]  /*1f40*/  FADD.FTZ R30, R17, R10 ;  /* 0x0000000a111e7221 */ /* 0x002fce0000010000 */
[----:B------:R-:W1:Y:S01]  /*1f50*/  MUFU.EX2 R6, R6 ;  /* 0x0000000600067308 */ /* 0x000e620000000800 */
[----:B---3--:R-:W-:-:S07]  /*1f60*/  FADD.FTZ R30, R30, R9 ;  /* 0x000000091e1e7221 */ /* 0x008fce0000010000 */
[----:B------:R-:W3:Y:S01]  /*1f70*/  MUFU.EX2 R0, R0 ;  /* 0x0000000000007308 */ /* 0x000ee20000000800 */
[----:B-----5:R-:W-:Y:S01]  /*1f80*/  FADD.FTZ R17, R30, R7 ;  /* 0x000000071e117221 */ /* 0x020fe20000010000 */
[----:B----4-:R-:W-:-:S03]  /*1f90*/  IMNMX R28, R25, R28, !PT ;  /* 0x0000001c191c7217 */ /* 0x010fc60007800200 */
[----:B-1----:R-:W-:Y:S02]  /*1fa0*/  FADD.FTZ R17, R17, R6 ;  /* 0x0000000611117221 */ /* 0x002fe40000010000 */
[----:B------:R-:W1:Y:S02]  /*1fb0*/  SHFL.BFLY PT, R27, R28, 0x4, 0x1f ;  /* 0x0c801f001c1b7f89 */ /* 0x000e6400000e0000 */
[----:B---3--:R-:W-:-:S05]  /*1fc0*/  FADD.FTZ R17, R17, R0 ;  /* 0x0000000011117221 */ /* 0x008fca0000010000 */
[----:B------:R-:W3:Y:S01]  /*1fd0*/  SHFL.BFLY PT, R26, R17, 0x8, 0x1f ;  /* 0x0d001f00111a7f89 */ /* 0x000ee200000e0000 */
[----:B-1----:R-:W-:-:S05]  /*1fe0*/  IMNMX R27, R28, R27, !PT ;  /* 0x0000001b1c1b7217 */ /* 0x002fca0007800200 */
[----:B------:R-:W1:Y:S01]  /*1ff0*/  SHFL.BFLY PT, R24, R27, 0x2, 0x1f ;  /* 0x0c401f001b187f89 */ /* 0x000e6200000e0000 */
[----:B---3--:R-:W-:-:S05]  /*2000*/  FADD.FTZ R23, R17, R26 ;  /* 0x0000001a11177221 */ /* 0x008fca0000010000 */
[----:B------:R-:W3:Y:S01]  /*2010*/  SHFL.BFLY PT, R22, R23, 0x4, 0x1f ;  /* 0x0c801f0017167f89 */ /* 0x000ee200000e0000 */
[----:B-1----:R-:W-:Y:S01]  /*2020*/  IMNMX R24, R27, R24, !PT ;  /* 0x000000181b187217 */ /* 0x002fe20007800200 */
[----:B---3--:R-:W-:-:S04]  /*2030*/  FADD.FTZ R22, R23, R22 ;  /* 0x0000001617167221 */ /* 0x008fc80000010000 */
[----:B------:R-:W1:Y:S04]  /*2040*/  SHFL.BFLY PT, R23, R24, 0x1, 0x1f ;  /* 0x0c201f0018177f89 */ /* 0x000e6800000e0000 */
[----:B------:R-:W3:Y:S01]  /*2050*/  SHFL.BFLY PT, R17, R22, 0x2, 0x1f ;  /* 0x0c401f0016117f89 */ /* 0x000ee200000e0000 */
[----:B-1----:R-:W-:Y:S01]  /*2060*/  IMNMX R2, R24, R23, !PT ;  /* 0x0000001718027217 */ /* 0x002fe20007800200 */
[----:B---3--:R-:W-:Y:S01]  /*2070*/  FADD.FTZ R26, R22, R17 ;  /* 0x00000011161a7221 */ /* 0x008fe20000010000 */
[----:B------:R-:W-:Y:S01]  /*2080*/  HFMA2.MMA R22, -RZ, RZ, 0, 0 ;  /* 0x00000000ff167435 */ /* 0x000fe200000001ff */
[----:B------:R-:W1:Y:S04]  /*2090*/  S2R R17, SR_TID.X ;  /* 0x0000000000117919 */ /* 0x000e680000002100 */
[----:B------:R-:W3:Y:S02]  /*20a0*/  SHFL.BFLY PT, R21, R26, 0x1, 0x1f ;  /* 0x0c201f001a157f89 */ /* 0x000ee400000e0000 */
[----:B---3--:R-:W-:-:S05]  /*20b0*/  FADD.FTZ R21, R26, R21 ;  /* 0x000000151a157221 */ /* 0x008fca0000010000 */
[----:B------:R-:W-:-:S13]  /*20c0*/  FSETP.NE.FTZ.AND P0, PT, R21, RZ, PT ;  /* 0x000000ff1500720b */ /* 0x000fda0003f15000 */
[----:B------:R-:W3:Y:S01]  /*20d0*/  @P0 MUFU.RCP R22, R21 ;  /* 0x0000001500160308 */ /* 0x000ee20000001000 */
[----:B-1----:R-:W-:-:S07]  /*20e0*/  ISETP.GT.OR P0, PT, R17, 0xff, P1 ;  /* 0x000000ff1100780c */ /* 0x002fce0000f04670 */
[----:B------:R-:W1:Y:S01]  /*20f0*/  MUFU.LG2 R21, R21 ;  /* 0x0000001500157308 */ /* 0x000e620000000c00 */
[-C--:B---3--:R-:W-:Y:S02]  /*2100*/  FMUL.FTZ R26, R15, R22.reuse ;  /* 0x000000160f1a7220 */ /* 0x088fe40000410000 */
        /* <DEDUP_REMOVED lines=41> */
.L_x_363:
[----:B------:R-:W-:Y:S05]  /*23a0*/  BSYNC B0 ;  /* 0x0000000000007941 */ /* 0x000fea0003800000 */
.L_x_362:
        /* <DEDUP_REMOVED lines=24> */
.L_x_368:
        /* <DEDUP_REMOVED lines=129> */
.L_x_367:
[----:B------:R-:W-:Y:S05]  /*2d40*/  BSYNC B0 ;  /* 0x0000000000007941 */ /* 0x000fea0003800000 */
.L_x_366:
[----:B------:R-:W-:-:S13]  /*2d50*/  ISETP.NE.AND P0, PT, R36, RZ, PT ;  /* 0x000000ff2400720c */ /* 0x000fda0003f05270 */
[----:B------:R-:W-:Y:S05]  /*2d60*/  @!P0 BRA `(.L_x_365) ;  /* 0x000002f000008947 */ /* 0x000fea0003800000 */
[----:B------:R-:W-:Y:S01]  /*2d70*/  IADD3 R0, R42, 0x3, RZ ;  /* 0x000000032a007810 */ /* 0x000fe20007ffe0ff */
[----:B------:R-:W-:Y:S02]  /*2d80*/  IMAD.MOV.U32 R15, RZ, RZ, 0x3 ;  /* 0x00000003ff0f7424 */ /* 0x000fe400078e00ff */
[----:B-1----:R-:W-:Y:S01]  /*2d90*/  IMAD.MOV.U32 R7, RZ, RZ, RZ ;  /* 0x000000ffff077224 */ /* 0x002fe200078e00ff */
[----:B------:R-:W-:Y:S02]  /*2da0*/  SHF.R.S32.HI R6, RZ, 0x1f, R0 ;  /* 0x0000001fff067819 */ /* 0x000fe40000011400 */
.L_x_369:
        /* <DEDUP_REMOVED lines=43> */
.L_x_365:
[----:B------:R-:W-:Y:S05]  /*3060*/  BSYNC B1 ;  /* 0x0000000000017941 */ /* 0x000fea0003800000 */
.L_x_364:
        /* <DEDUP_REMOVED lines=20> */
.L_x_361:
[----:B------:R-:W-:Y:S02]  /*31b0*/  MOV R0, 0x31d0 ;  /* 0x000031d000007802 */ /* 0x000fe40000000f00 */
[----:B------:R-:W-:Y:S05]  /*31c0*/  CALL.REL.NOINC `($__internal_32_$__cuda_sm70_shflsync_bfly_p) ;  /* 0x000003e000007944 */ /* 0x000fea0003c00000 */
[----:B-12---:R-:W-:Y:S05]  /*31d0*/  BRA `(.L_x_370) ;  /* 0xffffea1000007947 */ /* 0x006fea000383ffff */
        .weak           $__internal_31_$__cuda_sm20_div_u64
        .type           $__internal_31_$__cuda_sm20_div_u64,@function
        .size           $__internal_31_$__cuda_sm20_div_u64,($__internal_32_$__cuda_sm70_shflsync_bfly_p - $__internal_31_$__cuda_sm20_div_u64)
$__internal_31_$__cuda_sm20_div_u64:
        /* <DEDUP_REMOVED lines=60> */
[----:B------:R-:W-:Y:S06]  /*35a0*/  RET.REL.NODEC R4 `(_ZN7cutlass13device_kernelIN5flash19FlashAttnFwdCombineIN4cute5tupleIJNS3_1CILi16EEENS5_ILi64EEEEEELi7ELi256ELi1ELb0ELb1ENS_10bfloat16_tEfNS_4arch4Sm90EEEEEvNT_6ParamsE) ;  /* 0xffffca5004007950 */ /* 0x000fec0003c3ffff */
        .weak           $__internal_32_$__cuda_sm70_shflsync_bfly_p
        .type           $__internal_32_$__cuda_sm70_shflsync_bfly_p,@function
        .size           $__internal_32_$__cuda_sm70_shflsync_bfly_p,(.L_x_1835 - $__internal_32_$__cuda_sm70_shflsync_bfly_p)
$__internal_32_$__cuda_sm70_shflsync_bfly_p:
[----:B------:R-:W-:Y:S01]  /*35b0*/  HFMA2.MMA R11, -RZ, RZ, 0, 0 ;  /* 0x00000000ff0b7435 */ /* 0x000fe200000001ff */
[----:B------:R-:W-:Y:S01]  /*35c0*/  MOV R10, R0 ;  /* 0x00000000000a7202 */ /* 0x000fe20000000f00 */
[----:B------:R1:W2:Y:S04]  /*35d0*/  SHFL.BFLY PT, R6, R7, 0x8, 0x1f ;  /* 0x0d001f0007067f89 */ /* 0x0002a800000e0000 */
[----:B------:R-:W-:Y:S05]  /*35e0*/  RET.REL.NODEC R10 `(_ZN7cutlass13device_kernelIN5flash19FlashAttnFwdCombineIN4cute5tupleIJNS3_1CILi16EEENS5_ILi64EEEEEELi7ELi256ELi1ELb0ELb1ENS_10bfloat16_tEfNS_4arch4Sm90EEEEEvNT_6ParamsE) ;  /* 0xffffca100a007950 */ /* 0x000fea0003c3ffff */
.L_x_371:
        /* <DEDUP_REMOVED lines=9> */
.L_x_1835:


//--------------------- .text._ZN7cutlass13device_kernelIN5flash19FlashAttnFwdCombineIN4cute5tupleIJNS3_1CILi16EEENS5_ILi64EEEEEELi6ELi256ELi1ELb0ELb1ENS_10bfloat16_tEfNS_4arch4Sm90EEEEEvNT_6ParamsE --------------------------
	.section	.text._ZN7cutlass13device_kernelIN5flash19FlashAttnFwdCombineIN4cute5tupleIJNS3_1CILi16EEENS5_ILi64EEEEEELi6ELi256ELi1ELb0ELb1ENS_10bfloat16_tEfNS_4arch4Sm90EEEEEvNT_6ParamsE,"ax",@progbits
	.sectioninfo	@"SHI_REGISTERS=42"
	.align	128
.text._ZN7cutlass13device_kernelIN5flash19FlashAttnFwdCombineIN4cute5tupleIJNS3_1CILi16EEENS5_ILi64EEEEEELi6ELi256ELi1ELb0ELb1ENS_10bfloat16_tEfNS_4arch4Sm90EEEEEvNT_6ParamsE:
        .type           _ZN7cutlass13device_kernelIN5flash19FlashAttnFwdCombineIN4cute5tupleIJNS3_1CILi16EEENS5_ILi64EEEEEELi6ELi256ELi1ELb0ELb1ENS_10bfloat16_tEfNS_4arch4Sm90EEEEEvNT_6ParamsE,@function
        .size           _ZN7cutlass13device_kernelIN5flash19FlashAttnFwdCombineIN4cute5tupleIJNS3_1CILi16EEENS5_ILi64EEEEEELi6ELi256ELi1ELb0ELb1ENS_10bfloat16_tEfNS_4arch4Sm90EEEEEvNT_6ParamsE,(.L_x_1838 - _ZN7cutlass13device_kernelIN5flash19FlashAttnFwdCombineIN4cute5tupleIJNS3_1CILi16EEENS5_ILi64EEEEEELi6ELi256ELi1ELb0ELb1ENS_10bfloat16_tEfNS_4arch4Sm90EEEEEvNT_6ParamsE)
        .other          _ZN7cutlass13device_kernelIN5flash19FlashAttnFwdCombineIN4cute5tupleIJNS3_1CILi16EEENS5_ILi64EEEEEELi6ELi256ELi1ELb0ELb1ENS_10bfloat16_tEfNS_4arch4Sm90EEEEEvNT_6ParamsE,@"STO_CUDA_ENTRY STV_DEFAULT"
_ZN7cutlass13device_kernelIN5flash19FlashAttnFwdCombineIN4cute5tupleIJNS3_1CILi16EEENS5_ILi64EEEEEELi6ELi256ELi1ELb0ELb1ENS_10bfloat16_tEfNS_4arch4Sm90EEEEEvNT_6ParamsE:
        /* <DEDUP_REMOVED lines=51> */
.L_x_372:
        /* <DEDUP_REMOVED lines=25> */
.L_x_373:
        /* <DEDUP_REMOVED lines=101> */
.L_x_375:
        /* <DEDUP_REMOVED lines=14> */
[----:B------:R-:W-:Y:S05]  /*0bf0*/  CALL.REL.NOINC `($__internal_33_$__cuda_sm20_div_u64) ;  /* 0x00001fc000007944 */ /* 0x000fea0003c00000 */
[----:B------:R-:W-:Y:S05]  /*0c00*/  BRA `(.L_x_377) ;  /* 0x0000013000007947 */ /* 0x000fea0003800000 */
.L_x_376:
        /* <DEDUP_REMOVED lines=19> */
.L_x_377:
[----:B------:R-:W-:Y:S02]  /*0d40*/  IADD3 R3, R7, -0x1, RZ ;  /* 0xffffffff07037810 */ /* 0x000fe40007ffe0ff */
[----:B------:R-:W-:-:S03]  /*0d50*/  MOV R5, R0 ;  /* 0x0000000000057202 */ /* 0x000fc60000000f00 */
.L_x_374:
        /* <DEDUP_REMOVED lines=15> */
[C---:B------:R-:W-:Y:S01]  /*0e50*/  ISETP.GE.AND P6, PT, R8.reuse, R17, PT ;  /* 0x000000110800720c */ /* 0x040fe20003fc6270 */
[----:B------:R-:W-:Y:S01]  /*0e60*/  IMAD.MOV.U32 R4, RZ, RZ, R6 ;  /* 0x000000ffff047224 */ /* 0x000fe200078e0006 */
[----:B------:R-:W-:Y:S01]  /*0e70*/  @P0 SHF.R.U32.HI R4, RZ, R3, R0 ;  /* 0x00000003ff040219 */ /* 0x000fe20000011600 */
[----:B------:R-:W-:Y:S01]  /*0e80*/  IMAD.MOV.U32 R21, RZ, RZ, R19 ;  /* 0x000000ffff157224 */ /* 0x000fe200078e0013 */
[----:B------:R-:W-:Y:S02]  /*0e90*/  IADD3 R12, R8, 0x20, RZ ;  /* 0x00000020080c7810 */ /* 0x000fe40007ffe0ff */
[----:B------:R-:W-:Y:S01]  /*0ea0*/  ISETP.GE.AND P5, PT, R14, R17, PT ;  /* 0x000000110e00720c */ /* 0x000fe20003fa6270 */
[--C-:B------:R-:W-:Y:S01]  /*0eb0*/  IMAD.MOV R24, RZ, RZ, -R4.reuse ;  /* 0x000000ffff187224 */ /* 0x100fe200078e0a04 */
[----:B------:R-:W-:-:S02]  /*0ec0*/  SHF.R.S32.HI R0, RZ, 0x1f, R4 ;  /* 0x0000001fff007819 */ /* 0x000fc40000011404 */
[----:B------:R-:W-:Y:S01]  /*0ed0*/  MOV R20, R18 ;  /* 0x0000001200147202 */ /* 0x000fe20000000f00 */
[----:B------:R-:W-:Y:S01]  /*0ee0*/  IMAD R24, R16, R24, R6 ;  /* 0x0000001810187224 */ /* 0x000fe200078e0206 */
[----:B------:R-:W-:Y:S01]  /*0ef0*/  ISETP.GE.AND P4, PT, R12, R17, PT ;  /* 0x000000110c00720c */ /* 0x000fe20003f86270 */
[----:B------:R-:W-:Y:S01]  /*0f00*/  IMAD R0, R0, c[0x0][0x1c0], RZ ;  /* 0x0000700000007a24 */ /* 0x000fe200078e02ff */
[----:B------:R-:W-:Y:S01]  /*0f10*/  @!P6 SHF.R.S32.HI R7, RZ, 0x1f, R8 ;  /* 0x0000001fff07e819 */ /* 0x000fe20000011408 */
[----:B------:R-:W-:Y:S01]  /*0f20*/  IMAD.WIDE.U32 R20, R4, c[0x0][0x1c0], R20 ;  /* 0x0000700004147a25 */ /* 0x000fe200078e0014 */
[----:B------:R-:W-:-:S03]  /*0f30*/  SHF.R.S32.HI R9, RZ, 0x1f, R24 ;  /* 0x0000001fff097819 */ /* 0x000fc60000011418 */
[----:B------:R-:W-:Y:S01]  /*0f40*/  IMAD R0, R4, c[0x0][0x1c4], R0 ;  /* 0x0000710004007a24 */ /* 0x000fe200078e0200 */
[----:B------:R-:W-:Y:S01]  /*0f50*/  IADD3 R24, P1, R24, R20, RZ ;  /* 0x0000001418187210 */ /* 0x000fe20007f3e0ff */
[----:B------:R-:W-:Y:S01]  /*0f60*/  @!P6 IMAD R7, R7, c[0x0][0x1b8], RZ ;  /* 0x00006e000707ea24 */ /* 0x000fe200078e02ff */
[----:B------:R-:W-:Y:S02]  /*0f70*/  @!P5 SHF.R.S32.HI R6, RZ, 0x1f, R14 ;  /* 0x0000001fff06d819 */ /* 0x000fe4000001140e */
[----:B------:R-:W-:Y:S01]  /*0f80*/  IADD3.X R25, R9, R21, R0, P1, !PT ;  /* 0x0000001509197210 */ /* 0x000fe20000ffe400 */
[----:B------:R-:W-:Y:S01]  /*0f90*/  @!P6 IMAD R7, R8, c[0x0][0x1bc], R7 ;  /* 0x00006f000807ea24 */ /* 0x000fe200078e0207 */
[----:B------:R-:W-:Y:S01]  /*0fa0*/  @!P4 SHF.R.S32.HI R4, RZ, 0x1f, R12 ;  /* 0x0000001fff04c819 */ /* 0x000fe2000001140c */
[----:B------:R-:W-:Y:S01]  /*0fb0*/  @!P5 IMAD R6, R6, c[0x0][0x1b8], RZ ;  /* 0x00006e000606da24 */ /* 0x000fe200078e02ff */
[----:B------:R-:W-:Y:S01]  /*0fc0*/  @!P5 MOV R21, R25 ;  /* 0x000000190015d202 */ /* 0x000fe20000000f00 */
[----:B------:R-:W-:Y:S01]  /*0fd0*/  @!P5 IMAD.MOV.U32 R20, RZ, RZ, R24 ;  /* 0x000000ffff14d224 */ /* 0x000fe200078e0018 */
[----:B------:R-:W-:Y:S01]  /*0fe0*/  IADD3 R9, R8, 0x30, RZ ;  /* 0x0000003008097810 */ /* 0x000fe20007ffe0ff */
[----:B------:R-:W-:-:S02]  /*0ff0*/  @!P4 IMAD R4, R4, c[0x0][0x1b8], RZ ;  /* 0x00006e000404ca24 */ /* 0x000fc400078e02ff */
[----:B------:R-:W-:Y:S01]  /*1000*/  @!P6 IMAD.WIDE.U32 R26, R8, c[0x0][0x1b8], R24 ;  /* 0x00006e00081aea25 */ /* 0x000fe200078e0018 */
[----:B------:R-:W-:-:S03]  /*1010*/  ISETP.GE.AND P3, PT, R9, R17, PT ;  /* 0x000000110900720c */ /* 0x000fc60003f66270 */
[C---:B------:R-:W-:Y:S02]  /*1020*/  @!P5 IMAD R6, R14.reuse, c[0x0][0x1bc], R6 ;  /* 0x00006f000e06da24 */ /* 0x040fe400078e0206 */
[----:B------:R-:W-:Y:S01]  /*1030*/  @!P5 IMAD.WIDE.U32 R14, R14, c[0x0][0x1b8], R20 ;  /* 0x00006e000e0eda25 */ /* 0x000fe200078e0014 */
[----:B------:R-:W-:-:S03]  /*1040*/  @!P6 LEA R20, P1, R26, c[0x0][0x1a0], 0x2 ;  /* 0x000068001a14ea11 */ /* 0x000fc600078210ff */
[----:B------:R-:W-:Y:S01]  /*1050*/  @!P4 IMAD R4, R12, c[0x0][0x1bc], R4 ;  /* 0x00006f000c04ca24 */ /* 0x000fe200078e0204 */
[----:B------:R-:W-:Y:S01]  /*1060*/  @!P5 IADD3 R6, R15, R6, RZ ;  /* 0x000000060f06d210 */ /* 0x000fe20007ffe0ff */
[----:B------:R-:W-:Y:S01]  /*1070*/  @!P6 IMAD.IADD R7, R27, 0x1, R7 ;  /* 0x000000011b07e824 */ /* 0x000fe200078e0207 */
[----:B------:R-:W-:Y:S01]  /*1080*/  @!P5 LEA R28, P2, R14, c[0x0][0x1a0], 0x2 ;  /* 0x000068000e1cda11 */ /* 0x000fe200078410ff */
[----:B------:R-:W-:Y:S02]  /*1090*/  @P6 IMAD.MOV.U32 R0, RZ, RZ, -0x800000 ;  /* 0xff800000ff006424 */ /* 0x000fe400078e00ff */
[----:B------:R-:W-:Y:S01]  /*10a0*/  @!P4 IMAD.WIDE.U32 R12, R12, c[0x0][0x1b8], R24 ;  /* 0x00006e000c0cca25 */ /* 0x000fe200078e0018 */
[----:B------:R-:W-:Y:S02]  /*10b0*/  @!P6 LEA.HI.X R21, R26, c[0x0][0x1a4], R7, 0x2, P1 ;  /* 0x000069001a15ea11 */ /* 0x000fe400008f1407 */
[----:B------:R1:W-:Y:S01]  /*10c0*/  @P6 STS [R10.X4], R0 ;  /* 0x000000000a006388 */ /* 0x0003e20000004800 */
[----:B------:R-:W-:Y:S01]  /*10d0*/  @!P4 IMAD.IADD R4, R13, 0x1, R4 ;  /* 0x000000010d04c824 */ /* 0x000fe200078e0204 */
[----:B------:R-:W-:Y:S01]  /*10e0*/  @!P4 LEA R26, P1, R12, c[0x0][0x1a0], 0x2 ;  /* 0x000068000c1aca11 */ /* 0x000fe200078210ff */
[----:B------:R-:W-:Y:S01]  /*10f0*/  IMAD.SHL.U32 R7, R10, 0x4, RZ ;  /* 0x000000040a077824 */ /* 0x000fe200078e00ff */
[----:B------:R-:W-:-:S02]  /*1100*/  @!P5 LEA.HI.X R29, R14, c[0x0][0x1a4], R6, 0x2, P2 ;  /* 0x000069000e1dda11 */ /* 0x000fc400010f1406 */
[----:B------:R-:W-:Y:S01]  /*1110*/  @!P4 LEA.HI.X R27, R12, c[0x0][0x1a4], R4, 0x2, P1 ;  /* 0x000069000c1bca11 */ /* 0x000fe200008f1404 */
[----:B------:R-:W-:Y:S01]  /*1120*/  @P4 IMAD.MOV.U32 R4, RZ, RZ, -0x800000 ;  /* 0xff800000ff044424 */ /* 0x000fe200078e00ff */
[----:B------:R-:W-:Y:S01]  /*1130*/  @!PT LDS RZ, [RZ] ;  /* 0x00000000fffff984 */ /* 0x000fe20000000800 */
[----:B------:R-:W-:Y:S01]  /*1140*/  @!PT LDS RZ, [RZ] ;  /* 0x00000000fffff984 */ /* 0x000fe20000000800 */
[----:B------:R-:W-:Y:S01]  /*1150*/  @!PT LDS RZ, [RZ] ;  /* 0x00000000fffff984 */ /* 0x000fe20000000800 */
[----:B------:R2:W-:Y:S01]  /*1160*/  @!P6 LDGSTS.E.LTC128B [R7], [R20.64] ;  /* 0x000000001407efae */ /* 0x0005e2000b921966 */
[----:B-1----:R-:W-:-:S05]  /*1170*/  @P5 MOV R0, 0xff800000 ;  /* 0xff80000000005802 */ /* 0x002fca0000000f00 */
        /* <DEDUP_REMOVED lines=26> */
.L_x_379:
[----:B------:R-:W-:Y:S05]  /*1320*/  BSYNC B0 ;  /* 0x0000000000007941 */ /* 0x000fea0003800000 */
.L_x_378:
[----:B--2---:R-:W-:Y:S01]  /*1330*/  IADD3 R4, R8, UR36, RZ ;  /* 0x0000002408047c10 */ /* 0x004fe2000fffe0ff */
[----:B------:R-:W-:Y:S01]  /*1340*/  IMAD.SHL.U32 R14, R2, 0x4, RZ ;  /* 0x00000004020e7824 */ /* 0x000fe200078e00ff */
[----:B------:R-:W0:Y:S03]  /*1350*/  LDGDEPBAR ;  /* 0x00000000000079af */ /* 0x000e260000000000 */
[----:B------:R-:W-:Y:S01]  /*1360*/  @P0 IMAD.HI.U32 R6, R4, R5, RZ ;  /* 0x0000000504060227 */ /* 0x000fe200078e00ff */
[----:B------:R-:W-:-:S03]  /*1370*/  SHF.R.S32.HI R34, RZ, 0x1f, R14 ;  /* 0x0000001fff227819 */ /* 0x000fc6000001140e */
[----:B------:R-:W-:Y:S01]  /*1380*/  IMAD.MOV.U32 R0, RZ, RZ, R4 ;  /* 0x000000ffff007224 */ /* 0x000fe200078e0004 */
[----:B------:R-:W-:Y:S01]  /*1390*/  @P0 SHF.R.U32.HI R0, RZ, R3, R6 ;  /* 0x00000003ff000219 */ /* 0x000fe20000011606 */
[----:B------:R-:W-:Y:S01]  /*13a0*/  IMAD.SHL.U32 R6, R23, 0x40, RZ ;  /* 0x0000004017067824 */ /* 0x000fe200078e00ff */
[----:B------:R-:W-:Y:S01]  /*13b0*/  ISETP.GE.AND P0, PT, R4, R22, PT ;  /* 0x000000160400720c */ /* 0x000fe20003f06270 */
[----:B------:R-:W-:Y:S01]  /*13c0*/  IMAD R15, R8, 0x40, R14 ;  /* 0x00000040080f7824 */ /* 0x000fe200078e020e */
[--C-:B------:R-:W-:Y:S01]  /*13d0*/  SHF.R.S32.HI R10, RZ, 0x1f, R0.reuse ;  /* 0x0000001fff0a7819 */ /* 0x100fe20000011400 */
[----:B------:R-:W-:Y:S01]  /*13e0*/  IMAD.MOV R9, RZ, RZ, -R0 ;  /* 0x000000ffff097224 */ /* 0x000fe200078e0a00 */
[----:B-1----:R-:W-:Y:S02]  /*13f0*/  IADD3 R13, -R6, c[0x0][0x16c], RZ ;  /* 0x00005b00060d7a10 */ /* 0x002fe40007ffe1ff */
[----:B------:R-:W-:Y:S01]  /*1400*/  SHF.R.S32.HI R7, RZ, 0x1f, R6 ;  /* 0x0000001fff077819 */ /* 0x000fe20000011406 */
[----:B------:R-:W-:Y:S01]  /*1410*/  IMAD R9, R16, R9, R4 ;  /* 0x0000000910097224 */ /* 0x000fe200078e0204 */
[----:B------:R-:W-:Y:S01]  /*1420*/  ISETP.GE.AND P4, PT, R14, R13, PT ;  /* 0x0000000d0e00720c */ /* 0x000fe20003f86270 */
[----:B------:R-:W-:Y:S01]  /*1430*/  IMAD R10, R10, c[0x0][0x190], RZ ;  /* 0x000064000a0a7a24 */ /* 0x000fe200078e02ff */
[C---:B------:R-:W-:Y:S01]  /*1440*/  SEL R4, R0.reuse, 0xffffffff, !P0 ;  /* 0xffffffff00047807 */ /* 0x040fe20004000000 */
[----:B------:R-:W-:Y:S01]  /*1450*/  IMAD.WIDE.U32 R6, R0, c[0x0][0x190], R6 ;  /* 0x0000640000067a25 */ /* 0x000fe200078e0006 */
[----:B------:R-:W-:-:S02]  /*1460*/  IADD3 R33, P0, R9, R18, RZ ;  /* 0x0000001209217210 */ /* 0x000fc40007f1e0ff */
[----:B------:R-:W-:Y:S01]  /*1470*/  ISETP.LT.OR P4, PT, R4, RZ, P4 ;  /* 0x000000ff0400720c */ /* 0x000fe20002781670 */
[----:B------:R-:W-:Y:S01]  /*1480*/  IMAD R10, R0, c[0x0][0x194], R10 ;  /* 0x00006500000a7a24 */ /* 0x000fe200078e020a */
[----:B------:R-:W-:Y:S02]  /*1490*/  LEA.HI.X.SX32 R32, R9, R19, 0x1, P0 ;  /* 0x0000001309207211 */ /* 0x000fe400000f0eff */
[----:B------:R-:W-:Y:S01]  /*14a0*/  ISETP.LT.OR P3, PT, R17, 0x3, P4 ;  /* 0x000000031100780c */ /* 0x000fe20002761670 */
        /* <DEDUP_REMOVED lines=31> */
[----:B--2---:R-:W-:-:S05]  /*16a0*/  IMAD.SHL.U32 R23, R2, 0x10, RZ ;  /* 0x0000001002177824 */ /* 0x004fca00078e00ff */
[----:B------:R-:W-:Y:S01]  /*16b0*/  LOP3.LUT R23, R23, 0xf0, RZ, 0xc0, !PT ;  /* 0x000000f017177812 */ /* 0x000fe200078ec0ff */
[----:B------:R-:W-:-:S04]  /*16c0*/  DEPBAR.LE SB0, 0x3 ;  /* 0x000080c00000791a */ /* 0x000fc80000000000 */
[----:B------:R-:W-:Y:S01]  /*16d0*/  WARPSYNC 0xffffffff ;  /* 0xffffffff00007948 */ /* 0x000fe20003800000 */
[----:B---3--:R-:W-:Y:S02]  /*16e0*/  LOP3.LUT R0, R23, 0xf, R8, 0xf8, !PT ;  /* 0x0000000f17007812 */ /* 0x008fe400078ef808 */
[----:B------:R-:W-:-:S04]  /*16f0*/  SHF.R.U32.HI R23, RZ, 0x4, R23 ;  /* 0x00000004ff177819 */ /* 0x000fc80000011617 */
[----:B------:R-:W-:Y:S01]  /*1700*/  LOP3.LUT R23, R0, R23, RZ, 0x3c, !PT ;  /* 0x0000001700177212 */ /* 0x000fe200078e3cff */
[----:B------:R-:W-:Y:S06]  /*1710*/  BAR.SYNC.DEFER_BLOCKING 0x0 ;  /* 0x0000000000007b1d */ /* 0x000fec0000010000 */
[----:B------:R-:W-:Y:S04]  /*1720*/  LDS R22, [R23.X4+0x400] ;  /* 0x0004000017167984 */ /* 0x000fe80000004800 */
[----:B------:R-:W2:Y:S04]  /*1730*/  LDS R21, [R23.X4] ;  /* 0x0000000017157984 */ /* 0x000ea80000004800 */
[----:B------:R-:W3:Y:S04]  /*1740*/  LDS R20, [R23.X4+0x800] ;  /* 0x0008000017147984 */ /* 0x000ee80000004800 */
[----:B------:R-:W4:Y:S01]  /*1750*/  LDS R17, [R23.X4+0xc00] ;  /* 0x000c000017117984 */ /* 0x000f220000004800 */
[----:B--2---:R-:W-:-:S04]  /*1760*/  FMNMX.FTZ R7, R22, R21, !PT ;  /* 0x0000001516077209 */ /* 0x004fc80007810000 */
[----:B---3--:R-:W-:-:S04]  /*1770*/  FMNMX.FTZ R7, R7, R20, !PT ;  /* 0x0000001407077209 */ /* 0x008fc80007810000 */
[----:B----4-:R-:W-:Y:S01]  /*1780*/  FMNMX.FTZ R7, R7, R17, !PT ;  /* 0x0000001107077209 */ /* 0x010fe20007810000 */
[----:B------:R-:W-:Y:S05]  /*1790*/  BRA.DIV ~URZ, `(.L_x_380) ;  /* 0x000013f27f007947 */ /* 0x000fea000b800000 */
[----:B-1----:R1:W2:Y:S02]  /*17a0*/  SHFL.BFLY PT, R6, R7, 0x8, 0x1f ;  /* 0x0d001f0007067f89 */ /* 0x0022a400000e0000 */
.L_x_389:
[----:B-12---:R-:W-:Y:S01]  /*17b0*/  FMNMX.FTZ R7, R7, R6, !PT ;  /* 0x0000000607077209 */ /* 0x006fe20007810000 */
[----:B------:R-:W1:Y:S01]  /*17c0*/  S2UR UR4, SR_CTAID.Y ;  /* 0x00000000000479c3 */ /* 0x000e620000002600 */
[----:B------:R-:W-:Y:S02]  /*17d0*/  FSETP.NEU.FTZ.AND P2, PT, R22, -INF , PT ;  /* 0xff8000001600780b */ /* 0x000fe40003f5d000 */
[----:B------:R-:W-:Y:S01]  /*17e0*/  FSETP.NEU.FTZ.AND P1, PT, R20, -INF , PT ;  /* 0xff8000001400780b */ /* 0x000fe20003f3d000 */
[----:B------:R-:W2:Y:S01]  /*17f0*/  SHFL.BFLY PT, R6, R7, 0x4, 0x1f ;  /* 0x0c801f0007067f89 */ /* 0x000ea200000e0000 */
[----:B------:R-:W-:Y:S02]  /*1800*/  FSETP.NEU.FTZ.AND P3, PT, R21, -INF , PT ;  /* 0xff8000001500780b */ /* 0x000fe40003f7d000 */
[----:B--2---:R-:W-:-:S05]  /*1810*/  FMNMX.FTZ R6, R7, R6, !PT ;  /* 0x0000000607067209 */ /* 0x004fca0007810000 */
[----:B------:R-:W2:Y:S02]  /*1820*/  SHFL.BFLY PT, R0, R6, 0x2, 0x1f ;  /* 0x0c401f0006007f89 */ /* 0x000ea400000e0000 */
[----:B--2---:R-:W-:-:S05]  /*1830*/  FMNMX.FTZ R0, R6, R0, !PT ;  /* 0x0000000006007209 */ /* 0x004fca0007810000 */
[----:B------:R-:W2:Y:S02]  /*1840*/  SHFL.BFLY PT, R12, R0, 0x1, 0x1f ;  /* 0x0c201f00000c7f89 */ /* 0x000ea400000e0000 */
[----:B--2---:R-:W-:-:S04]  /*1850*/  FMNMX.FTZ R12, R0, R12, !PT ;  /* 0x0000000c000c7209 */ /* 0x004fc80007810000 */
        /* <DEDUP_REMOVED lines=8> */
[C---:B------:R-:W-:Y:S01]  /*18e0*/  SEL R20, R2.reuse, 0xffffffff, P3 ;  /* 0xffffffff02147807 */ /* 0x040fe20001800000 */
[----:B------:R-:W2:Y:S01]  /*18f0*/  MUFU.EX2 R9, R9 ;  /* 0x0000000900097308 */ /* 0x000ea20000000800 */
[----:B------:R-:W-:Y:S01]  /*1900*/  FADD.FTZ R0, R17, -R0 ;  /* 0x8000000011007221 */ /* 0x000fe20000010000 */
[----:B------:R-:W-:Y:S01]  /*1910*/  @P2 IADD3 R20, R2, 0x10, RZ ;  /* 0x0000001002142810 */ /* 0x000fe20007ffe0ff */
        /* <DEDUP_REMOVED lines=8> */
[----:B--2---:R-:W-:-:S07]  /*19a0*/  FADD.FTZ R11, RZ, R9 ;  /* 0x00000009ff0b7221 */ /* 0x004fce0000010000 */
[----:B------:R-:W2:Y:S01]  /*19b0*/  MUFU.EX2 R0, R0 ;  /* 0x0000000000007308 */ /* 0x000ea20000000800 */
[----:B---3--:R-:W-:-:S04]  /*19c0*/  FADD.FTZ R11, R11, R7 ;  /* 0x000000070b0b7221 */ /* 0x008fc80000010000 */
[----:B-----5:R-:W-:Y:S01]  /*19d0*/  FADD.FTZ R11, R11, R6 ;  /* 0x000000060b0b7221 */ /* 0x020fe20000010000 */
[----:B----4-:R-:W-:-:S03]  /*19e0*/  IMNMX R20, R20, R17, !PT ;  /* 0x0000001114147217 */ /* 0x010fc60007800200 */
[----:B--2---:R-:W-:Y:S02]  /*19f0*/  FADD.FTZ R11, R11, R0 ;  /* 0x000000000b0b7221 */ /* 0x004fe40000010000 */
[----:B------:R-:W2:Y:S04]  /*1a00*/  SHFL.BFLY PT, R17, R20, 0x4, 0x1f ;  /* 0x0c801f0014117f89 */ /* 0x000ea800000e0000 */
[----:B------:R-:W3:Y:S01]  /*1a10*/  SHFL.BFLY PT, R10, R11, 0x8, 0x1f ;  /* 0x0d001f000b0a7f89 */ /* 0x000ee200000e0000 */
[----:B--2---:R-:W-:Y:S01]  /*1a20*/  IMNMX R17, R20, R17, !PT ;  /* 0x0000001114117217 */ /* 0x004fe20007800200 */
[----:B---3--:R-:W-:-:S04]  /*1a30*/  FADD.FTZ R10, R11, R10 ;  /* 0x0000000a0b0a7221 */ /* 0x008fc80000010000 */
[----:B------:R-:W2:Y:S04]  /*1a40*/  SHFL.BFLY PT, R21, R17, 0x2, 0x1f ;  /* 0x0c401f0011157f89 */ /* 0x000ea800000e0000 */
[----:B------:R-:W3:Y:S01]  /*1a50*/  SHFL.BFLY PT, R11, R10, 0x4, 0x1f ;  /* 0x0c801f000a0b7f89 */ /* 0x000ee200000e0000 */
[----:B--2---:R-:W-:Y:S01]  /*1a60*/  IMNMX R21, R17, R21, !PT ;  /* 0x0000001511157217 */ /* 0x004fe20007800200 */
[----:B------:R-:W-:Y:S01]  /*1a70*/  HFMA2.MMA R17, -RZ, RZ, 0, 0 ;  /* 0x00000000ff117435 */ /* 0x000fe200000001ff */
[----:B---3--:R-:W-:-:S03]  /*1a80*/  FADD.FTZ R11, R10, R11 ;  /* 0x0000000b0a0b7221 */ /* 0x008fc60000010000 */
[----:B------:R-:W2:Y:S04]  /*1a90*/  SHFL.BFLY PT, R20, R21, 0x1, 0x1f ;  /* 0x0c201f0015147f89 */ /* 0x000ea800000e0000 */
[----:B------:R-:W3:Y:S01]  /*1aa0*/  SHFL.BFLY PT, R10, R11, 0x2, 0x1f ;  /* 0x0c401f000b0a7f89 */ /* 0x000ee200000e0000 */
[----:B--2---:R-:W-:Y:S01]  /*1ab0*/  IMNMX R20, R21, R20, !PT ;  /* 0x0000001415147217 */ /* 0x004fe20007800200 */
[----:B---3--:R-:W-:-:S05]  /*1ac0*/  FADD.FTZ R10, R11, R10 ;  /* 0x0000000a0b0a7221 */ /* 0x008fca0000010000 */
[----:B------:R-:W2:Y:S02]  /*1ad0*/  SHFL.BFLY PT, R11, R10, 0x1, 0x1f ;  /* 0x0c201f000a0b7f89 */ /* 0x000ea400000e0000 */
[----:B--2---:R-:W-:Y:S02]  /*1ae0*/  FADD.FTZ R11, R10, R11 ;  /* 0x0000000b0a0b7221 */ /* 0x004fe40000010000 */
[----:B------:R-:W2:Y:S03]  /*1af0*/  S2R R10, SR_TID.X ;  /* 0x00000000000a7919 */ /* 0x000ea60000002100 */
[----:B------:R-:W-:-:S13]  /*1b00*/  FSETP.NE.FTZ.AND P0, PT, R11, RZ, PT ;  /* 0x000000ff0b00720b */ /* 0x000fda0003f15000 */
[----:B------:R-:W3:Y:S01]  /*1b10*/  @P0 MUFU.RCP R17, R11 ;  /* 0x0000000b00110308 */ /* 0x000ee20000001000 */
[----:B--2---:R-:W-:-:S07]  /*1b20*/  ISETP.GT.OR P0, PT, R10, 0xff, P1 ;  /* 0x000000ff0a00780c */ /* 0x004fce0000f04670 */
[----:B------:R-:W2:Y:S01]  /*1b30*/  MUFU.LG2 R11, R11 ;  /* 0x0000000b000b7308 */ /* 0x000ea20000000c00 */
[-C--:B---3--:R-:W-:Y:S02]  /*1b40*/  FMUL.FTZ R9, R9, R17.reuse ;  /* 0x0000001109097220 */ /* 0x088fe40000410000 */
[-C--:B------:R-:W-:Y:S02]  /*1b50*/  FMUL.FTZ R7, R7, R17.reuse ;  /* 0x0000001107077220 */ /* 0x080fe40000410000 */
[-C--:B------:R-:W-:Y:S01]  /*1b60*/  FMUL.FTZ R6, R6, R17.reuse ;  /* 0x0000001106067220 */ /* 0x080fe20000410000 */
[----:B------:R3:W-:Y:S01]  /*1b70*/  STS [R23.X4], R9 ;  /* 0x0000000917007388 */ /* 0x0007e20000004800 */
[----:B------:R-:W-:-:S03]  /*1b80*/  FMUL.FTZ R0, R0, R17 ;  /* 0x0000001100007220 */ /* 0x000fc60000410000 */
[----:B------:R3:W-:Y:S01]  /*1b90*/  STS [R23.X4+0x400], R7 ;  /* 0x0004000717007388 */ /* 0x0007e20000004800 */
[----:B--2---:R-:W-:-:S03]  /*1ba0*/  FFMA.FTZ R12, R11, 0.69314718246459960938, R12 ;  /* 0x3f3172180b0c7823 */ /* 0x004fc6000001000c */
[----:B------:R3:W-:Y:S04]  /*1bb0*/  STS [R23.X4+0x800], R6 ;  /* 0x0008000617007388 */ /* 0x0007e80000004800 */
[----:B------:R3:W-:Y:S04]  /*1bc0*/  STS [R23.X4+0xc00], R0 ;  /* 0x000c000017007388 */ /* 0x0007e80000004800 */
[----:B------:R3:W-:Y:S01]  /*1bd0*/  @!P0 STS [R8.X4+0x1000], R20 ;  /* 0x0010001408008388 */ /* 0x0007e20000004800 */
[----:B-1----:R-:W-:-:S13]  /*1be0*/  ISETP.NE.AND P0, PT, RZ, UR4, PT ;  /* 0x00000004ff007c0c */ /* 0x002fda000bf05270 */
        /* <DEDUP_REMOVED lines=23> */
.L_x_382:
[----:B------:R-:W-:Y:S05]  /*1d60*/  BSYNC B0 ;  /* 0x0000000000007941 */ /* 0x000fea0003800000 */
.L_x_381:
[----:B------:R-:W-:Y:S01]  /*1d70*/  BAR.SYNC.DEFER_BLOCKING 0x0 ;  /* 0x0000000000007b1d */ /* 0x000fe20000010000 */
[----:B-1----:R-:W-:Y:S01]  /*1d80*/  IMAD.MOV.U32 R12, RZ, RZ, RZ ;  /* 0x000000ffff0c7224 */ /* 0x002fe200078e00ff */
[----:B------:R-:W-:Y:S01]  /*1d90*/  CS2R R10, SRZ ;  /* 0x00000000000a7805 */ /* 0x000fe2000001ff00 */
[----:B---3--:R-:W-:-:S03]  /*1da0*/  MOV R9, RZ ;  /* 0x000000ff00097202 */ /* 0x008fc60000000f00 */
        /* <DEDUP_REMOVED lines=20> */
.L_x_387:
        /* <DEDUP_REMOVED lines=129> */
.L_x_386:
[----:B------:R-:W-:Y:S05]  /*2700*/  BSYNC B0 ;  /* 0x0000000000007941 */ /* 0x000fea0003800000 */
.L_x_385:
        /* <DEDUP_REMOVED lines=8> */
.L_x_388:
        /* <DEDUP_REMOVED lines=43> */
.L_x_384:
[----:B------:R-:W-:Y:S05]  /*2a40*/  BSYNC B1 ;  /* 0x0000000000017941 */ /* 0x000fea0003800000 */
.L_x_383:
        /* <DEDUP_REMOVED lines=20> */
.L_x_380:
[----:B-1----:R-:W-:Y:S02]  /*2b90*/  MOV R0, 0x2bb0 ;  /* 0x00002bb000007802 */ /* 0x002fe40000000f00 */
[----:B------:R-:W-:Y:S05]  /*2ba0*/  CALL.REL.NOINC `($__internal_34_$__cuda_sm70_shflsync_bfly_p) ;  /* 0x000003e000007944 */ /* 0x000fea0003c00000 */
[----:B-12---:R-:W-:Y:S05]  /*2bb0*/  BRA `(.L_x_389) ;  /* 0xffffebf000007947 */ /* 0x006fea000383ffff */
        .weak           $__internal_33_$__cuda_sm20_div_u64
        .type           $__internal_33_$__cuda_sm20_div_u64,@function
        .size           $__internal_33_$__cuda_sm20_div_u64,($__internal_34_$__cuda_sm70_shflsync_bfly_p - $__internal_33_$__cuda_sm20_div_u64)
$__internal_33_$__cuda_sm20_div_u64:
[----:B------:R-:W-:-:S04]  /*2bc0*/  IMAD.MOV.U32 R9, RZ, RZ, RZ ;  /* 0x000000ffff097224 */ /* 0x000fc800078e00ff */
[----:B------:R-:W1:Y:S08]  /*2bd0*/  I2F.U64.RP R10, R8 ;  /* 0x00000008000a7312 */ /* 0x000e700000309000 */
[----:B-1----:R-:W1:Y:S02]  /*2be0*/  MUFU.RCP R10, R10 ;  /* 0x0000000a000a7308 */ /* 0x002e640000001000 */
[----:B-1----:R-:W-:-:S06]  /*2bf0*/  IADD3 R10, R10, 0x1ffffffe, RZ ;  /* 0x1ffffffe0a0a7810 */ /* 0x002fcc0007ffe0ff */
[----:B------:R-:W1:Y:S02]  /*2c00*/  F2I.U64.TRUNC R10, R10 ;  /* 0x0000000a000a7311 */ /* 0x000e64000020d800 */
[----:B-1----:R-:W-:-:S04]  /*2c10*/  IMAD.WIDE.U32 R12, R10, R8, RZ ;  /* 0x000000080a0c7225 */ /* 0x002fc800078e00ff */
[----:B------:R-:W-:Y:S01]  /*2c20*/  IMAD R2, R11, R8, R13 ;  /* 0x000000080b027224 */ /* 0x000fe200078e020d */
[----:B------:R-:W-:Y:S02]  /*2c30*/  IADD3 R6, P1, RZ, -R12, RZ ;  /* 0x8000000cff067210 */ /* 0x000fe40007f3e0ff */
[----:B------:R-:W-:-:S03]  /*2c40*/  MOV R13, R10 ;  /* 0x0000000a000d7202 */ /* 0x000fc60000000f00 */
[----:B------:R-:W-:-:S04]  /*2c50*/  IMAD.HI.U32 R12, R10, R6, RZ ;  /* 0x000000060a0c7227 */ /* 0x000fc800078e00ff */
[----:B------:R-:W-:-:S04]  /*2c60*/  IMAD.X R2, RZ, RZ, ~R2, P1 ;  /* 0x000000ffff027224 */ /* 0x000fc800008e0e02 */
[----:B------:R-:W-:-:S04]  /*2c70*/  IMAD.WIDE.U32 R12, P3, R10, R2, R12 ;  /* 0x000000020a0c7225 */ /* 0x000fc8000786000c */
[C---:B------:R-:W-:Y:S02]  /*2c80*/  IMAD R0, R11.reuse, R2, RZ ;  /* 0x000000020b007224 */ /* 0x040fe400078e02ff */
[----:B------:R-:W-:-:S04]  /*2c90*/  IMAD.HI.U32 R6, P2, R11, R6, R12 ;  /* 0x000000060b067227 */ /* 0x000fc8000784000c */
[----:B------:R-:W-:Y:S01]  /*2ca0*/  IMAD.HI.U32 R2, R11, R2, RZ ;  /* 0x000000020b027227 */ /* 0x000fe200078e00ff */
[----:B------:R-:W-:-:S03]  /*2cb0*/  IADD3 R13, P1, R0, R6, RZ ;  /* 0x00000006000d7210 */ /* 0x000fc60007f3e0ff */
[----:B------:R-:W-:Y:S02]  /*2cc0*/  IMAD.X R2, R2, 0x1, R11, P3 ;  /* 0x0000000102027824 */ /* 0x000fe400018e060b */
[----:B------:R-:W-:-:S03]  /*2cd0*/  IMAD.WIDE.U32 R10, R13, R8, RZ ;  /* 0x000000080d0a7225 */ /* 0x000fc600078e00ff */
[----:B------:R-:W-:Y:S02]  /*2ce0*/  IADD3.X R6, RZ, RZ, R2, P1, P2 ;  /* 0x000000ffff067210 */ /* 0x000fe40000fe4402 */
[----:B------:R-:W-:-:S03]  /*2cf0*/  IADD3 R2, P1, RZ, -R10, RZ ;  /* 0x8000000aff027210 */ /* 0x000fc60007f3e0ff */
[----:B------:R-:W-:Y:S01]  /*2d00*/  IMAD R0, R6, R8, R11 ;  /* 0x0000000806007224 */ /* 0x000fe200078e020b */
[----:B------:R-:W-:Y:S01]  /*2d10*/  HFMA2.MMA R11, -RZ, RZ, 0, 0 ;  /* 0x00000000ff0b7435 */ /* 0x000fe200000001ff */
[----:B------:R-:W-:-:S03]  /*2d20*/  IMAD.HI.U32 R12, R13, R2, RZ ;  /* 0x000000020d0c7227 */ /* 0x000fc600078e00ff */
[----:B------:R-:W-:-:S05]  /*2d30*/  IADD3.X R0, RZ, ~R0, RZ, P1, !PT ;  /* 0x80000000ff007210 */ /* 0x000fca0000ffe4ff */
[----:B------:R-:W-:-:S04]  /*2d40*/  IMAD.WIDE.U32 R12, P3, R13, R0, R12 ;  /* 0x000000000d0c7225 */ /* 0x000fc8000786000c */
[C---:B------:R-:W-:Y:S02]  /*2d50*/  IMAD R9, R6.reuse, R0, RZ ;  /* 0x0000000006097224 */ /* 0x040fe400078e02ff */
[----:B------:R-:W-:-:S04]  /*2d60*/  IMAD.HI.U32 R2, P2, R6, R2, R12 ;  /* 0x0000000206027227 */ /* 0x000fc8000784000c */
[----:B------:R-:W-:Y:S01]  /*2d70*/  IMAD.HI.U32 R0, R6, R0, RZ ;  /* 0x0000000006007227 */ /* 0x000fe200078e00ff */
[----:B------:R-:W-:-:S03]  /*2d80*/  IADD3 R9, P1, R9, R2, RZ ;  /* 0x0000000209097210 */ /* 0x000fc60007f3e0ff */
[----:B------:R-:W-:Y:S02]  /*2d90*/  IMAD.X R0, R0, 0x1, R6, P3 ;  /* 0x0000000100007824 */ /* 0x000fe400018e0606 */
[----:B------:R-:W-:-:S03]  /*2da0*/  IMAD.HI.U32 R10, R9, R4, RZ ;  /* 0x00000004090a7227 */ /* 0x000fc600078e00ff */
[----:B------:R-:W-:-:S03]  /*2db0*/  IADD3.X R2, RZ, RZ, R0, P1, P2 ;  /* 0x000000ffff027210 */ /* 0x000fc60000fe4400 */
[----:B------:R-:W-:-:S04]  /*2dc0*/  IMAD.WIDE.U32 R10, R9, R3, R10 ;  /* 0x00000003090a7225 */ /* 0x000fc800078e000a */
[C---:B------:R-:W-:Y:S02]  /*2dd0*/  IMAD R0, R2.reuse, R3, RZ ;  /* 0x0000000302007224 */ /* 0x040fe400078e02ff */
[----:B------:R-:W-:-:S04]  /*2de0*/  IMAD.HI.U32 R6, P2, R2, R4, R10 ;  /* 0x0000000402067227 */ /* 0x000fc8000784000a */
[----:B------:R-:W-:Y:S01]  /*2df0*/  IMAD.HI.U32 R2, R2, R3, RZ ;  /* 0x0000000302027227 */ /* 0x000fe200078e00ff */
[----:B------:R-:W-:-:S03]  /*2e00*/  IADD3 R0, P1, R0, R6, RZ ;  /* 0x0000000600007210 */ /* 0x000fc60007f3e0ff */
[----:B------:R-:W-:Y:S01]  /*2e10*/  IMAD.X R2, RZ, RZ, R2, P2 ;  /* 0x000000ffff027224 */ /* 0x000fe200010e0602 */
[C---:B------:R-:W-:Y:S01]  /*2e20*/  IADD3 R9, R0.reuse, 0x1, RZ ;  /* 0x0000000100097810 */ /* 0x040fe20007ffe0ff */
[----:B------:R-:W-:-:S03]  /*2e30*/  IMAD.WIDE.U32 R10, R0, R8, RZ ;  /* 0x00000008000a7225 */ /* 0x000fc600078e00ff */
[----:B------:R-:W-:Y:S02]  /*2e40*/  IADD3.X R2, RZ, R2, RZ, P1, !PT ;  /* 0x00000002ff027210 */ /* 0x000fe40000ffe4ff */
[----:B------:R-:W-:-:S03]  /*2e50*/  IADD3 R4, P1, -R10, R4, RZ ;  /* 0x000000040a047210 */ /* 0x000fc60007f3e1ff */
[-C--:B------:R-:W-:Y:S01]  /*2e60*/  IMAD R2, R2, R8.reuse, R11 ;  /* 0x0000000802027224 */ /* 0x080fe200078e020b */
[----:B------:R-:W-:-:S03]  /*2e70*/  ISETP.GE.U32.AND P2, PT, R4, R8, PT ;  /* 0x000000080400720c */ /* 0x000fc60003f46070 */
[----:B------:R-:W-:Y:S01]  /*2e80*/  IMAD.X R3, R3, 0x1, ~R2, P1 ;  /* 0x0000000103037824 */ /* 0x000fe200008e0e02 */
[----:B------:R-:W-:-:S04]  /*2e90*/  IADD3 R6, P1, -R8, R4, RZ ;  /* 0x0000000408067210 */ /* 0x000fc80007f3e1ff */
[C---:B------:R-:W-:Y:S02]  /*2ea0*/  ISETP.GE.U32.AND.EX P2, PT, R3.reuse, RZ, PT, P2 ;  /* 0x000000ff0300720c */ /* 0x040fe40003f46120 */
[----:B------:R-:W-:Y:S02]  /*2eb0*/  IADD3.X R2, R3, -0x1, RZ, P1, !PT ;  /* 0xffffffff03027810 */ /* 0x000fe40000ffe4ff */
[----:B------:R-:W-:Y:S02]  /*2ec0*/  SEL R6, R6, R4, P2 ;  /* 0x0000000406067207 */ /* 0x000fe40001000000 */
[----:B------:R-:W-:Y:S01]  /*2ed0*/  SEL R2, R2, R3, P2 ;  /* 0x0000000302027207 */ /* 0x000fe20001000000 */
[----:B------:R-:W-:Y:S01]  /*2ee0*/  IMAD.MOV.U32 R3, RZ, RZ, 0x0 ;  /* 0x00000000ff037424 */ /* 0x000fe200078e00ff */
[----:B------:R-:W-:Y:S02]  /*2ef0*/  SEL R9, R9, R0, P2 ;  /* 0x0000000009097207 */ /* 0x000fe40001000000 */
[----:B------:R-:W-:-:S02]  /*2f00*/  ISETP.GE.U32.AND P2, PT, R6, R8, PT ;  /* 0x000000080600720c */ /* 0x000fc40003f46070 */
[----:B------:R-:W-:Y:S02]  /*2f10*/  ISETP.NE.U32.AND P1, PT, R8, RZ, PT ;  /* 0x000000ff0800720c */ /* 0x000fe40003f25070 */
[----:B------:R-:W-:Y:S02]  /*2f20*/  IADD3 R0, R9, 0x1, RZ ;  /* 0x0000000109007810 */ /* 0x000fe40007ffe0ff */
[----:B------:R-:W-:Y:S02]  /*2f30*/  ISETP.GE.U32.AND.EX P2, PT, R2, RZ, PT, P2 ;  /* 0x000000ff0200720c */ /* 0x000fe40003f46120 */
[----:B------:R-:W-:Y:S02]  /*2f40*/  MOV R2, R5 ;  /* 0x0000000500027202 */ /* 0x000fe40000000f00 */
[----:B------:R-:W-:Y:S02]  /*2f50*/  ISETP.NE.AND.EX P1, PT, RZ, RZ, PT, P1 ;  /* 0x000000ffff00720c */ /* 0x000fe40003f25310 */
[----:B------:R-:W-:-:S04]  /*2f60*/  SEL R0, R0, R9, P2 ;  /* 0x0000000900007207 */ /* 0x000fc80001000000 */
[----:B------:R-:W-:Y:S01]  /*2f70*/  SEL R0, R0, 0xffffffff, P1 ;  /* 0xffffffff00007807 */ /* 0x000fe20000800000 */
[----:B------:R-:W-:Y:S06]  /*2f80*/  RET.REL.NODEC R2 `(_ZN7cutlass13device_kernelIN5flash19FlashAttnFwdCombineIN4cute5tupleIJNS3_1CILi16EEENS5_ILi64EEEEEELi6ELi256ELi1ELb0ELb1ENS_10bfloat16_tEfNS_4arch4Sm90EEEEEvNT_6ParamsE) ;  /* 0xffffd07002007950 */ /* 0x000fec0003c3ffff */
        .weak           $__internal_34_$__cuda_sm70_shflsync_bfly_p
        .type           $__internal_34_$__cuda_sm70_shflsync_bfly_p,@function
        .size           $__internal_34_$__cuda_sm70_shflsync_bfly_p,(.L_x_1838 - $__internal_34_$__cuda_sm70_shflsync_bfly_p)
$__internal_34_$__cuda_sm70_shflsync_bfly_p:
[----:B------:R-:W-:Y:S01]  /*2f90*/  HFMA2.MMA R11, -RZ, RZ, 0, 0 ;  /* 0x00000000ff0b7435 */ /* 0x000fe200000001ff */
[----:B------:R-:W-:Y:S01]  /*2fa0*/  MOV R10, R0 ;  /* 0x00000000000a7202 */ /* 0x000fe20000000f00 */
[----:B------:R1:W2:Y:S04]  /*2fb0*/  SHFL.BFLY PT, R6, R7, 0x8, 0x1f ;  /* 0x0d001f0007067f89 */ /* 0x0002a800000e0000 */
[----:B------:R-:W-:Y:S05]  /*2fc0*/  RET.REL.NODEC R10 `(_ZN7cutlass13device_kernelIN5flash19FlashAttnFwdCombineIN4cute5tupleIJNS3_1CILi16EEENS5_ILi64EEEEEELi6ELi256ELi1ELb0ELb1ENS_10bfloat16_tEfNS_4arch4Sm90EEEEEvNT_6ParamsE) ;  /* 0xffffd0300a007950 */ /* 0x000fea0003c3ffff */
.L_x_390:
        /* <DEDUP_REMOVED lines=11> */
.L_x_1838:


//--------------------- .text._ZN7cutlass13device_kernelIN5flash19FlashAttnFwdCombineIN4cute5tupleIJNS3_1CILi16EEENS5_ILi64EEEEEELi5ELi256ELi1ELb0ELb1ENS_10bfloat16_tEfNS_4arch4Sm90EEEEEvNT_6ParamsE --------------------------
	.section	.text._ZN7cutlass13device_kernelIN5flash19FlashAttnFwdCombineIN4cute5tupleIJNS3_1CILi16EEENS5_ILi64EEEEEELi5ELi256ELi1ELb0ELb1ENS_10bfloat16_tEfNS_4arch4Sm90EEEEEvNT_6ParamsE,"ax",@progbits
	.sectioninfo	@"SHI_REGISTERS=42"
	.align	128
.text._ZN7cutlass13device_kernelIN5flash19FlashAttnFwdCombineIN4cute5tupleIJNS3_1CILi16EEENS5_ILi64EEEEEELi5ELi256ELi1ELb0ELb1ENS_10bfloat16_tEfNS_4arch4Sm90EEEEEvNT_6ParamsE:
        .type           _ZN7cutlass13device_kernelIN5flash19FlashAttnFwdCombineIN4cute5tupleIJNS3_1CILi16EEENS5_ILi64EEEEEELi5ELi256ELi1ELb0ELb1ENS_10bfloat16_tEfNS_4arch4Sm90EEEEEvNT_6ParamsE,@function
        .size           _ZN7cutlass13device_kernelIN5flash19FlashAttnFwdCombineIN4cute5tupleIJNS3_1CILi16EEENS5_ILi64EEEEEELi5ELi256ELi1ELb0ELb1ENS_10bfloat16_tEfNS_4arch4Sm90EEEEEvNT_6ParamsE,(.L_x_1841 - _ZN7cutlass13device_kernelIN5flash19FlashAttnFwdCombineIN4cute5tupleIJNS3_1CILi16EEENS5_ILi64EEEEEELi5ELi256ELi1ELb0ELb1ENS_10bfloat16_tEfNS_4arch4Sm90EEEEEvNT_6ParamsE)
        .other          _ZN7cutlass13device_kernelIN5flash19FlashAttnFwdCombineIN4cute5tupleIJNS3_1CILi16EEENS5_ILi64EEEEEELi5ELi256ELi1ELb0ELb1ENS_10bfloat16_tEfNS_4arch4Sm90EEEEEvNT_6ParamsE,@"STO_CUDA_ENTRY STV_DEFAULT"
_ZN7cutlass13device_kernelIN5flash19FlashAttnFwdCombineIN4cute5tupleIJNS3_1CILi16EEENS5_ILi64EEEEEELi5ELi256ELi1ELb0ELb1ENS_10bfloat16_tEfNS_4arch4Sm90EEEEEvNT_6ParamsE:
        /* <DEDUP_REMOVED lines=51> */
.L_x_391:
        /* <DEDUP_REMOVED lines=25> */
.L_x_392:
        /* <DEDUP_REMOVED lines=101> */
.L_x_394:
        /* <DEDUP_REMOVED lines=14> */
[----:B------:R-:W-:Y:S05]  /*0bf0*/  CALL.REL.NOINC `($__internal_35_$__cuda_sm20_div_u64) ;  /* 0x00001c8000007944 */ /* 0x000fea0003c00000 */
[----:B------:R-:W-:Y:S05]  /*0c00*/  BRA `(.L_x_396) ;  /* 0x0000013000007947 */ /* 0x000fea0003800000 */
.L_x_395:
        /* <DEDUP_REMOVED lines=19> */
.L_x_396:
[----:B------:R-:W-:Y:S02]  /*0d40*/  IADD3 R3, R7, -0x1, RZ ;  /* 0xffffffff07037810 */ /* 0x000fe40007ffe0ff */
[----:B------:R-:W-:-:S03]  /*0d50*/  MOV R5, R0 ;  /* 0x0000000000057202 */ /* 0x000fc60000000f00 */
.L_x_393:
        /* <DEDUP_REMOVED lines=22> */
[----:B------:R-:W-:Y:S01]  /*0ec0*/  IMAD R12, R16, R12, R6 ;  /* 0x0000000c100c7224 */ /* 0x000fe200078e0206 */
[----:B------:R-:W-:Y:S01]  /*0ed0*/  IADD3 R6, R8, 0x10, RZ ;  /* 0x0000001008067810 */ /* 0x000fe20007ffe0ff */
[----:B------:R-:W-:-:S03]  /*0ee0*/  IMAD R4, R4, c[0x0][0x1c0], RZ ;  /* 0x0000700004047a24 */ /* 0x000fc600078e02ff */
[----:B------:R-:W-:Y:S01]  /*0ef0*/  SHF.R.S32.HI R7, RZ, 0x1f, R12 ;  /* 0x0000001fff077819 */ /* 0x000fe2000001140c */
[----:B------:R-:W-:Y:S01]  /*0f00*/  IMAD R4, R0, c[0x0][0x1c4], R4 ;  /* 0x0000710000047a24 */ /* 0x000fe200078e0204 */
[----:B------:R-:W-:Y:S02]  /*0f10*/  @!P3 SHF.R.S32.HI R0, RZ, 0x1f, R8 ;  /* 0x0000001fff00b819 */ /* 0x000fe40000011408 */
[----:B------:R-:W-:Y:S02]  /*0f20*/  IADD3 R12, P1, R12, R10, RZ ;  /* 0x0000000a0c0c7210 */ /* 0x000fe40007f3e0ff */
[----:B------:R-:W-:Y:S01]  /*0f30*/  ISETP.GE.AND P2, PT, R6, R17, PT ;  /* 0x000000110600720c */ /* 0x000fe20003f46270 */
[----:B------:R-:W-:Y:S01]  /*0f40*/  @!P3 IMAD R0, R0, c[0x0][0x1b8], RZ ;  /* 0x00006e000000ba24 */ /* 0x000fe200078e02ff */
[----:B------:R-:W-:Y:S01]  /*0f50*/  IADD3.X R13, R7, R11, R4, P1, !PT ;  /* 0x0000000b070d7210 */ /* 0x000fe20000ffe404 */
[----:B------:R-:W-:Y:S01]  /*0f60*/  @P3 IMAD.MOV.U32 R4, RZ, RZ, -0x800000 ;  /* 0xff800000ff043424 */ /* 0x000fe200078e00ff */
[----:B------:R-:W-:Y:S01]  /*0f70*/  SHF.L.U32 R7, R9, 0x2, RZ ;  /* 0x0000000209077819 */ /* 0x000fe200000006ff */
[----:B------:R-:W-:-:S02]  /*0f80*/  @!P3 IMAD R0, R8, c[0x0][0x1bc], R0 ;  /* 0x00006f000800ba24 */ /* 0x000fc400078e0200 */
[----:B------:R-:W-:Y:S01]  /*0f90*/  @!P3 IMAD.WIDE.U32 R14, R8, c[0x0][0x1b8], R12 ;  /* 0x00006e00080eba25 */ /* 0x000fe200078e000c */
[----:B------:R1:W-:Y:S04]  /*0fa0*/  @P3 STS [R9.X4], R4 ;  /* 0x0000000409003388 */ /* 0x0003e80000004800 */
[----:B------:R-:W-:Y:S02]  /*0fb0*/  @!P3 IADD3 R0, R15, R0, RZ ;  /* 0x000000000f00b210 */ /* 0x000fe40007ffe0ff */
[----:B------:R-:W-:-:S04]  /*0fc0*/  @!P3 LEA R10, P1, R14, c[0x0][0x1a0], 0x2 ;  /* 0x000068000e0aba11 */ /* 0x000fc800078210ff */
[----:B------:R-:W-:Y:S01]  /*0fd0*/  @!P3 LEA.HI.X R11, R14, c[0x0][0x1a4], R0, 0x2, P1 ;  /* 0x000069000e0bba11 */ /* 0x000fe200008f1400 */
[----:B------:R-:W-:-:S04]  /*0fe0*/  @P2 IMAD.MOV.U32 R0, RZ, RZ, -0x800000 ;  /* 0xff800000ff002424 */ /* 0x000fc800078e00ff */
        /* <DEDUP_REMOVED lines=19> */
.L_x_398:
[----:B------:R-:W-:Y:S05]  /*1120*/  BSYNC B0 ;  /* 0x0000000000007941 */ /* 0x000fea0003800000 */
.L_x_397:
[----:B-1----:R-:W-:Y:S01]  /*1130*/  IADD3 R4, R8, UR36, RZ ;  /* 0x0000002408047c10 */ /* 0x002fe2000fffe0ff */
        /* <DEDUP_REMOVED lines=11> */
[----:B------:R-:W-:Y:S02]  /*11f0*/  IADD3 R13, -R6, c[0x0][0x16c], RZ ;  /* 0x00005b00060d7a10 */ /* 0x000fe40007ffe1ff */
        /* <DEDUP_REMOVED lines=42> */
[----:B---3--:R-:W-:Y:S01]  /*14a0*/  IMAD.SHL.U32 R20, R2, 0x10, RZ ;  /* 0x0000001002147824 */ /* 0x008fe200078e00ff */
[----:B------:R-:W-:-:S04]  /*14b0*/  DEPBAR.LE SB0, 0x3 ;  /* 0x000080c00000791a */ /* 0x000fc80000000000 */
[----:B------:R-:W-:Y:S01]  /*14c0*/  WARPSYNC 0xffffffff ;  /* 0xffffffff00007948 */ /* 0x000fe20003800000 */
[----:B------:R-:W-:-:S04]  /*14d0*/  LOP3.LUT R20, R20, 0xf0, RZ, 0xc0, !PT ;  /* 0x000000f014147812 */ /* 0x000fc800078ec0ff */
[----:B------:R-:W-:Y:S02]  /*14e0*/  LOP3.LUT R0, R20, 0xf, R8, 0xf8, !PT ;  /* 0x0000000f14007812 */ /* 0x000fe400078ef808 */
[----:B------:R-:W-:-:S04]  /*14f0*/  SHF.R.U32.HI R20, RZ, 0x4, R20 ;  /* 0x00000004ff147819 */ /* 0x000fc80000011614 */
[----:B------:R-:W-:Y:S01]  /*1500*/  LOP3.LUT R20, R0, R20, RZ, 0x3c, !PT ;  /* 0x0000001400147212 */ /* 0x000fe200078e3cff */
[----:B------:R-:W-:Y:S06]  /*1510*/  BAR.SYNC.DEFER_BLOCKING 0x0 ;  /* 0x0000000000007b1d */ /* 0x000fec0000010000 */
[----:B------:R-:W-:Y:S04]  /*1520*/  LDS R11, [R20.X4+0x400] ;  /* 0x00040000140b7984 */ /* 0x000fe80000004800 */
[----:B-1----:R-:W1:Y:S02]  /*1530*/  LDS R10, [R20.X4] ;  /* 0x00000000140a7984 */ /* 0x002e640000004800 */
[----:B-1----:R-:W-:Y:S01]  /*1540*/  FMNMX.FTZ R7, R11, R10, !PT ;  /* 0x0000000a0b077209 */ /* 0x002fe20007810000 */
[----:B------:R-:W-:Y:S05]  /*1550*/  BRA.DIV ~URZ, `(.L_x_399) ;  /* 0x000012f27f007947 */ /* 0x000fea000b800000 */
[----:B--2---:R1:W2:Y:S02]  /*1560*/  SHFL.BFLY PT, R6, R7, 0x8, 0x1f ;  /* 0x0d001f0007067f89 */ /* 0x0042a400000e0000 */
.L_x_408:
[----:B-12---:R-:W-:Y:S01]  /*1570*/  FMNMX.FTZ R7, R7, R6, !PT ;  /* 0x0000000607077209 */ /* 0x006fe20007810000 */
[----:B------:R-:W1:Y:S01]  /*1580*/  S2UR UR4, SR_CTAID.Y ;  /* 0x00000000000479c3 */ /* 0x000e620000002600 */
[----:B------:R-:W-:-:S03]  /*1590*/  FSETP.NEU.FTZ.AND P1, PT, R10, -INF , PT ;  /* 0xff8000000a00780b */ /* 0x000fc60003f3d000 */
[----:B------:R-:W2:Y:S02]  /*15a0*/  SHFL.BFLY PT, R6, R7, 0x4, 0x1f ;  /* 0x0c801f0007067f89 */ /* 0x000ea400000e0000 */
        /* <DEDUP_REMOVED lines=8> */
[--C-:B------:R-:W-:Y:S01]  /*1630*/  FADD.FTZ R9, R10, -R7.reuse ;  /* 0x800000070a097221 */ /* 0x100fe20000010000 */
[C---:B------:R-:W-:Y:S01]  /*1640*/  SEL R10, R2.reuse, 0xffffffff, P1 ;  /* 0xffffffff020a7807 */ /* 0x040fe20000800000 */
[----:B------:R-:W-:Y:S01]  /*1650*/  FADD.FTZ R7, R11, -R7 ;  /* 0x800000070b077221 */ /* 0x000fe20000010000 */
[----:B------:R-:W-:Y:S01]  /*1660*/  ISETP.NE.AND P1, PT, R2, RZ, PT ;  /* 0x000000ff0200720c */ /* 0x000fe20003f25270 */
[----:B------:R-:W-:Y:S02]  /*1670*/  FMUL.FTZ R9, R9, 1.4426950216293334961 ;  /* 0x3fb8aa3b09097820 */ /* 0x000fe40000410000 */
[----:B------:R-:W-:-:S04]  /*1680*/  FMUL.FTZ R7, R7, 1.4426950216293334961 ;  /* 0x3fb8aa3b07077820 */ /* 0x000fc80000410000 */
[----:B------:R-:W2:Y:S01]  /*1690*/  MUFU.EX2 R9, R9 ;  /* 0x0000000900097308 */ /* 0x000ea20000000800 */
[----:B------:R-:W-:-:S05]  /*16a0*/  @P0 IADD3 R10, R2, 0x10, RZ ;  /* 0x00000010020a0810 */ /* 0x000fca0007ffe0ff */
[----:B------:R-:W3:Y:S02]  /*16b0*/  SHFL.BFLY PT, R11, R10, 0x8, 0x1f ;  /* 0x0d001f000a0b7f89 */ /* 0x000ee400000e0000 */
[----:B------:R-:W4:Y:S01]  /*16c0*/  MUFU.EX2 R7, R7 ;  /* 0x0000000700077308 */ /* 0x000f220000000800 */
[----:B--2---:R-:W-:-:S04]  /*16d0*/  FADD.FTZ R6, RZ, R9 ;  /* 0x00000009ff067221 */ /* 0x004fc80000010000 */
[----:B----4-:R-:W-:-:S05]  /*16e0*/  FADD.FTZ R6, R6, R7 ;  /* 0x0000000706067221 */ /* 0x010fca0000010000 */
[----:B------:R-:W2:Y:S01]  /*16f0*/  SHFL.BFLY PT, R0, R6, 0x8, 0x1f ;  /* 0x0d001f0006007f89 */ /* 0x000ea200000e0000 */
[----:B---3--:R-:W-:-:S05]  /*1700*/  IMNMX R11, R10, R11, !PT ;  /* 0x0000000b0a0b7217 */ /* 0x008fca0007800200 */
[----:B------:R-:W3:Y:S01]  /*1710*/  SHFL.BFLY PT, R10, R11, 0x4, 0x1f ;  /* 0x0c801f000b0a7f89 */ /* 0x000ee200000e0000 */
[----:B--2---:R-:W-:-:S05]  /*1720*/  FADD.FTZ R0, R6, R0 ;  /* 0x0000000006007221 */ /* 0x004fca0000010000 */
[----:B------:R-:W2:Y:S01]  /*1730*/  SHFL.BFLY PT, R6, R0, 0x4, 0x1f ;  /* 0x0c801f0000067f89 */ /* 0x000ea200000e0000 */
[----:B---3--:R-:W-:-:S05]  /*1740*/  IMNMX R10, R11, R10, !PT ;  /* 0x0000000a0b0a7217 */ /* 0x008fca0007800200 */
[----:B------:R-:W3:Y:S01]  /*1750*/  SHFL.BFLY PT, R12, R10, 0x2, 0x1f ;  /* 0x0c401f000a0c7f89 */ /* 0x000ee200000e0000 */
[----:B--2---:R-:W-:-:S05]  /*1760*/  FADD.FTZ R6, R0, R6 ;  /* 0x0000000600067221 */ /* 0x004fca0000010000 */
[----:B------:R-:W2:Y:S01]  /*1770*/  SHFL.BFLY PT, R0, R6, 0x2, 0x1f ;  /* 0x0c401f0006007f89 */ /* 0x000ea200000e0000 */
[----:B---3--:R-:W-:Y:S01]  /*1780*/  IMNMX R12, R10, R12, !PT ;  /* 0x0000000c0a0c7217 */ /* 0x008fe20007800200 */
[----:B------:R-:W-:-:S04]  /*1790*/  IMAD.MOV.U32 R10, RZ, RZ, RZ ;  /* 0x000000ffff0a7224 */ /* 0x000fc800078e00ff */
[----:B------:R-:W3:Y:S01]  /*17a0*/  SHFL.BFLY PT, R11, R12, 0x1, 0x1f ;  /* 0x0c201f000c0b7f89 */ /* 0x000ee200000e0000 */
[----:B--2---:R-:W-:-:S05]  /*17b0*/  FADD.FTZ R0, R6, R0 ;  /* 0x0000000006007221 */ /* 0x004fca0000010000 */
[----:B------:R-:W2:Y:S01]  /*17c0*/  SHFL.BFLY PT, R6, R0, 0x1, 0x1f ;  /* 0x0c201f0000067f89 */ /* 0x000ea200000e0000 */
[----:B---3--:R-:W-:Y:S01]  /*17d0*/  IMNMX R11, R12, R11, !PT ;  /* 0x0000000b0c0b7217 */ /* 0x008fe20007800200 */
[----:B--2---:R-:W-:Y:S02]  /*17e0*/  FADD.FTZ R6, R0, R6 ;  /* 0x0000000600067221 */ /* 0x004fe40000010000 */
[----:B------:R-:W2:Y:S03]  /*17f0*/  S2R R0, SR_TID.X ;  /* 0x0000000000007919 */ /* 0x000ea60000002100 */
[----:B------:R-:W-:-:S13]  /*1800*/  FSETP.NE.FTZ.AND P0, PT, R6, RZ, PT ;  /* 0x000000ff0600720b */ /* 0x000fda0003f15000 */
[----:B------:R-:W3:Y:S01]  /*1810*/  @P0 MUFU.RCP R10, R6 ;  /* 0x00000006000a0308 */ /* 0x000ee20000001000 */
[----:B--2---:R-:W-:-:S07]  /*1820*/  ISETP.GT.OR P0, PT, R0, 0xff, P1 ;  /* 0x000000ff0000780c */ /* 0x004fce0000f04670 */
[----:B------:R-:W2:Y:S01]  /*1830*/  MUFU.LG2 R6, R6 ;  /* 0x0000000600067308 */ /* 0x000ea20000000c00 */
[-C--:B---3--:R-:W-:Y:S02]  /*1840*/  FMUL.FTZ R9, R9, R10.reuse ;  /* 0x0000000a09097220 */ /* 0x088fe40000410000 */
[----:B------:R-:W-:-:S03]  /*1850*/  FMUL.FTZ R7, R7, R10 ;  /* 0x0000000a07077220 */ /* 0x000fc60000410000 */
[----:B------:R3:W-:Y:S04]  /*1860*/  STS [R20.X4], R9 ;  /* 0x0000000914007388 */ /* 0x0007e80000004800 */
[----:B------:R3:W-:Y:S01]  /*1870*/  STS [R20.X4+0x400], R7 ;  /* 0x0004000714007388 */ /* 0x0007e20000004800 */
[----:B--2---:R-:W-:-:S03]  /*1880*/  FFMA.FTZ R17, R6, 0.69314718246459960938, R17 ;  /* 0x3f31721806117823 */ /* 0x004fc60000010011 */
[----:B------:R3:W-:Y:S01]  /*1890*/  @!P0 STS [R8.X4+0x800], R11 ;  /* 0x0008000b08008388 */ /* 0x0007e20000004800 */
[----:B-1----:R-:W-:-:S13]  /*18a0*/  ISETP.NE.AND P0, PT, RZ, UR4, PT ;  /* 0x00000004ff007c0c */ /* 0x002fda000bf05270 */
        /* <DEDUP_REMOVED lines=23> */
.L_x_401:
[----:B------:R-:W-:Y:S05]  /*1a20*/  BSYNC B0 ;  /* 0x0000000000007941 */ /* 0x000fea0003800000 */
.L_x_400:
        /* <DEDUP_REMOVED lines=24> */
.L_x_406:
        /* <DEDUP_REMOVED lines=129> */
.L_x_405:
[----:B------:R-:W-:Y:S05]  /*23c0*/  BSYNC B0 ;  /* 0x0000000000007941 */ /* 0x000fea0003800000 */
.L_x_404:
        /* <DEDUP_REMOVED lines=8> */
.L_x_407:
        /* <DEDUP_REMOVED lines=43> */
.L_x_403:
[----:B------:R-:W-:Y:S05]  /*2700*/  BSYNC B1 ;  /* 0x0000000000017941 */ /* 0x000fea0003800000 */
.L_x_402:
        /* <DEDUP_REMOVED lines=20> */
.L_x_399:
[----:B--2---:R-:W-:Y:S02]  /*2850*/  MOV R0, 0x2870 ;  /* 0x0000287000007802 */ /* 0x004fe40000000f00 */
[----:B------:R-:W-:Y:S05]  /*2860*/  CALL.REL.NOINC `($__internal_36_$__cuda_sm70_shflsync_bfly_p) ;  /* 0x000003e000007944 */ /* 0x000fea0003c00000 */
[----:B-12---:R-:W-:Y:S05]  /*2870*/  BRA `(.L_x_408) ;  /* 0xffffecf000007947 */ /* 0x006fea000383ffff */
        .weak           $__internal_35_$__cuda_sm20_div_u64
        .type           $__internal_35_$__cuda_sm20_div_u64,@function
        .size           $__internal_35_$__cuda_sm20_div_u64,($__internal_36_$__cuda_sm70_shflsync_bfly_p - $__internal_35_$__cuda_sm20_div_u64)
$__internal_35_$__cuda_sm20_div_u64:
        /* <DEDUP_REMOVED lines=60> */
[----:B------:R-:W-:Y:S06]  /*2c40*/  RET.REL.NODEC R2 `(_ZN7cutlass13device_kernelIN5flash19FlashAttnFwdCombineIN4cute5tupleIJNS3_1CILi16EEENS5_ILi64EEEEEELi5ELi256ELi1ELb0ELb1ENS_10bfloat16_tEfNS_4arch4Sm90EEEEEvNT_6ParamsE) ;  /* 0xffffd3b002007950 */ /* 0x000fec0003c3ffff */
        .weak           $__internal_36_$__cuda_sm70_shflsync_bfly_p
        .type           $__internal_36_$__cuda_sm70_shflsync_bfly_p,@function
        .size           $__internal_36_$__cuda_sm70_shflsync_bfly_p,(.L_x_1841 - $__internal_36_$__cuda_sm70_shflsync_bfly_p)
$__internal_36_$__cuda_sm70_shflsync_bfly_p:
[----:B------:R-:W-:Y:S01]  /*2c50*/  HFMA2.MMA R23, -RZ, RZ, 0, 0 ;  /* 0x00000000ff177435 */ /* 0x000fe200000001ff */
[----:B------:R-:W-:Y:S01]  /*2c60*/  MOV R22, R0 ;  /* 0x0000000000167202 */ /* 0x000fe20000000f00 */
[----:B------:R1:W2:Y:S04]  /*2c70*/  SHFL.BFLY PT, R6, R7, 0x8, 0x1f ;  /* 0x0d001f0007067f89 */ /* 0x0002a800000e0000 */
[----:B------:R-:W-:Y:S05]  /*2c80*/  RET.REL.NODEC R22 `(_ZN7cutlass13device_kernelIN5flash19FlashAttnFwdCombineIN4cute5tupleIJNS3_1CILi16EEENS5_ILi64EEEEEELi5ELi256ELi1ELb0ELb1ENS_10bfloat16_tEfNS_4arch4Sm90EEEEEvNT_6ParamsE) ;  /* 0xffffd37016007950 */ /* 0x000fea0003c3ffff */
.L_x_409:
        /* <DEDUP_REMOVED lines=15> */
.L_x_1841:


//--------------------- .text._ZN7cutlass13device_kernelIN5flash19FlashAttnFwdCombineIN4cute5tupleIJNS3_1CILi16EEENS5_ILi64EEEEEELi4ELi256ELi1ELb0ELb1ENS_10bfloat16_tEfNS_4arch4Sm90EEEEEvNT_6ParamsE --------------------------
	.section	.text._ZN7cutlass13device_kernelIN5flash19FlashAttnFwdCombineIN4cute5tupleIJNS3_1CILi16EEENS5_ILi64EEEEEELi4ELi256ELi1ELb0ELb1ENS_10bfloat16_tEfNS_4arch4Sm90EEEEEvNT_6ParamsE,"ax",@progbits
	.sectioninfo	@"SHI_REGISTERS=42"
	.align	128
.text._ZN7cutlass13device_kernelIN5flash19FlashAttnFwdCombineIN4cute5tupleIJNS3_1CILi16EEENS5_ILi64EEEEEELi4ELi256ELi1ELb0ELb1ENS_10bfloat16_tEfNS_4arch4Sm90EEEEEvNT_6ParamsE:
        .type           _ZN7cutlass13device_kernelIN5flash19FlashAttnFwdCombineIN4cute5tupleIJNS3_1CILi16EEENS5_ILi64EEEEEELi4ELi256ELi1ELb0ELb1ENS_10bfloat16_tEfNS_4arch4Sm90EEEEEvNT_6ParamsE,@function
        .size           _ZN7cutlass13device_kernelIN5flash19FlashAttnFwdCombineIN4cute5tupleIJNS3_1CILi16EEENS5_ILi64EEEEEELi4ELi256ELi1ELb0ELb1ENS_10bfloat16_tEfNS_4arch4Sm90EEEEEvNT_6ParamsE,(.L_x_1844 - _ZN7cutlass13device_kernelIN5flash19FlashAttnFwdCombineIN4cute5tupleIJNS3_1CILi16EEENS5_ILi64EEEEEELi4ELi256ELi1ELb0ELb1ENS_10bfloat16_tEfNS_4arch4Sm90EEEEEvNT_6ParamsE)
        .other          _ZN7cutlass13device_kernelIN5flash19FlashAttnFwdCombineIN4cute5tupleIJNS3_1CILi16EEENS5_ILi64EEEEEELi4ELi256ELi1ELb0ELb1ENS_10bfloat16_tEfNS_4arch4Sm90EEEEEvNT_6ParamsE,@"STO_CUDA_ENTRY STV_DEFAULT"
_ZN7cutlass13device_kernelIN5flash19FlashAttnFwdCombineIN4cute5tupleIJNS3_1CILi16EEENS5_ILi64EEEEEELi4ELi256ELi1ELb0ELb1ENS_10bfloat16_tEfNS_4arch4Sm90EEEEEvNT_6ParamsE:
        /* <DEDUP_REMOVED lines=51> */
.L_x_410:
        /* <DEDUP_REMOVED lines=25> */
.L_x_411:
        /* <DEDUP_REMOVED lines=101> */
.L_x_413:
        /* <DEDUP_REMOVED lines=14> */
[----:B------:R-:W-:Y:S05]  /*0bf0*/  CALL.REL.NOINC `($__internal_37_$__cuda_sm20_div_u64) ;  /* 0x00001af000007944 */ /* 0x000fea0003c00000 */
[----:B------:R-:W-:Y:S05]  /*0c00*/  BRA `(.L_x_415) ;  /* 0x0000013000007947 */ /* 0x000fea0003800000 */
.L_x_414:
        /* <DEDUP_REMOVED lines=19> */
.L_x_415:
[----:B------:R-:W-:Y:S02]  /*0d40*/  IADD3 R3, R7, -0x1, RZ ;  /* 0xffffffff07037810 */ /* 0x000fe40007ffe0ff */
[----:B------:R-:W-:-:S03]  /*0d50*/  MOV R5, R0 ;  /* 0x0000000000057202 */ /* 0x000fc60000000f00 */
.L_x_412:
[----:B------:R-:W-:Y:S01]  /*0d60*/  SHF.R.S32.HI R8, RZ, 0x1f, R24 ;  /* 0x0000001fff087819 */ /* 0x000fe20000011418 */
[----:B------:R-:W-:Y:S03]  /*0d70*/  BSSY B0, `(.L_x_416) ;  /* 0x000002b000007945 */ /* 0x000fe60003800000 */
[----:B------:R-:W-:-:S04]  /*0d80*/  LEA.HI R8, R8, R24, RZ, 0x4 ;  /* 0x0000001808087211 */ /* 0x000fc800078f20ff */
[----:B------:R-:W-:Y:S02]  /*0d90*/  LOP3.LUT R2, R8, 0xfffffff0, RZ, 0xc0, !PT ;  /* 0xfffffff008027812 */ /* 0x000fe400078ec0ff */
[----:B------:R-:W-:-:S03]  /*0da0*/  SHF.R.S32.HI R8, RZ, 0x4, R8 ;  /* 0x00000004ff087819 */ /* 0x000fc60000011408 */
[----:B------:R-:W-:-:S05]  /*0db0*/  IMAD.IADD R2, R24, 0x1, -R2 ;  /* 0x0000000118027824 */ /* 0x000fca00078e0a02 */
[----:B------:R-:W-:-:S04]  /*0dc0*/  IADD3 R0, R2, UR36, RZ ;  /* 0x0000002402007c10 */ /* 0x000fc8000fffe0ff */
[----:B------:R-:W-:-:S13]  /*0dd0*/  ISETP.GE.AND P1, PT, R0, R22, PT ;  /* 0x000000160000720c */ /* 0x000fda0003f26270 */
[----:B------:R-:W-:Y:S05]  /*0de0*/  @P1 BRA `(.L_x_417) ;  /* 0x0000023000001947 */ /* 0x000fea0003800000 */
[C---:B------:R-:W-:Y:S01]  /*0df0*/  IMAD.SHL.U32 R7, R8.reuse, 0x10, RZ ;  /* 0x0000001008077824 */ /* 0x040fe200078e00ff */
[----:B------:R-:W-:Y:S01]  /*0e00*/  ISETP.GE.AND P1, PT, R8, R17, PT ;  /* 0x000000110800720c */ /* 0x000fe20003f26270 */
[----:B------:R-:W-:-:S03]  /*0e10*/  IMAD.MOV.U32 R9, RZ, RZ, R0 ;  /* 0x000000ffff097224 */ /* 0x000fc600078e0000 */
[----:B------:R-:W-:-:S04]  /*0e20*/  LOP3.LUT R7, R7, 0xf0, RZ, 0xc0, !PT ;  /* 0x000000f007077812 */ /* 0x000fc800078ec0ff */
[----:B------:R-:W-:Y:S02]  /*0e30*/  LOP3.LUT R24, R7, 0xf, R24, 0xf8, !PT ;  /* 0x0000000f07187812 */ /* 0x000fe400078ef818 */
[----:B------:R-:W-:-:S03]  /*0e40*/  SHF.R.U32.HI R7, RZ, 0x4, R7 ;  /* 0x00000004ff077819 */ /* 0x000fc60000011607 */
[----:B------:R-:W-:Y:S01]  /*0e50*/  @P1 IMAD.MOV.U32 R4, RZ, RZ, -0x800000 ;  /* 0xff800000ff041424 */ /* 0x000fe200078e00ff */
[----:B------:R-:W-:-:S05]  /*0e60*/  LOP3.LUT R7, R24, R7, RZ, 0x3c, !PT ;  /* 0x0000000718077212 */ /* 0x000fca00078e3cff */
        /* <DEDUP_REMOVED lines=8> */
[----:B------:R-:W-:Y:S01]  /*0ef0*/  SHF.R.S32.HI R4, RZ, 0x1f, R9 ;  /* 0x0000001fff047819 */ /* 0x000fe20000011409 */
[----:B------:R-:W-:Y:S01]  /*0f00*/  IMAD.MOV.U32 R11, RZ, RZ, R19 ;  /* 0x000000ffff0b7224 */ /* 0x000fe200078e0013 */
[----:B------:R-:W-:Y:S01]  /*0f10*/  SHF.L.U32 R7, R7, 0x2, RZ ;  /* 0x0000000207077819 */ /* 0x000fe200000006ff */
[----:B------:R-:W-:Y:S02]  /*0f20*/  IMAD R6, R6, c[0x0][0x1b8], RZ ;  /* 0x00006e0006067a24 */ /* 0x000fe400078e02ff */
[----:B------:R-:W-:-:S04]  /*0f30*/  IMAD.WIDE.U32 R10, R8, c[0x0][0x1b8], R10 ;  /* 0x00006e00080a7a25 */ /* 0x000fc800078e000a */
[----:B------:R-:W-:Y:S02]  /*0f40*/  IMAD R6, R8, c[0x0][0x1bc], R6 ;  /* 0x00006f0008067a24 */ /* 0x000fe400078e0206 */
[----:B------:R-:W-:-:S03]  /*0f50*/  IMAD R4, R4, c[0x0][0x1c0], RZ ;  /* 0x0000700004047a24 */ /* 0x000fc600078e02ff */
[----:B------:R-:W-:Y:S01]  /*0f60*/  IADD3 R11, R11, R6, RZ ;  /* 0x000000060b0b7210 */ /* 0x000fe20007ffe0ff */
[----:B------:R-:W-:Y:S01]  /*0f70*/  IMAD R4, R9, c[0x0][0x1c4], R4 ;  /* 0x0000710009047a24 */ /* 0x000fe200078e0204 */
[----:B------:R-:W-:-:S03]  /*0f80*/  SHF.R.S32.HI R6, RZ, 0x1f, R0 ;  /* 0x0000001fff067819 */ /* 0x000fc60000011400 */
        /* <DEDUP_REMOVED lines=9> */
.L_x_417:
[----:B------:R-:W-:Y:S05]  /*1020*/  BSYNC B0 ;  /* 0x0000000000007941 */ /* 0x000fea0003800000 */
.L_x_416:
[----:B------:R-:W-:Y:S01]  /*1030*/  IADD3 R4, R8, UR36, RZ ;  /* 0x0000002408047c10 */ /* 0x000fe2000fffe0ff */
        /* <DEDUP_REMOVED lines=9> */
[--C-:B-1----:R-:W-:Y:S01]  /*10d0*/  SHF.R.S32.HI R10, RZ, 0x1f, R0.reuse ;  /* 0x0000001fff0a7819 */ /* 0x102fe20000011400 */
        /* <DEDUP_REMOVED lines=23> */
[----:B------:R-:W-:Y:S01]  /*1250*/  @!P3 LEA R9, P1, R0, R36, 0x1 ;  /* 0x000000240009b211 */ /* 0x000fe200078208ff */
[----:B------:R-:W-:Y:S01]  /*1260*/  IMAD.SHL.U32 R17, R2, 0x10, RZ ;  /* 0x0000001002117824 */ /* 0x000fe200078e00ff */
        /* <DEDUP_REMOVED lines=15> */
[----:B------:R-:W-:-:S03]  /*1360*/  LOP3.LUT R17, R17, 0xf0, RZ, 0xc0, !PT ;  /* 0x000000f011117812 */ /* 0x000fc600078ec0ff */
[----:B------:R-:W0:Y:S04]  /*1370*/  LDGDEPBAR ;  /* 0x00000000000079af */ /* 0x000e280000000000 */
[----:B------:R2:W-:Y:S04]  /*1380*/  @!P4 LDGSTS.E.BYPASS.LTC128B.128 [R6+0x1440], [R22.64] ;  /* 0x014400001606cfae */ /* 0x0005e8000b901d66 */
[----:B------:R-:W0:Y:S04]  /*1390*/  LDGDEPBAR ;  /* 0x00000000000079af */ /* 0x000e280000000000 */
[----:B------:R3:W-:Y:S04]  /*13a0*/  @!P3 LDGSTS.E.BYPASS.LTC128B.128 [R0+0x2440], [R20.64] ;  /* 0x024400001400bfae */ /* 0x0007e8000b901d66 */
[----:B------:R-:W0:Y:S01]  /*13b0*/  LDGDEPBAR ;  /* 0x00000000000079af */ /* 0x000e220000000000 */
[----:B---3--:R-:W-:Y:S01]  /*13c0*/  LOP3.LUT R0, R17, 0xf, R8, 0xf8, !PT ;  /* 0x0000000f11007812 */ /* 0x008fe200078ef808 */
[----:B------:R-:W-:-:S04]  /*13d0*/  DEPBAR.LE SB0, 0x3 ;  /* 0x000080c00000791a */ /* 0x000fc80000000000 */
[----:B------:R-:W-:Y:S01]  /*13e0*/  WARPSYNC 0xffffffff ;  /* 0xffffffff00007948 */ /* 0x000fe20003800000 */
[----:B------:R-:W-:-:S04]  /*13f0*/  SHF.R.U32.HI R17, RZ, 0x4, R17 ;  /* 0x00000004ff117819 */ /* 0x000fc80000011611 */
[----:B------:R-:W-:Y:S01]  /*1400*/  LOP3.LUT R17, R0, R17, RZ, 0x3c, !PT ;  /* 0x0000001100117212 */ /* 0x000fe200078e3cff */
[----:B------:R-:W-:Y:S06]  /*1410*/  BAR.SYNC.DEFER_BLOCKING 0x0 ;  /* 0x0000000000007b1d */ /* 0x000fec0000010000 */
[----:B--2---:R1:W2:Y:S01]  /*1420*/  LDS R6, [R17.X4] ;  /* 0x0000000011067984 */ /* 0x0042a20000004800 */
[----:B------:R-:W-:Y:S05]  /*1430*/  BRA.DIV ~URZ, `(.L_x_418) ;  /* 0x000012727f007947 */ /* 0x000fea000b800000 */
[----:B--2---:R2:W3:Y:S02]  /*1440*/  SHFL.BFLY PT, R0, R6, 0x8, 0x1f ;  /* 0x0d001f0006007f89 */ /* 0x0044e400000e0000 */
.L_x_427:
[----:B---3--:R-:W-:Y:S01]  /*1450*/  FMNMX.FTZ R0, R6, R0, !PT ;  /* 0x0000000006007209 */ /* 0x008fe20007810000 */
[----:B------:R-:W3:Y:S01]  /*1460*/  S2UR UR4, SR_CTAID.Y ;  /* 0x00000000000479c3 */ /* 0x000ee20000002600 */
[----:B------:R-:W-:-:S03]  /*1470*/  ISETP.NE.AND P1, PT, R2, RZ, PT ;  /* 0x000000ff0200720c */ /* 0x000fc60003f25270 */
[----:B------:R-:W4:Y:S02]  /*1480*/  SHFL.BFLY PT, R7, R0, 0x4, 0x1f ;  /* 0x0c801f0000077f89 */ /* 0x000f2400000e0000 */
[----:B----4-:R-:W-:-:S05]  /*1490*/  FMNMX.FTZ R7, R0, R7, !PT ;  /* 0x0000000700077209 */ /* 0x010fca0007810000 */
[----:B------:R-:W4:Y:S02]  /*14a0*/  SHFL.BFLY PT, R0, R7, 0x2, 0x1f ;  /* 0x0c401f0007007f89 */ /* 0x000f2400000e0000 */
[----:B----4-:R-:W-:-:S05]  /*14b0*/  FMNMX.FTZ R0, R7, R0, !PT ;  /* 0x0000000007007209 */ /* 0x010fca0007810000 */
[----:B------:R-:W4:Y:S02]  /*14c0*/  SHFL.BFLY PT, R12, R0, 0x1, 0x1f ;  /* 0x0c201f00000c7f89 */ /* 0x000f2400000e0000 */
[----:B----4-:R-:W-:-:S04]  /*14d0*/  FMNMX.FTZ R12, R0, R12, !PT ;  /* 0x0000000c000c7209 */ /* 0x010fc80007810000 */
[----:B------:R-:W-:-:S04]  /*14e0*/  FSETP.NEU.FTZ.AND P0, PT, R12, -INF , PT ;  /* 0xff8000000c00780b */ /* 0x000fc80003f1d000 */
[----:B------:R-:W-:Y:S02]  /*14f0*/  FSEL R7, R12, RZ, P0 ;  /* 0x000000ff0c077208 */ /* 0x000fe40000000000 */
[----:B------:R-:W-:-:S03]  /*1500*/  FSETP.NEU.FTZ.AND P0, PT, R6, -INF , PT ;  /* 0xff8000000600780b */ /* 0x000fc60003f1d000 */
[----:B------:R-:W-:-:S04]  /*1510*/  FADD.FTZ R7, R6, -R7 ;  /* 0x8000000706077221 */ /* 0x000fc80000010000 */
[----:B------:R-:W-:-:S06]  /*1520*/  FMUL.FTZ R7, R7, 1.4426950216293334961 ;  /* 0x3fb8aa3b07077820 */ /* 0x000fcc0000410000 */
[----:B------:R-:W4:Y:S02]  /*1530*/  MUFU.EX2 R7, R7 ;  /* 0x0000000700077308 */ /* 0x000f240000000800 */
[----:B----4-:R-:W-:-:S05]  /*1540*/  FADD.FTZ R9, RZ, R7 ;  /* 0x00000007ff097221 */ /* 0x010fca0000010000 */
[----:B------:R-:W4:Y:S02]  /*1550*/  SHFL.BFLY PT, R0, R9, 0x8, 0x1f ;  /* 0x0d001f0009007f89 */ /* 0x000f2400000e0000 */
[----:B----4-:R-:W-:Y:S01]  /*1560*/  FADD.FTZ R0, R9, R0 ;  /* 0x0000000009007221 */ /* 0x010fe20000010000 */
[----:B------:R-:W-:-:S04]  /*1570*/  SEL R9, R2, 0xffffffff, P0 ;  /* 0xffffffff02097807 */ /* 0x000fc80000000000 */
[----:B--2---:R-:W2:Y:S04]  /*1580*/  SHFL.BFLY PT, R6, R0, 0x4, 0x1f ;  /* 0x0c801f0000067f89 */ /* 0x004ea800000e0000 */
[----:B-1----:R-:W1:Y:S01]  /*1590*/  SHFL.BFLY PT, R10, R9, 0x8, 0x1f ;  /* 0x0d001f00090a7f89 */ /* 0x002e6200000e0000 */
[----:B--2---:R-:W-:Y:S01]  /*15a0*/  FADD.FTZ R6, R0, R6 ;  /* 0x0000000600067221 */ /* 0x004fe20000010000 */
[----:B-1----:R-:W-:-:S04]  /*15b0*/  IMNMX R10, R9, R10, !PT ;  /* 0x0000000a090a7217 */ /* 0x002fc80007800200 */
[----:B------:R-:W1:Y:S04]  /*15c0*/  SHFL.BFLY PT, R0, R6, 0x2, 0x1f ;  /* 0x0c401f0006007f89 */ /* 0x000e6800000e0000 */
[----:B------:R-:W2:Y:S01]  /*15d0*/  SHFL.BFLY PT, R9, R10, 0x4, 0x1f ;  /* 0x0c801f000a097f89 */ /* 0x000ea200000e0000 */
[----:B-1----:R-:W-:Y:S01]  /*15e0*/  FADD.FTZ R0, R6, R0 ;  /* 0x0000000006007221 */ /* 0x002fe20000010000 */
[----:B--2---:R-:W-:-:S04]  /*15f0*/  IMNMX R9, R10, R9, !PT ;  /* 0x000000090a097217 */ /* 0x004fc80007800200 */
[----:B------:R-:W1:Y:S04]  /*1600*/  SHFL.BFLY PT, R6, R0, 0x1, 0x1f ;  /* 0x0c201f0000067f89 */ /* 0x000e6800000e0000 */
[----:B------:R-:W2:Y:S01]  /*1610*/  SHFL.BFLY PT, R11, R9, 0x2, 0x1f ;  /* 0x0c401f00090b7f89 */ /* 0x000ea200000e0000 */
[----:B-1----:R-:W-:-:S03]  /*1620*/  FADD.FTZ R6, R0, R6 ;  /* 0x0000000600067221 */ /* 0x002fc60000010000 */
[----:B------:R-:W1:Y:S01]  /*1630*/  S2R R0, SR_TID.X ;  /* 0x0000000000007919 */ /* 0x000e620000002100 */
[----:B--2---:R-:W-:Y:S01]  /*1640*/  IMNMX R11, R9, R11, !PT ;  /* 0x0000000b090b7217 */ /* 0x004fe20007800200 */
[----:B------:R-:W-:Y:S01]  /*1650*/  IMAD.MOV.U32 R9, RZ, RZ, RZ ;  /* 0x000000ffff097224 */ /* 0x000fe200078e00ff */
[----:B------:R-:W-:-:S03]  /*1660*/  FSETP.NE.FTZ.AND P0, PT, R6, RZ, PT ;  /* 0x000000ff0600720b */ /* 0x000fc60003f15000 */
[----:B------:R-:W2:Y:S10]  /*1670*/  SHFL.BFLY PT, R10, R11, 0x1, 0x1f ;  /* 0x0c201f000b0a7f89 */ /* 0x000eb400000e0000 */
[----:B------:R-:W4:Y:S01]  /*1680*/  @P0 MUFU.RCP R9, R6 ;  /* 0x0000000600090308 */ /* 0x000f220000001000 */
[----:B-1----:R-:W-:-:S07]  /*1690*/  ISETP.GT.OR P0, PT, R0, 0xff, P1 ;  /* 0x000000ff0000780c */ /* 0x002fce0000f04670 */
[----:B------:R-:W1:Y:S01]  /*16a0*/  MUFU.LG2 R6, R6 ;  /* 0x0000000600067308 */ /* 0x000e620000000c00 */
[----:B--2---:R-:W-:Y:S01]  /*16b0*/  IMNMX R10, R11, R10, !PT ;  /* 0x0000000a0b0a7217 */ /* 0x004fe20007800200 */
[----:B----4-:R-:W-:-:S05]  /*16c0*/  FMUL.FTZ R9, R7, R9 ;  /* 0x0000000907097220 */ /* 0x010fca0000410000 */
[----:B------:R2:W-:Y:S01]  /*16d0*/  STS [R17.X4], R9 ;  /* 0x0000000911007388 */ /* 0x0005e20000004800 */
[----:B-1----:R-:W-:-:S03]  /*16e0*/  FFMA.FTZ R12, R6, 0.69314718246459960938, R12 ;  /* 0x3f317218060c7823 */ /* 0x002fc6000001000c */
        /* <DEDUP_REMOVED lines=25> */
.L_x_420:
[----:B------:R-:W-:Y:S05]  /*1880*/  BSYNC B0 ;  /* 0x0000000000007941 */ /* 0x000fea0003800000 */
.L_x_419:
        /* <DEDUP_REMOVED lines=24> */
.L_x_425:
        /* <DEDUP_REMOVED lines=129> */
.L_x_424:
[----:B------:R-:W-:Y:S05]  /*2220*/  BSYNC B0 ;  /* 0x0000000000007941 */ /* 0x000fea0003800000 */
.L_x_423:
        /* <DEDUP_REMOVED lines=8> */
.L_x_426:
        /* <DEDUP_REMOVED lines=43> */
.L_x_422:
[----:B------:R-:W-:Y:S05]  /*2560*/  BSYNC B1 ;  /* 0x0000000000017941 */ /* 0x000fea0003800000 */
.L_x_421:
        /* <DEDUP_REMOVED lines=20> */
.L_x_418:
[----:B------:R-:W-:Y:S02]  /*26b0*/  MOV R0, 0x26d0 ;  /* 0x000026d000007802 */ /* 0x000fe40000000f00 */
[----:B-12---:R-:W-:Y:S05]  /*26c0*/  CALL.REL.NOINC `($__internal_38_$__cuda_sm70_shflsync_bfly_p) ;  /* 0x000003f000007944 */ /* 0x006fea0003c00000 */
[----:B--2---:R-:W-:Y:S01]  /*26d0*/  MOV R0, R7 ;  /* 0x0000000700007202 */ /* 0x004fe20000000f00 */
[----:B-1----:R-:W-:Y:S05]  /*26e0*/  BRA `(.L_x_427) ;  /* 0xffffed6000007947 */ /* 0x002fea000383ffff */
        .weak           $__internal_37_$__cuda_sm20_div_u64
        .type           $__internal_37_$__cuda_sm20_div_u64,@function
        .size           $__internal_37_$__cuda_sm20_div_u64,($__internal_38_$__cuda_sm70_shflsync_bfly_p - $__internal_37_$__cuda_sm20_div_u64)
$__internal_37_$__cuda_sm20_div_u64:
        /* <DEDUP_REMOVED lines=60> */
[----:B------:R-:W-:Y:S06]  /*2ab0*/  RET.REL.NODEC R2 `(_ZN7cutlass13device_kernelIN5flash19FlashAttnFwdCombineIN4cute5tupleIJNS3_1CILi16EEENS5_ILi64EEEEEELi4ELi256ELi1ELb0ELb1ENS_10bfloat16_tEfNS_4arch4Sm90EEEEEvNT_6ParamsE) ;  /* 0xffffd54002007950 */ /* 0x000fec0003c3ffff */
        .weak           $__internal_38_$__cuda_sm70_shflsync_bfly_p
        .type           $__internal_38_$__cuda_sm70_shflsync_bfly_p,@function
        .size           $__internal_38_$__cuda_sm70_shflsync_bfly_p,(.L_x_1844 - $__internal_38_$__cuda_sm70_shflsync_bfly_p)
$__internal_38_$__cuda_sm70_shflsync_bfly_p:
[----:B------:R-:W-:Y:S01]  /*2ac0*/  HFMA2.MMA R11, -RZ, RZ, 0, 0 ;  /* 0x00000000ff0b7435 */ /* 0x000fe200000001ff */
[----:B------:R-:W-:Y:S01]  /*2ad0*/  MOV R10, R0 ;  /* 0x00000000000a7202 */ /* 0x000fe20000000f00 */
[----:B------:R1:W2:Y:S04]  /*2ae0*/  SHFL.BFLY PT, R7, R6, 0x8, 0x1f ;  /* 0x0d001f0006077f89 */ /* 0x0002a800000e0000 */
[----:B------:R-:W-:Y:S05]  /*2af0*/  RET.REL.NODEC R10 `(_ZN7cutlass13device_kernelIN5flash19FlashAttnFwdCombineIN4cute5tupleIJNS3_1CILi16EEENS5_ILi64EEEEEELi4ELi256ELi1ELb0ELb1ENS_10bfloat16_tEfNS_4arch4Sm90EEEEEvNT_6ParamsE) ;  /* 0xffffd5000a007950 */ /* 0x000fea0003c3ffff */
.L_x_428:
        /* <DEDUP_REMOVED lines=16> */
.L_x_1844:


//--------------------- .text._ZN7cutlass13device_kernelIN5flash19FlashAttnFwdCombineIN4cute5tupleIJNS3_1CILi16EEENS5_ILi64EEEEEELi8ELi256ELi1ELb0ELb0ENS_10bfloat16_tEfNS_4arch4Sm80EEEEEvNT_6ParamsE --------------------------
	.section	.text._ZN7cutlass13device_kernelIN5flash19FlashAttnFwdCombineIN4cute5tupleIJNS3_1CILi16EEENS5_ILi64EEEEEELi8ELi256ELi1ELb0ELb0ENS_10bfloat16_tEfNS_4arch4Sm80EEEEEvNT_6ParamsE,"ax",@progbits
	.sectioninfo	@"SHI_REGISTERS=55"
	.align	128
.text._ZN7cutlass13device_kernelIN5flash19FlashAttnFwdCombineIN4cute5tupleIJNS3_1CILi16EEENS5_ILi64EEEEEELi8ELi256ELi1ELb0ELb0ENS_10bfloat16_tEfNS_4arch4Sm80EEEEEvNT_6ParamsE:
        .type           _ZN7cutlass13device_kernelIN5flash19FlashAttnFwdCombineIN4cute5tupleIJNS3_1CILi16EEENS5_ILi64EEEEEELi8ELi256ELi1ELb0ELb0ENS_10bfloat16_tEfNS_4arch4Sm80EEEEEvNT_6ParamsE,@function
        .size           _ZN7cutlass13device_kernelIN5flash19FlashAttnFwdCombineIN4cute5tupleIJNS3_1CILi16EEENS5_ILi64EEEEEELi8ELi256ELi1ELb0ELb0ENS_10bfloat16_tEfNS_4arch4Sm80EEEEEvNT_6ParamsE,(.L_x_1847 - _ZN7cutlass13device_kernelIN5flash19FlashAttnFwdCombineIN4cute5tupleIJNS3_1CILi16EEENS5_ILi64EEEEEELi8ELi256ELi1ELb0ELb0ENS_10bfloat16_tEfNS_4arch4Sm80EEEEEvNT_6ParamsE)
        .other          _ZN7cutlass13device_kernelIN5flash19FlashAttnFwdCombineIN4cute5tupleIJNS3_1CILi16EEENS5_ILi64EEEEEELi8ELi256ELi1ELb0ELb0ENS_10bfloat16_tEfNS_4arch4Sm80EEEEEvNT_6ParamsE,@"STO_CUDA_ENTRY STV_DEFAULT"
_ZN7cutlass13device_kernelIN5flash19FlashAttnFwdCombineIN4cute5tupleIJNS3_1CILi16EEENS5_ILi64EEEEEELi8ELi256ELi1ELb0ELb0ENS_10bfloat16_tEfNS_4arch4Sm80EEEEEvNT_6ParamsE:
        /* <DEDUP_REMOVED lines=58> */
.L_x_429:
        /* <DEDUP_REMOVED lines=289> */
.L_x_431:
[----:B------:R-:W-:Y:S05]  /*15b0*/  BSYNC B0 ;  /* 0x0000000000007941 */ /* 0x000fea0003800000 */
.L_x_430:
        /* <DEDUP_REMOVED lines=100> */
.L_x_441:
        /* <DEDUP_REMOVED lines=194> */
.L_x_434:
[----:B------:R-:W-:Y:S05]  /*2820*/  BSYNC B0 ;  /* 0x0000000000007941 */ /* 0x000fea0003800000 */
.L_x_433:
        /* <DEDUP_REMOVED lines=24> */
.L_x_439:
        /* <DEDUP_REMOVED lines=129> */
.L_x_438:
[----:B------:R-:W-:Y:S05]  /*31c0*/  BSYNC B0 ;  /* 0x0000000000007941 */ /* 0x000fea0003800000 */
.L_x_437:
[----:B------:R-:W-:-:S13]  /*31d0*/  ISETP.NE.AND P0, PT, R38, RZ, PT ;  /* 0x000000ff2600720c */ /* 0x000fda0003f05270 */
[----:B------:R-:W-:Y:S05]  /*31e0*/  @!P0 BRA `(.L_x_436) ;  /* 0x000002f000008947 */ /* 0x000fea0003800000 */
[----:B------:R-:W-:Y:S01]  /*31f0*/  IADD3 R0, R44, 0x3, RZ ;  /* 0x000000032c007810 */ /* 0x000fe20007ffe0ff */
[----:B------:R-:W-:Y:S02]  /*3200*/  IMAD.MOV.U32 R15, RZ, RZ, 0x3 ;  /* 0x00000003ff0f7424 */ /* 0x000fe400078e00ff */
[----:B------:R-:W-:Y:S01]  /*3210*/  IMAD.MOV.U32 R7, RZ, RZ, RZ ;  /* 0x000000ffff077224 */ /* 0x000fe200078e00ff */
[----:B------:R-:W-:Y:S02]  /*3220*/  SHF.R.S32.HI R6, RZ, 0x1f, R0 ;  /* 0x0000001fff067819 */ /* 0x000fe40000011400 */
.L_x_440:
        /* <DEDUP_REMOVED lines=43> */
.L_x_436:
[----:B------:R-:W-:Y:S05]  /*34e0*/  BSYNC B1 ;  /* 0x0000000000017941 */ /* 0x000fea0003800000 */
.L_x_435:
        /* <DEDUP_REMOVED lines=24> */
.L_x_432:
[----:B------:R-:W-:Y:S02]  /*3670*/  MOV R0, 0x3690 ;  /* 0x0000369000007802 */ /* 0x000fe40000000f00 */
[----:B------:R-:W-:Y:S05]  /*3680*/  CALL.REL.NOINC `($__internal_39_$__cuda_sm70_shflsync_bfly_p) ;  /* 0x0000001000007944 */ /* 0x000fea0003c00000 */
[----:B-12---:R-:W-:Y:S05]  /*3690*/  BRA `(.L_x_441) ;  /* 0xffffe56000007947 */ /* 0x006fea000383ffff */
        .weak           $__internal_39_$__cuda_sm70_shflsync_bfly_p
        .type           $__internal_39_$__cuda_sm70_shflsync_bfly_p,@function
        .size           $__internal_39_$__cuda_sm70_shflsync_bfly_p,(.L_x_1847 - $__internal_39_$__cuda_sm70_shflsync_bfly_p)
$__internal_39_$__cuda_sm70_shflsync_bfly_p:
[----:B------:R-:W-:Y:S01]  /*36a0*/  HFMA2.MMA R9, -RZ, RZ, 0, 0 ;  /* 0x00000000ff097435 */ /* 0x000fe200000001ff */
[----:B------:R-:W-:Y:S01]  /*36b0*/  MOV R8, R0 ;  /* 0x0000000000087202 */ /* 0x000fe20000000f00 */
[----:B------:R1:W2:Y:S04]  /*36c0*/  SHFL.BFLY PT, R5, R6, 0x8, 0x1f ;  /* 0x0d001f0006057f89 */ /* 0x0002a800000e0000 */
[----:B------:R-:W-:Y:S05]  /*36d0*/  RET.REL.NODEC R8 `(_ZN7cutlass13device_kernelIN5flash19FlashAttnFwdCombineIN4cute5tupleIJNS3_1CILi16EEENS5_ILi64EEEEEELi8ELi256ELi1ELb0ELb0ENS_10bfloat16_tEfNS_4arch4Sm80EEEEEvNT_6ParamsE) ;  /* 0xffffc92008007950 */ /* 0x000fea0003c3ffff */
.L_x_442:
        /* <DEDUP_REMOVED lines=10> */
.L_x_1847:


//--------------------- .text._ZN7cutlass13device_kernelIN5flash19FlashAttnFwdCombineIN4cute5tupleIJNS3_1CILi16EEENS5_ILi64EEEEEELi7ELi256ELi1ELb0ELb0ENS_10bfloat16_tEfNS_4arch4Sm80EEEEEvNT_6ParamsE --------------------------
	.section	.text._ZN7cutlass13device_kernelIN5flash19FlashAttnFwdCombineIN4cute5tupleIJNS3_1CILi16EEENS5_ILi64EEEEEELi7ELi256ELi1ELb0ELb0ENS_10bfloat16_tEfNS_4arch4Sm80EEEEEvNT_6ParamsE,"ax",@progbits
	.sectioninfo	@"SHI_REGISTERS=48"
	.align	128
.text._ZN7cutlass13device_kernelIN5flash19FlashAttnFwdCombineIN4cute5tupleIJNS3_1CILi16EEENS5_ILi64EEEEEELi7ELi256ELi1ELb0ELb0ENS_10bfloat16_tEfNS_4arch4Sm80EEEEEvNT_6ParamsE:
        .type           _ZN7cutlass13device_kernelIN5flash19FlashAttnFwdCombineIN4cute5tupleIJNS3_1CILi16EEENS5_ILi64EEEEEELi7ELi256ELi1ELb0ELb0ENS_10bfloat16_tEfNS_4arch4Sm80EEEEEvNT_6ParamsE,@function
        .size           _ZN7cutlass13device_kernelIN5flash19FlashAttnFwdCombineIN4cute5tupleIJNS3_1CILi16EEENS5_ILi64EEEEEELi7ELi256ELi1ELb0ELb0ENS_10bfloat16_tEfNS_4arch4Sm80EEEEEvNT_6ParamsE,(.L_x_1849 - _ZN7cutlass13device_kernelIN5flash19FlashAttnFwdCombineIN4cute5tupleIJNS3_1CILi16EEENS5_ILi64EEEEEELi7ELi256ELi1ELb0ELb0ENS_10bfloat16_tEfNS_4arch4Sm80EEEEEvNT_6ParamsE)
        .other          _ZN7cutlass13device_kernelIN5flash19FlashAttnFwdCombineIN4cute5tupleIJNS3_1CILi16EEENS5_ILi64EEEEEELi7ELi256ELi1ELb0ELb0ENS_10bfloat16_tEfNS_4arch4Sm80EEEEEvNT_6ParamsE,@"STO_CUDA_ENTRY STV_DEFAULT"
_ZN7cutlass13device_kernelIN5flash19FlashAttnFwdCombineIN4cute5tupleIJNS3_1CILi16EEENS5_ILi64EEEEEELi7ELi256ELi1ELb0ELb0ENS_10bfloat16_tEfNS_4arch4Sm80EEEEEvNT_6ParamsE:
        /* <DEDUP_REMOVED lines=58> */
.L_x_443:
        /* <DEDUP_REMOVED lines=165> */
.L_x_445:
[----:B------:R-:W-:Y:S05]  /*0df0*/  BSYNC B0 ;  /* 0x0000000000007941 */ /* 0x000fea0003800000 */
.L_x_444:
        /* <DEDUP_REMOVED lines=84> */
.L_x_455:
        /* <DEDUP_REMOVED lines=130> */
.L_x_448:
[----:B------:R-:W-:Y:S05]  /*1b60*/  BSYNC B0 ;  /* 0x0000000000007941 */ /* 0x000fea0003800000 */
.L_x_447:
        /* <DEDUP_REMOVED lines=24> */
.L_x_453:
        /* <DEDUP_REMOVED lines=129> */
.L_x_452:
[----:B------:R-:W-:Y:S05]  /*2500*/  BSYNC B0 ;  /* 0x0000000000007941 */ /* 0x000fea0003800000 */
.L_x_451:
        /* <DEDUP_REMOVED lines=8> */
.L_x_454:
        /* <DEDUP_REMOVED lines=43> */
.L_x_450:
[----:B------:R-:W-:Y:S05]  /*2840*/  BSYNC B1 ;  /* 0x0000000000017941 */ /* 0x000fea0003800000 */
.L_x_449:
        /* <DEDUP_REMOVED lines=24> */
.L_x_446:
[----:B------:R-:W-:Y:S02]  /*29d0*/  MOV R0, 0x29f0 ;  /* 0x000029f000007802 */ /* 0x000fe40000000f00 */
[----:B------:R-:W-:Y:S05]  /*29e0*/  CALL.REL.NOINC `($__internal_40_$__cuda_sm70_shflsync_bfly_p) ;  /* 0x0000001000007944 */ /* 0x000fea0003c00000 */
[----:B-12---:R-:W-:Y:S05]  /*29f0*/  BRA `(.L_x_455) ;  /* 0xffffe94000007947 */ /* 0x006fea000383ffff */
        .weak           $__internal_40_$__cuda_sm70_shflsync_bfly_p
        .type           $__internal_40_$__cuda_sm70_shflsync_bfly_p,@function
        .size           $__internal_40_$__cuda_sm70_shflsync_bfly_p,(.L_x_1849 - $__internal_40_$__cuda_sm70_shflsync_bfly_p)
$__internal_40_$__cuda_sm70_shflsync_bfly_p:
[----:B------:R-:W-:Y:S01]  /*2a00*/  HFMA2.MMA R9, -RZ, RZ, 0, 0 ;  /* 0x00000000ff097435 */ /* 0x000fe200000001ff */
[----:B------:R-:W-:Y:S01]  /*2a10*/  MOV R8, R0 ;  /* 0x0000000000087202 */ /* 0x000fe20000000f00 */
[----:B------:R1:W2:Y:S04]  /*2a20*/  SHFL.BFLY PT, R5, R6, 0x8, 0x1f ;  /* 0x0d001f0006057f89 */ /* 0x0002a800000e0000 */
[----:B------:R-:W-:Y:S05]  /*2a30*/  RET.REL.NODEC R8 `(_ZN7cutlass13device_kernelIN5flash19FlashAttnFwdCombineIN4cute5tupleIJNS3_1CILi16EEENS5_ILi64EEEEEELi7ELi256ELi1ELb0ELb0ENS_10bfloat16_tEfNS_4arch4Sm80EEEEEvNT_6ParamsE) ;  /* 0xffffd5c008007950 */ /* 0x000fea0003c3ffff */
.L_x_456:
        /* <DEDUP_REMOVED lines=12> */
.L_x_1849:


//--------------------- .text._ZN7cutlass13device_kernelIN5flash19FlashAttnFwdCombineIN4cute5tupleIJNS3_1CILi16EEENS5_ILi64EEEEEELi6ELi256ELi1ELb0ELb0ENS_10bfloat16_tEfNS_4arch4Sm80EEEEEvNT_6ParamsE --------------------------
	.section	.text._ZN7cutlass13device_kernelIN5flash19FlashAttnFwdCombineIN4cute5tupleIJNS3_1CILi16EEENS5_ILi64EEEEEELi6ELi256ELi1ELb0ELb0ENS_10bfloat16_tEfNS_4arch4Sm80EEEEEvNT_6ParamsE,"ax",@progbits
	.sectioninfo	@"SHI_REGISTERS=48"
	.align	128
.text._ZN7cutlass13device_kernelIN5flash19FlashAttnFwdCombineIN4cute5tupleIJNS3_1CILi16EEENS5_ILi64EEEEEELi6ELi256ELi1ELb0ELb0ENS_10bfloat16_tEfNS_4arch4Sm80EEEEEvNT_6ParamsE:
        .type           _ZN7cutlass13device_kernelIN5flash19FlashAttnFwdCombineIN4cute5tupleIJNS3_1CILi16EEENS5_ILi64EEEEEELi6ELi256ELi1ELb0ELb0ENS_10bfloat16_tEfNS_4arch4Sm80EEEEEvNT_6ParamsE,@function
        .size           _ZN7cutlass13device_kernelIN5flash19FlashAttnFwdCombineIN4cute5tupleIJNS3_1CILi16EEENS5_ILi64EEEEEELi6ELi256ELi1ELb0ELb0ENS_10bfloat16_tEfNS_4arch4Sm80EEEEEvNT_6ParamsE,(.L_x_1851 - _ZN7cutlass13device_kernelIN5flash19FlashAttnFwdCombineIN4cute5tupleIJNS3_1CILi16EEENS5_ILi64EEEEEELi6ELi256ELi1ELb0ELb0ENS_10bfloat16_tEfNS_4arch4Sm80EEEEEvNT_6ParamsE)
        .other          _ZN7cutlass13device_kernelIN5flash19FlashAttnFwdCombineIN4cute5tupleIJNS3_1CILi16EEENS5_ILi64EEEEEELi6ELi256ELi1ELb0ELb0ENS_10bfloat16_tEfNS_4arch4Sm80EEEEEvNT_6ParamsE,@"STO_CUDA_ENTRY STV_DEFAULT"
_ZN7cutlass13device_kernelIN5flash19FlashAttnFwdCombineIN4cute5tupleIJNS3_1CILi16EEENS5_ILi64EEEEEELi6ELi256ELi1ELb0ELb0ENS_10bfloat16_tEfNS_4arch4Sm80EEEEEvNT_6ParamsE:
        /* <DEDUP_REMOVED lines=58> */
.L_x_457:
        /* <DEDUP_REMOVED lines=97> */
.L_x_459:
[----:B------:R-:W-:Y:S05]  /*09b0*/  BSYNC B0 ;  /* 0x0000000000007941 */ /* 0x000fea0003800000 */
.L_x_458:
        /* <DEDUP_REMOVED lines=76> */
.L_x_469:
        /* <DEDUP_REMOVED lines=95> */
.L_x_462:
[----:B------:R-:W-:Y:S05]  /*1470*/  BSYNC B0 ;  /* 0x0000000000007941 */ /* 0x000fea0003800000 */
.L_x_461:
        /* <DEDUP_REMOVED lines=24> */
.L_x_467:
        /* <DEDUP_REMOVED lines=129> */
.L_x_466:
[----:B------:R-:W-:Y:S05]  /*1e10*/  BSYNC B0 ;  /* 0x0000000000007941 */ /* 0x000fea0003800000 */
.L_x_465:
[----:B------:R-:W-:-:S13]  /*1e20*/  ISETP.NE.AND P0, PT, R38, RZ, PT ;  /* 0x000000ff2600720c */ /* 0x000fda0003f05270 */
[----:B------:R-:W-:Y:S05]  /*1e30*/  @!P0 BRA `(.L_x_464) ;  /* 0x000002f000008947 */ /* 0x000fea0003800000 */
[----:B------:R-:W-:Y:S01]  /*1e40*/  IADD3 R0, R44, 0x3, RZ ;  /* 0x000000032c007810 */ /* 0x000fe20007ffe0ff */
[----:B------:R-:W-:Y:S02]  /*1e50*/  IMAD.MOV.U32 R15, RZ, RZ, 0x3 ;  /* 0x00000003ff0f7424 */ /* 0x000fe400078e00ff */
[----:B------:R-:W-:Y:S01]  /*1e60*/  IMAD.MOV.U32 R7, RZ, RZ, RZ ;  /* 0x000000ffff077224 */ /* 0x000fe200078e00ff */
[----:B------:R-:W-:Y:S02]  /*1e70*/  SHF.R.S32.HI R6, RZ, 0x1f, R0 ;  /* 0x0000001fff067819 */ /* 0x000fe40000011400 */
.L_x_468:
        /* <DEDUP_REMOVED lines=43> */
.L_x_464:
[----:B------:R-:W-:Y:S05]  /*2130*/  BSYNC B1 ;  /* 0x0000000000017941 */ /* 0x000fea0003800000 */
.L_x_463:
        /* <DEDUP_REMOVED lines=24> */
.L_x_460:
[----:B---3--:R-:W-:Y:S02]  /*22c0*/  MOV R0, 0x22e0 ;  /* 0x000022e000007802 */ /* 0x008fe40000000f00 */
[----:B------:R-:W-:Y:S05]  /*22d0*/  CALL.REL.NOINC `($__internal_41_$__cuda_sm70_shflsync_bfly_p) ;  /* 0x0000001000007944 */ /* 0x000fea0003c00000 */
[----:B-12---:R-:W-:Y:S05]  /*22e0*/  BRA `(.L_x_469) ;  /* 0xffffeb9000007947 */ /* 0x006fea000383ffff */
        .weak           $__internal_41_$__cuda_sm70_shflsync_bfly_p
        .type           $__internal_41_$__cuda_sm70_shflsync_bfly_p,@function
        .size           $__internal_41_$__cuda_sm70_shflsync_bfly_p,(.L_x_1851 - $__internal_41_$__cuda_sm70_shflsync_bfly_p)
$__internal_41_$__cuda_sm70_shflsync_bfly_p:
[----:B------:R-:W-:Y:S01]  /*22f0*/  HFMA2.MMA R9, -RZ, RZ, 0, 0 ;  /* 0x00000000ff097435 */ /* 0x000fe200000001ff */
[----:B------:R-:W-:Y:S01]  /*2300*/  MOV R8, R0 ;  /* 0x0000000000087202 */ /* 0x000fe20000000f00 */
[----:B------:R1:W2:Y:S04]  /*2310*/  SHFL.BFLY PT, R5, R7, 0x8, 0x1f ;  /* 0x0d001f0007057f89 */ /* 0x0002a800000e0000 */
[----:B------:R-:W-:Y:S05]  /*2320*/  RET.REL.NODEC R8 `(_ZN7cutlass13device_kernelIN5flash19FlashAttnFwdCombineIN4cute5tupleIJNS3_1CILi16EEENS5_ILi64EEEEEELi6ELi256ELi1ELb0ELb0ENS_10bfloat16_tEfNS_4arch4Sm80EEEEEvNT_6ParamsE) ;  /* 0xffffdcd008007950 */ /* 0x000fea0003c3ffff */
.L_x_470:
        /* <DEDUP_REMOVED lines=13> */
.L_x_1851:


//--------------------- .text._ZN7cutlass13device_kernelIN5flash19FlashAttnFwdCombineIN4cute5tupleIJNS3_1CILi16EEENS5_ILi64EEEEEELi5ELi256ELi1ELb0ELb0ENS_10bfloat16_tEfNS_4arch4Sm80EEEEEvNT_6ParamsE --------------------------
	.section	.text._ZN7cutlass13device_kernelIN5flash19FlashAttnFwdCombineIN4cute5tupleIJNS3_1CILi16EEENS5_ILi64EEEEEELi5ELi256ELi1ELb0ELb0ENS_10bfloat16_tEfNS_4arch4Sm80EEEEEvNT_6ParamsE,"ax",@progbits
	.sectioninfo	@"SHI_REGISTERS=48"
	.align	128
.text._ZN7cutlass13device_kernelIN5flash19FlashAttnFwdCombineIN4cute5tupleIJNS3_1CILi16EEENS5_ILi64EEEEEELi5ELi256ELi1ELb0ELb0ENS_10bfloat16_tEfNS_4arch4Sm80EEEEEvNT_6ParamsE:
        .type           _ZN7cutlass13device_kernelIN5flash19FlashAttnFwdCombineIN4cute5tupleIJNS3_1CILi16EEENS5_ILi64EEEEEELi5ELi256ELi1ELb0ELb0ENS_10bfloat16_tEfNS_4arch4Sm80EEEEEvNT_6ParamsE,@function
        .size           _ZN7cutlass13device_kernelIN5flash19FlashAttnFwdCombineIN4cute5tupleIJNS3_1CILi16EEENS5_ILi64EEEEEELi5ELi256ELi1ELb0ELb0ENS_10bfloat16_tEfNS_4arch4Sm80EEEEEvNT_6ParamsE,(.L_x_1853 - _ZN7cutlass13device_kernelIN5flash19FlashAttnFwdCombineIN4cute5tupleIJNS3_1CILi16EEENS5_ILi64EEEEEELi5ELi256ELi1ELb0ELb0ENS_10bfloat16_tEfNS_4arch4Sm80EEEEEvNT_6ParamsE)
        .other          _ZN7cutlass13device_kernelIN5flash19FlashAttnFwdCombineIN4cute5tupleIJNS3_1CILi16EEENS5_ILi64EEEEEELi5ELi256ELi1ELb0ELb0ENS_10bfloat16_tEfNS_4arch4Sm80EEEEEvNT_6ParamsE,@"STO_CUDA_ENTRY STV_DEFAULT"
_ZN7cutlass13device_kernelIN5flash19FlashAttnFwdCombineIN4cute5tupleIJNS3_1CILi16EEENS5_ILi64EEEEEELi5ELi256ELi1ELb0ELb0ENS_10bfloat16_tEfNS_4arch4Sm80EEEEEvNT_6ParamsE:
        /* <DEDUP_REMOVED lines=58> */
.L_x_471:
        /* <DEDUP_REMOVED lines=65> */
.L_x_473:
[----:B------:R-:W-:Y:S05]  /*07b0*/  BSYNC B0 ;  /* 0x0000000000007941 */ /* 0x000fea0003800000 */
.L_x_472:
        /* <DEDUP_REMOVED lines=72> */
.L_x_483:
        /* <DEDUP_REMOVED lines=82> */
.L_x_476:
[----:B------:R-:W-:Y:S05]  /*1160*/  BSYNC B0 ;  /* 0x0000000000007941 */ /* 0x000fea0003800000 */
.L_x_475:
        /* <DEDUP_REMOVED lines=24> */
.L_x_481:
        /* <DEDUP_REMOVED lines=129> */
.L_x_480:
[----:B------:R-:W-:Y:S05]  /*1b00*/  BSYNC B0 ;  /* 0x0000000000007941 */ /* 0x000fea0003800000 */
.L_x_479:
        /* <DEDUP_REMOVED lines=8> */
.L_x_482:
        /* <DEDUP_REMOVED lines=43> */
.L_x_478:
[----:B------:R-:W-:Y:S05]  /*1e40*/  BSYNC B1 ;  /* 0x0000000000017941 */ /* 0x000fea0003800000 */
.L_x_477:
        /* <DEDUP_REMOVED lines=24> */
.L_x_474:
[----:B--2---:R-:W-:Y:S02]  /*1fd0*/  MOV R0, 0x1ff0 ;  /* 0x00001ff000007802 */ /* 0x004fe40000000f00 */
[----:B------:R-:W-:Y:S05]  /*1fe0*/  CALL.REL.NOINC `($__internal_42_$__cuda_sm70_shflsync_bfly_p) ;  /* 0x0000001000007944 */ /* 0x000fea0003c00000 */
[----:B-12---:R-:W-:Y:S05]  /*1ff0*/  BRA `(.L_x_483) ;  /* 0xffffec4000007947 */ /* 0x006fea000383ffff */
        .weak           $__internal_42_$__cuda_sm70_shflsync_bfly_p
        .type           $__internal_42_$__cuda_sm70_shflsync_bfly_p,@function
        .size           $__internal_42_$__cuda_sm70_shflsync_bfly_p,(.L_x_1853 - $__internal_42_$__cuda_sm70_shflsync_bfly_p)
$__internal_42_$__cuda_sm70_shflsync_bfly_p:
[----:B------:R-:W-:Y:S01]  /*2000*/  HFMA2.MMA R11, -RZ, RZ, 0, 0 ;  /* 0x00000000ff0b7435 */ /* 0x000fe200000001ff */
[----:B------:R-:W-:Y:S01]  /*2010*/  MOV R10, R0 ;  /* 0x00000000000a7202 */ /* 0x000fe20000000f00 */
[----:B------:R1:W2:Y:S04]  /*2020*/  SHFL.BFLY PT, R5, R6, 0x8, 0x1f ;  /* 0x0d001f0006057f89 */ /* 0x0002a800000e0000 */
[----:B------:R-:W-:Y:S05]  /*2030*/  RET.REL.NODEC R10 `(_ZN7cutlass13device_kernelIN5flash19FlashAttnFwdCombineIN4cute5tupleIJNS3_1CILi16EEENS5_ILi64EEEEEELi5ELi256ELi1ELb0ELb0ENS_10bfloat16_tEfNS_4arch4Sm80EEEEEvNT_6ParamsE) ;  /* 0xffffdfc00a007950 */ /* 0x000fea0003c3ffff */
.L_x_484:
        /* <DEDUP_REMOVED lines=12> */
.L_x_1853:


//--------------------- .text._ZN7cutlass13device_kernelIN5flash19FlashAttnFwdCombineIN4cute5tupleIJNS3_1CILi16EEENS5_ILi64EEEEEELi4ELi256ELi1ELb0ELb0ENS_10bfloat16_tEfNS_4arch4Sm80EEEEEvNT_6ParamsE --------------------------
	.section	.text._ZN7cutlass13device_kernelIN5flash19FlashAttnFwdCombineIN4cute5tupleIJNS3_1CILi16EEENS5_ILi64EEEEEELi4ELi256ELi1ELb0ELb0ENS_10bfloat16_tEfNS_4arch4Sm80EEEEEvNT_6ParamsE,"ax",@progbits
	.sectioninfo	@"SHI_REGISTERS=48"
	.align	128
.text._ZN7cutlass13device_kernelIN5flash19FlashAttnFwdCombineIN4cute5tupleIJNS3_1CILi16EEENS5_ILi64EEEEEELi4ELi256ELi1ELb0ELb0ENS_10bfloat16_tEfNS_4arch4Sm80EEEEEvNT_6ParamsE:
        .type           _ZN7cutlass13device_kernelIN5flash19FlashAttnFwdCombineIN4cute5tupleIJNS3_1CILi16EEENS5_ILi64EEEEEELi4ELi256ELi1ELb0ELb0ENS_10bfloat16_tEfNS_4arch4Sm80EEEEEvNT_6ParamsE,@function
        .size           _ZN7cutlass13device_kernelIN5flash19FlashAttnFwdCombineIN4cute5tupleIJNS3_1CILi16EEENS5_ILi64EEEEEELi4ELi256ELi1ELb0ELb0ENS_10bfloat16_tEfNS_4arch4Sm80EEEEEvNT_6ParamsE,(.L_x_1855 - _ZN7cutlass13device_kernelIN5flash19FlashAttnFwdCombineIN4cute5tupleIJNS3_1CILi16EEENS5_ILi64EEEEEELi4ELi256ELi1ELb0ELb0ENS_10bfloat16_tEfNS_4arch4Sm80EEEEEvNT_6ParamsE)
        .other          _ZN7cutlass13device_kernelIN5flash19FlashAttnFwdCombineIN4cute5tupleIJNS3_1CILi16EEENS5_ILi64EEEEEELi4ELi256ELi1ELb0ELb0ENS_10bfloat16_tEfNS_4arch4Sm80EEEEEvNT_6ParamsE,@"STO_CUDA_ENTRY STV_DEFAULT"
_ZN7cutlass13device_kernelIN5flash19FlashAttnFwdCombineIN4cute5tupleIJNS3_1CILi16EEENS5_ILi64EEEEEELi4ELi256ELi1ELb0ELb0ENS_10bfloat16_tEfNS_4arch4Sm80EEEEEvNT_6ParamsE:
        /* <DEDUP_REMOVED lines=58> */
.L_x_485:
        /* <DEDUP_REMOVED lines=49> */
.L_x_487:
[----:B------:R-:W-:Y:S05]  /*06b0*/  BSYNC B0 ;  /* 0x0000000000007941 */ /* 0x000fea0003800000 */
.L_x_486:
        /* <DEDUP_REMOVED lines=70> */
.L_x_497:
        /* <DEDUP_REMOVED lines=74> */
.L_x_490:
[----:B------:R-:W-:Y:S05]  /*0fc0*/  BSYNC B0 ;  /* 0x0000000000007941 */ /* 0x000fea0003800000 */
.L_x_489:
        /* <DEDUP_REMOVED lines=24> */
.L_x_495:
        /* <DEDUP_REMOVED lines=129> */
.L_x_494:
[----:B------:R-:W-:Y:S05]  /*1960*/  BSYNC B0 ;  /* 0x0000000000007941 */ /* 0x000fea0003800000 */
.L_x_493:
        /* <DEDUP_REMOVED lines=8> */
.L_x_496:
        /* <DEDUP_REMOVED lines=43> */
.L_x_492:
[----:B------:R-:W-:Y:S05]  /*1ca0*/  BSYNC B1 ;  /* 0x0000000000017941 */ /* 0x000fea0003800000 */
.L_x_491:
        /* <DEDUP_REMOVED lines=24> */
.L_x_488:
[----:B------:R-:W-:Y:S02]  /*1e30*/  MOV R0, 0x1e50 ;  /* 0x00001e5000007802 */ /* 0x000fe40000000f00 */
[----:B-1-3--:R-:W-:Y:S05]  /*1e40*/  CALL.REL.NOINC `($__internal_43_$__cuda_sm70_shflsync_bfly_p) ;  /* 0x0000001000007944 */ /* 0x00afea0003c00000 */
[----:B-12---:R-:W-:Y:S05]  /*1e50*/  BRA `(.L_x_497) ;  /* 0xffffecc000007947 */ /* 0x006fea000383ffff */
        .weak           $__internal_43_$__cuda_sm70_shflsync_bfly_p
        .type           $__internal_43_$__cuda_sm70_shflsync_bfly_p,@function
        .size           $__internal_43_$__cuda_sm70_shflsync_bfly_p,(.L_x_1855 - $__internal_43_$__cuda_sm70_shflsync_bfly_p)
$__internal_43_$__cuda_sm70_shflsync_bfly_p:
[----:B------:R-:W-:Y:S01]  /*1e60*/  HFMA2.MMA R9, -RZ, RZ, 0, 0 ;  /* 0x00000000ff097435 */ /* 0x000fe200000001ff */
[----:B------:R-:W-:Y:S01]  /*1e70*/  MOV R8, R0 ;  /* 0x0000000000087202 */ /* 0x000fe20000000f00 */
[----:B------:R1:W2:Y:S04]  /*1e80*/  SHFL.BFLY PT, R5, R7, 0x8, 0x1f ;  /* 0x0d001f0007057f89 */ /* 0x0002a800000e0000 */
[----:B------:R-:W-:Y:S05]  /*1e90*/  RET.REL.NODEC R8 `(_ZN7cutlass13device_kernelIN5flash19FlashAttnFwdCombineIN4cute5tupleIJNS3_1CILi16EEENS5_ILi64EEEEEELi4ELi256ELi1ELb0ELb0ENS_10bfloat16_tEfNS_4arch4Sm80EEEEEvNT_6ParamsE) ;  /* 0xffffe16008007950 */ /* 0x000fea0003c3ffff */
.L_x_498:
        /* <DEDUP_REMOVED lines=14> */
.L_x_1855:


//--------------------- .text._ZN7cutlass13device_kernelIN5flash19FlashAttnFwdCombineIN4cute5tupleIJNS3_1CILi16EEENS5_ILi64EEEEEELi8ELi256ELi1ELb0ELb1ENS_10bfloat16_tEfNS_4arch4Sm80EEEEEvNT_6ParamsE --------------------------
	.section	.text._ZN7cutlass13device_kernelIN5flash19FlashAttnFwdCombineIN4cute5tupleIJNS3_1CILi16EEENS5_ILi64EEEEEELi8ELi256ELi1ELb0ELb1ENS_10bfloat16_tEfNS_4arch4Sm80EEEEEvNT_6ParamsE,"ax",@progbits
	.sectioninfo	@"SHI_REGISTERS=55"
	.align	128
.text._ZN7cutlass13device_kernelIN5flash19FlashAttnFwdCombineIN4cute5tupleIJNS3_1CILi16EEENS5_ILi64EEEEEELi8ELi256ELi1ELb0ELb1ENS_10bfloat16_tEfNS_4arch4Sm80EEEEEvNT_6ParamsE:
        .type           _ZN7cutlass13device_kernelIN5flash19FlashAttnFwdCombineIN4cute5tupleIJNS3_1CILi16EEENS5_ILi64EEEEEELi8ELi256ELi1ELb0ELb1ENS_10bfloat16_tEfNS_4arch4Sm80EEEEEvNT_6ParamsE,@function
        .size           _ZN7cutlass13device_kernelIN5flash19FlashAttnFwdCombineIN4cute5tupleIJNS3_1CILi16EEENS5_ILi64EEEEEELi8ELi256ELi1ELb0ELb1ENS_10bfloat16_tEfNS_4arch4Sm80EEEEEvNT_6ParamsE,(.L_x_1857 - _ZN7cutlass13device_kernelIN5flash19FlashAttnFwdCombineIN4cute5tupleIJNS3_1CILi16EEENS5_ILi64EEEEEELi8ELi256ELi1ELb0ELb1ENS_10bfloat16_tEfNS_4arch4Sm80EEEEEvNT_6ParamsE)
        .other          _ZN7cutlass13device_kernelIN5flash19FlashAttnFwdCombineIN4cute5tupleIJNS3_1CILi16EEENS5_ILi64EEEEEELi8ELi256ELi1ELb0ELb1ENS_10bfloat16_tEfNS_4arch4Sm80EEEEEvNT_6ParamsE,@"STO_CUDA_ENTRY STV_DEFAULT"
_ZN7cutlass13device_kernelIN5flash19FlashAttnFwdCombineIN4cute5tupleIJNS3_1CILi16EEENS5_ILi64EEEEEELi8ELi256ELi1ELb0ELb1ENS_10bfloat16_tEfNS_4arch4Sm80EEEEEvNT_6ParamsE:
        /* <DEDUP_REMOVED lines=51> */
.L_x_499:
        /* <DEDUP_REMOVED lines=25> */
.L_x_500:
        /* <DEDUP_REMOVED lines=101> */
.L_x_502:
        /* <DEDUP_REMOVED lines=13> */
[----:B------:R-:W-:Y:S05]  /*0be0*/  CALL.REL.NOINC `($__internal_44_$__cuda_sm20_div_u64) ;  /* 0x0000337000007944 */ /* 0x000fea0003c00000 */
[----:B------:R-:W-:Y:S01]  /*0bf0*/  MOV R2, R3 ;  /* 0x0000000300027202 */ /* 0x000fe20000000f00 */
[----:B------:R-:W-:Y:S05]  /*0c00*/  BRA `(.L_x_504) ;  /* 0x0000012000007947 */ /* 0x000fea0003800000 */
.L_x_503:
        /* <DEDUP_REMOVED lines=18> */
.L_x_504:
[----:B------:R-:W-:Y:S02]  /*0d30*/  IADD3 R5, R6, -0x1, RZ ;  /* 0xffffffff06057810 */ /* 0x000fe40007ffe0ff */
[----:B------:R-:W-:-:S03]  /*0d40*/  MOV R8, R2 ;  /* 0x0000000200087202 */ /* 0x000fc60000000f00 */
.L_x_501:
        /* <DEDUP_REMOVED lines=290> */
.L_x_506:
[----:B------:R-:W-:Y:S05]  /*1f70*/  BSYNC B0 ;  /* 0x0000000000007941 */ /* 0x000fea0003800000 */
.L_x_505:
        /* <DEDUP_REMOVED lines=95> */
.L_x_516:
        /* <DEDUP_REMOVED lines=187> */
.L_x_509:
[----:B------:R-:W-:Y:S05]  /*3120*/  BSYNC B0 ;  /* 0x0000000000007941 */ /* 0x000fea0003800000 */
.L_x_508:
        /* <DEDUP_REMOVED lines=24> */
.L_x_514:
        /* <DEDUP_REMOVED lines=129> */
.L_x_513:
[----:B------:R-:W-:Y:S05]  /*3ac0*/  BSYNC B0 ;  /* 0x0000000000007941 */ /* 0x000fea0003800000 */
.L_x_512:
[----:B------:R-:W-:-:S13]  /*3ad0*/  ISETP.NE.AND P0, PT, R36, RZ, PT ;  /* 0x000000ff2400720c */ /* 0x000fda0003f05270 */
[----:B------:R-:W-:Y:S05]  /*3ae0*/  @!P0 BRA `(.L_x_511) ;  /* 0x000002f000008947 */ /* 0x000fea0003800000 */
[----:B------:R-:W-:Y:S01]  /*3af0*/  IADD3 R0, R42, 0x3, RZ ;  /* 0x000000032a007810 */ /* 0x000fe20007ffe0ff */
[----:B------:R-:W-:Y:S02]  /*3b00*/  IMAD.MOV.U32 R15, RZ, RZ, 0x3 ;  /* 0x00000003ff0f7424 */ /* 0x000fe400078e00ff */
[----:B-1----:R-:W-:Y:S01]  /*3b10*/  IMAD.MOV.U32 R7, RZ, RZ, RZ ;  /* 0x000000ffff077224 */ /* 0x002fe200078e00ff */
[----:B------:R-:W-:Y:S02]  /*3b20*/  SHF.R.S32.HI R6, RZ, 0x1f, R0 ;  /* 0x0000001fff067819 */ /* 0x000fe40000011400 */
.L_x_515:
        /* <DEDUP_REMOVED lines=43> */
.L_x_511:
[----:B------:R-:W-:Y:S05]  /*3de0*/  BSYNC B1 ;  /* 0x0000000000017941 */ /* 0x000fea0003800000 */
.L_x_510:
        /* <DEDUP_REMOVED lines=20> */
.L_x_507:
[----:B------:R-:W-:Y:S02]  /*3f30*/  MOV R0, 0x3f50 ;  /* 0x00003f5000007802 */ /* 0x000fe40000000f00 */
[----:B------:R-:W-:Y:S05]  /*3f40*/  CALL.REL.NOINC `($__internal_45_$__cuda_sm70_shflsync_bfly_p) ;  /* 0x000003e000007944 */ /* 0x000fea0003c00000 */
[----:B-12---:R-:W-:Y:S05]  /*3f50*/  BRA `(.L_x_516) ;  /* 0xffffe61000007947 */ /* 0x006fea000383ffff */
        .weak           $__internal_44_$__cuda_sm20_div_u64
        .type           $__internal_44_$__cuda_sm20_div_u64,@function
        .size           $__internal_44_$__cuda_sm20_div_u64,($__internal_45_$__cuda_sm70_shflsync_bfly_p - $__internal_44_$__cuda_sm20_div_u64)
$__internal_44_$__cuda_sm20_div_u64:
        /* <DEDUP_REMOVED lines=60> */
[----:B------:R-:W-:Y:S06]  /*4320*/  RET.REL.NODEC R4 `(_ZN7cutlass13device_kernelIN5flash19FlashAttnFwdCombineIN4cute5tupleIJNS3_1CILi16EEENS5_ILi64EEEEEELi8ELi256ELi1ELb0ELb1ENS_10bfloat16_tEfNS_4arch4Sm80EEEEEvNT_6ParamsE) ;  /* 0xffffbcd004007950 */ /* 0x000fec0003c3ffff */
        .weak           $__internal_45_$__cuda_sm70_shflsync_bfly_p
        .type           $__internal_45_$__cuda_sm70_shflsync_bfly_p,@function
        .size           $__internal_45_$__cuda_sm70_shflsync_bfly_p,(.L_x_1857 - $__internal_45_$__cuda_sm70_shflsync_bfly_p)
$__internal_45_$__cuda_sm70_shflsync_bfly_p:
[----:B------:R-:W-:Y:S01]  /*4330*/  HFMA2.MMA R11, -RZ, RZ, 0, 0 ;  /* 0x00000000ff0b7435 */ /* 0x000fe200000001ff */
[----:B------:R-:W-:Y:S01]  /*4340*/  MOV R10, R0 ;  /* 0x00000000000a7202 */ /* 0x000fe20000000f00 */
[----:B------:R1:W2:Y:S04]  /*4350*/  SHFL.BFLY PT, R6, R7, 0x8, 0x1f ;  /* 0x0d001f0007067f89 */ /* 0x0002a800000e0000 */
[----:B------:R-:W-:Y:S05]  /*4360*/  RET.REL.NODEC R10 `(_ZN7cutlass13device_kernelIN5flash19FlashAttnFwdCombineIN4cute5tupleIJNS3_1CILi16EEENS5_ILi64EEEEEELi8ELi256ELi1ELb0ELb1ENS_10bfloat16_tEfNS_4arch4Sm80EEEEEvNT_6ParamsE) ;  /* 0xffffbc900a007950 */ /* 0x000fea0003c3ffff */
.L_x_517:
        /* <DEDUP_REMOVED lines=9> */
.L_x_1857:


//--------------------- .text._ZN7cutlass13device_kernelIN5flash19FlashAttnFwdCombineIN4cute5tupleIJNS3_1CILi16EEENS5_ILi64EEEEEELi7ELi256ELi1ELb0ELb1ENS_10bfloat16_tEfNS_4arch4Sm80EEEEEvNT_6ParamsE --------------------------
	.section	.text._ZN7cutlass13device_kernelIN5flash19FlashAttnFwdCombineIN4cute5tupleIJNS3_1CILi16EEENS5_ILi64EEEEEELi7ELi256ELi1ELb0ELb1ENS_10bfloat16_tEfNS_4arch4Sm80EEEEEvNT_6ParamsE,"ax",@progbits
	.sectioninfo	@"SHI_REGISTERS=48"
	.align	128
.text._ZN7cutlass13device_kernelIN5flash19FlashAttnFwdCombineIN4cute5tupleIJNS3_1CILi16EEENS5_ILi64EEEEEELi7ELi256ELi1ELb0ELb1ENS_10bfloat16_tEfNS_4arch4Sm80EEEEEvNT_6ParamsE:
        .type           _ZN7cutlass13device_kernelIN5flash19FlashAttnFwdCombineIN4cute5tupleIJNS3_1CILi16EEENS5_ILi64EEEEEELi7ELi256ELi1ELb0ELb1ENS_10bfloat16_tEfNS_4arch4Sm80EEEEEvNT_6ParamsE,@function
        .size           _ZN7cutlass13device_kernelIN5flash19FlashAttnFwdCombineIN4cute5tupleIJNS3_1CILi16EEENS5_ILi64EEEEEELi7ELi256ELi1ELb0ELb1ENS_10bfloat16_tEfNS_4arch4Sm80EEEEEvNT_6ParamsE,(.L_x_1860 - _ZN7cutlass13device_kernelIN5flash19FlashAttnFwdCombineIN4cute5tupleIJNS3_1CILi16EEENS5_ILi64EEEEEELi7ELi256ELi1ELb0ELb1ENS_10bfloat16_tEfNS_4arch4Sm80EEEEEvNT_6ParamsE)
        .other          _ZN7cutlass13device_kernelIN5flash19FlashAttnFwdCombineIN4cute5tupleIJNS3_1CILi16EEENS5_ILi64EEEEEELi7ELi256ELi1ELb0ELb1ENS_10bfloat16_tEfNS_4arch4Sm80EEEEEvNT_6ParamsE,@"STO_CUDA_ENTRY STV_DEFAULT"
_ZN7cutlass13device_kernelIN5flash19FlashAttnFwdCombineIN4cute5tupleIJNS3_1CILi16EEENS5_ILi64EEEEEELi7ELi256ELi1ELb0ELb1ENS_10bfloat16_tEfNS_4arch4Sm80EEEEEvNT_6ParamsE:
        /* <DEDUP_REMOVED lines=51> */
.L_x_518:
        /* <DEDUP_REMOVED lines=25> */
.L_x_519:
        /* <DEDUP_REMOVED lines=101> */
.L_x_521:
        /* <DEDUP_REMOVED lines=13> */
[----:B------:R-:W-:Y:S05]  /*0be0*/  CALL.REL.NOINC `($__internal_46_$__cuda_sm20_div_u64) ;  /* 0x000025f000007944 */ /* 0x000fea0003c00000 */
[----:B------:R-:W-:Y:S01]  /*0bf0*/  MOV R2, R3 ;  /* 0x0000000300027202 */ /* 0x000fe20000000f00 */
[----:B------:R-:W-:Y:S05]  /*0c00*/  BRA `(.L_x_523) ;  /* 0x0000012000007947 */ /* 0x000fea0003800000 */
.L_x_522:
        /* <DEDUP_REMOVED lines=18> */
.L_x_523:
[----:B------:R-:W-:Y:S02]  /*0d30*/  IADD3 R5, R6, -0x1, RZ ;  /* 0xffffffff06057810 */ /* 0x000fe40007ffe0ff */
[----:B------:R-:W-:-:S03]  /*0d40*/  MOV R8, R2 ;  /* 0x0000000200087202 */ /* 0x000fc60000000f00 */
.L_x_520:
        /* <DEDUP_REMOVED lines=154> */
.L_x_525:
[----:B------:R-:W-:Y:S05]  /*16f0*/  BSYNC B0 ;  /* 0x0000000000007941 */ /* 0x000fea0003800000 */
.L_x_524:
        /* <DEDUP_REMOVED lines=79> */
.L_x_535:
        /* <DEDUP_REMOVED lines=123> */
.L_x_528:
[----:B------:R-:W-:Y:S05]  /*23a0*/  BSYNC B0 ;  /* 0x0000000000007941 */ /* 0x000fea0003800000 */
.L_x_527:
        /* <DEDUP_REMOVED lines=24> */
.L_x_533:
        /* <DEDUP_REMOVED lines=129> */
.L_x_532:
[----:B------:R-:W-:Y:S05]  /*2d40*/  BSYNC B0 ;  /* 0x0000000000007941 */ /* 0x000fea0003800000 */
.L_x_531:
[----:B------:R-:W-:-:S13]  /*2d50*/  ISETP.NE.AND P0, PT, R36, RZ, PT ;  /* 0x000000ff2400720c */ /* 0x000fda0003f05270 */
[----:B------:R-:W-:Y:S05]  /*2d60*/  @!P0 BRA `(.L_x_530) ;  /* 0x000002f000008947 */ /* 0x000fea0003800000 */
[----:B------:R-:W-:Y:S01]  /*2d70*/  IADD3 R0, R42, 0x3, RZ ;  /* 0x000000032a007810 */ /* 0x000fe20007ffe0ff */
[----:B------:R-:W-:Y:S02]  /*2d80*/  IMAD.MOV.U32 R15, RZ, RZ, 0x3 ;  /* 0x00000003ff0f7424 */ /* 0x000fe400078e00ff */
[----:B-1----:R-:W-:Y:S01]  /*2d90*/  IMAD.MOV.U32 R7, RZ, RZ, RZ ;  /* 0x000000ffff077224 */ /* 0x002fe200078e00ff */
[----:B------:R-:W-:Y:S02]  /*2da0*/  SHF.R.S32.HI R6, RZ, 0x1f, R0 ;  /* 0x0000001fff067819 */ /* 0x000fe40000011400 */
.L_x_534:
        /* <DEDUP_REMOVED lines=43> */
.L_x_530:
[----:B------:R-:W-:Y:S05]  /*3060*/  BSYNC B1 ;  /* 0x0000000000017941 */ /* 0x000fea0003800000 */
.L_x_529:
        /* <DEDUP_REMOVED lines=20> */
.L_x_526:
[----:B------:R-:W-:Y:S02]  /*31b0*/  MOV R0, 0x31d0 ;  /* 0x000031d000007802 */ /* 0x000fe40000000f00 */
[----:B------:R-:W-:Y:S05]  /*31c0*/  CALL.REL.NOINC `($__internal_47_$__cuda_sm70_shflsync_bfly_p) ;  /* 0x000003e000007944 */ /* 0x000fea0003c00000 */
[----:B-12---:R-:W-:Y:S05]  /*31d0*/  BRA `(.L_x_535) ;  /* 0xffffea1000007947 */ /* 0x006fea000383ffff */
        .weak           $__internal_46_$__cuda_sm20_div_u64
        .type           $__internal_46_$__cuda_sm20_div_u64,@function
        .size           $__internal_46_$__cuda_sm20_div_u64,($__internal_47_$__cuda_sm70_shflsync_bfly_p - $__internal_46_$__cuda_sm20_div_u64)
$__internal_46_$__cuda_sm20_div_u64:
        /* <DEDUP_REMOVED lines=60> */
[----:B------:R-:W-:Y:S06]  /*35a0*/  RET.REL.NODEC R4 `(_ZN7cutlass13device_kernelIN5flash19FlashAttnFwdCombineIN4cute5tupleIJNS3_1CILi16EEENS5_ILi64EEEEEELi7ELi256ELi1ELb0ELb1ENS_10bfloat16_tEfNS_4arch4Sm80EEEEEvNT_6ParamsE) ;  /* 0xffffca5004007950 */ /* 0x000fec0003c3ffff */
        .weak           $__internal_47_$__cuda_sm70_shflsync_bfly_p
        .type           $__internal_47_$__cuda_sm70_shflsync_bfly_p,@function
        .size           $__internal_47_$__cuda_sm70_shflsync_bfly_p,(.L_x_1860 - $__internal_47_$__cuda_sm70_shflsync_bfly_p)
$__internal_47_$__cuda_sm70_shflsync_bfly_p:
[----:B------:R-:W-:Y:S01]  /*35b0*/  HFMA2.MMA R11, -RZ, RZ, 0, 0 ;  /* 0x00000000ff0b7435 */ /* 0x000fe200000001ff */
[----:B------:R-:W-:Y:S01]  /*35c0*/  MOV R10, R0 ;  /* 0x00000000000a7202 */ /* 0x000fe20000000f00 */
[----:B------:R1:W2:Y:S04]  /*35d0*/  SHFL.BFLY PT, R6, R7, 0x8, 0x1f ;  /* 0x0d001f0007067f89 */ /* 0x0002a800000e0000 */
[----:B------:R-:W-:Y:S05]  /*35e0*/  RET.REL.NODEC R10 `(_ZN7cutlass13device_kernelIN5flash19FlashAttnFwdCombineIN4cute5tupleIJNS3_1CILi16EEENS5_ILi64EEEEEELi7ELi256ELi1ELb0ELb1ENS_10bfloat16_tEfNS_4arch4Sm80EEEEEvNT_6ParamsE) ;  /* 0xffffca100a007950 */ /* 0x000fea0003c3ffff */
.L_x_536:
        /* <DEDUP_REMOVED lines=9> */
.L_x_1860:


//--------------------- .text._ZN7cutlass13device_kernelIN5flash19FlashAttnFwdCombineIN4cute5tupleIJNS3_1CILi16EEENS5_ILi64EEEEEELi6ELi256ELi1ELb0ELb1ENS_10bfloat16_tEfNS_4arch4Sm80EEEEEvNT_6ParamsE --------------------------
	.section	.text._ZN7cutlass13device_kernelIN5flash19FlashAttnFwdCombineIN4cute5tupleIJNS3_1CILi16EEENS5_ILi64EEEEEELi6ELi256ELi1ELb0ELb1ENS_10bfloat16_tEfNS_4arch4Sm80EEEEEvNT_6ParamsE,"ax",@progbits
	.sectioninfo	@"SHI_REGISTERS=42"
	.align	128
.text._ZN7cutlass13device_kernelIN5flash19FlashAttnFwdCombineIN4cute5tupleIJNS3_1CILi16EEENS5_ILi64EEEEEELi6ELi256ELi1ELb0ELb1ENS_10bfloat16_tEfNS_4arch4Sm80EEEEEvNT_6ParamsE:
        .type           _ZN7cutlass13device_kernelIN5flash19FlashAttnFwdCombineIN4cute5tupleIJNS3_1CILi16EEENS5_ILi64EEEEEELi6ELi256ELi1ELb0ELb1ENS_10bfloat16_tEfNS_4arch4Sm80EEEEEvNT_6ParamsE,@function
        .size           _ZN7cutlass13device_kernelIN5flash19FlashAttnFwdCombineIN4cute5tupleIJNS3_1CILi16EEENS5_ILi64EEEEEELi6ELi256ELi1ELb0ELb1ENS_10bfloat16_tEfNS_4arch4Sm80EEEEEvNT_6ParamsE,(.L_x_1863 - _ZN7cutlass13device_kernelIN5flash19FlashAttnFwdCombineIN4cute5tupleIJNS3_1CILi16EEENS5_ILi64EEEEEELi6ELi256ELi1ELb0ELb1ENS_10bfloat16_tEfNS_4arch4Sm80EEEEEvNT_6ParamsE)
        .other          _ZN7cutlass13device_kernelIN5flash19FlashAttnFwdCombineIN4cute5tupleIJNS3_1CILi16EEENS5_ILi64EEEEEELi6ELi256ELi1ELb0ELb1ENS_10bfloat16_tEfNS_4arch4Sm80EEEEEvNT_6ParamsE,@"STO_CUDA_ENTRY STV_DEFAULT"
_ZN7cutlass13device_kernelIN5flash19FlashAttnFwdCombineIN4cute5tupleIJNS3_1CILi16EEENS5_ILi64EEEEEELi6ELi256ELi1ELb0ELb1ENS_10bfloat16_tEfNS_4arch4Sm80EEEEEvNT_6ParamsE:
        /* <DEDUP_REMOVED lines=51> */
.L_x_537:
        /* <DEDUP_REMOVED lines=25> */
.L_x_538:
        /* <DEDUP_REMOVED lines=101> */
.L_x_540:
        /* <DEDUP_REMOVED lines=14> */
[----:B------:R-:W-:Y:S05]  /*0bf0*/  CALL.REL.NOINC `($__internal_48_$__cuda_sm20_div_u64) ;  /* 0x00001fc000007944 */ /* 0x000fea0003c00000 */
[----:B------:R-:W-:Y:S05]  /*0c00*/  BRA `(.L_x_542) ;  /* 0x0000013000007947 */ /* 0x000fea0003800000 */
.L_x_541:
        /* <DEDUP_REMOVED lines=19> */
.L_x_542:
[----:B------:R-:W-:Y:S02]  /*0d40*/  IADD3 R3, R7, -0x1, RZ ;  /* 0xffffffff07037810 */ /* 0x000fe40007ffe0ff */
[----:B------:R-:W-:-:S03]  /*0d50*/  MOV R5, R0 ;  /* 0x0000000000057202 */ /* 0x000fc60000000f00 */
.L_x_539:
        /* <DEDUP_REMOVED lines=92> */
.L_x_544:
[----:B------:R-:W-:Y:S05]  /*1320*/  BSYNC B0 ;  /* 0x0000000000007941 */ /* 0x000fea0003800000 */
.L_x_543:
        /* <DEDUP_REMOVED lines=72> */
.L_x_554:
        /* <DEDUP_REMOVED lines=91> */
.L_x_547:
[----:B------:R-:W-:Y:S05]  /*1d60*/  BSYNC B0 ;  /* 0x0000000000007941 */ /* 0x000fea0003800000 */
.L_x_546:
        /* <DEDUP_REMOVED lines=24> */
.L_x_552:
        /* <DEDUP_REMOVED lines=129> */
.L_x_551:
[----:B------:R-:W-:Y:S05]  /*2700*/  BSYNC B0 ;  /* 0x0000000000007941 */ /* 0x000fea0003800000 */
.L_x_550:
        /* <DEDUP_REMOVED lines=8> */
.L_x_553:
        /* <DEDUP_REMOVED lines=43> */
.L_x_549:
[----:B------:R-:W-:Y:S05]  /*2a40*/  BSYNC B1 ;  /* 0x0000000000017941 */ /* 0x000fea0003800000 */
.L_x_548:
        /* <DEDUP_REMOVED lines=20> */
.L_x_545:
[----:B-1----:R-:W-:Y:S02]  /*2b90*/  MOV R0, 0x2bb0 ;  /* 0x00002bb000007802 */ /* 0x002fe40000000f00 */
[----:B------:R-:W-:Y:S05]  /*2ba0*/  CALL.REL.NOINC `($__internal_49_$__cuda_sm70_shflsync_bfly_p) ;  /* 0x000003e000007944 */ /* 0x000fea0003c00000 */
[----:B-12---:R-:W-:Y:S05]  /*2bb0*/  BRA `(.L_x_554) ;  /* 0xffffebf000007947 */ /* 0x006fea000383ffff */
        .weak           $__internal_48_$__cuda_sm20_div_u64
        .type           $__internal_48_$__cuda_sm20_div_u64,@function
        .size           $__internal_48_$__cuda_sm20_div_u64,($__internal_49_$__cuda_sm70_shflsync_bfly_p - $__internal_48_$__cuda_sm20_div_u64)
$__internal_48_$__cuda_sm20_div_u64:
        /* <DEDUP_REMOVED lines=60> */
[----:B------:R-:W-:Y:S06]  /*2f80*/  RET.REL.NODEC R2 `(_ZN7cutlass13device_kernelIN5flash19FlashAttnFwdCombineIN4cute5tupleIJNS3_1CILi16EEENS5_ILi64EEEEEELi6ELi256ELi1ELb0ELb1ENS_10bfloat16_tEfNS_4arch4Sm80EEEEEvNT_6ParamsE) ;  /* 0xffffd07002007950 */ /* 0x000fec0003c3ffff */
        .weak           $__internal_49_$__cuda_sm70_shflsync_bfly_p
        .type           $__internal_49_$__cuda_sm70_shflsync_bfly_p,@function
        .size           $__internal_49_$__cuda_sm70_shflsync_bfly_p,(.L_x_1863 - $__internal_49_$__cuda_sm70_shflsync_bfly_p)
$__internal_49_$__cuda_sm70_shflsync_bfly_p:
[----:B------:R-:W-:Y:S01]  /*2f90*/  HFMA2.MMA R11, -RZ, RZ, 0, 0 ;  /* 0x00000000ff0b7435 */ /* 0x000fe200000001ff */
[----:B------:R-:W-:Y:S01]  /*2fa0*/  MOV R10, R0 ;  /* 0x00000000000a7202 */ /* 0x000fe20000000f00 */
[----:B------:R1:W2:Y:S04]  /*2fb0*/  SHFL.BFLY PT, R6, R7, 0x8, 0x1f ;  /* 0x0d001f0007067f89 */ /* 0x0002a800000e0000 */
[----:B------:R-:W-:Y:S05]  /*2fc0*/  RET.REL.NODEC R10 `(_ZN7cutlass13device_kernelIN5flash19FlashAttnFwdCombineIN4cute5tupleIJNS3_1CILi16EEENS5_ILi64EEEEEELi6ELi256ELi1ELb0ELb1ENS_10bfloat16_tEfNS_4arch4Sm80EEEEEvNT_6ParamsE) ;  /* 0xffffd0300a007950 */ /* 0x000fea0003c3ffff */
.L_x_555:
        /* <DEDUP_REMOVED lines=11> */
.L_x_1863:


//--------------------- .text._ZN7cutlass13device_kernelIN5flash19FlashAttnFwdCombineIN4cute5tupleIJNS3_1CILi16EEENS5_ILi64EEEEEELi5ELi256ELi1ELb0ELb1ENS_10bfloat16_tEfNS_4arch4Sm80EEEEEvNT_6ParamsE --------------------------
	.section	.text._ZN7cutlass13device_kernelIN5flash19FlashAttnFwdCombineIN4cute5tupleIJNS3_1CILi16EEENS5_ILi64EEEEEELi5ELi256ELi1ELb0ELb1ENS_10bfloat16_tEfNS_4arch4Sm80EEEEEvNT_6ParamsE,"ax",@progbits
	.sectioninfo	@"SHI_REGISTERS=42"
	.align	128
.text._ZN7cutlass13device_kernelIN5flash19FlashAttnFwdCombineIN4cute5tupleIJNS3_1CILi16EEENS5_ILi64EEEEEELi5ELi256ELi1ELb0ELb1ENS_10bfloat16_tEfNS_4arch4Sm80EEEEEvNT_6ParamsE:
        .type           _ZN7cutlass13device_kernelIN5flash19FlashAttnFwdCombineIN4cute5tupleIJNS3_1CILi16EEENS5_ILi64EEEEEELi5ELi256ELi1ELb0ELb1ENS_10bfloat16_tEfNS_4arch4Sm80EEEEEvNT_6ParamsE,@function
        .size           _ZN7cutlass13device_kernelIN5flash19FlashAttnFwdCombineIN4cute5tupleIJNS3_1CILi16EEENS5_ILi64EEEEEELi5ELi256ELi1ELb0ELb1ENS_10bfloat16_tEfNS_4arch4Sm80EEEEEvNT_6ParamsE,(.L_x_1866 - _ZN7cutlass13device_kernelIN5flash19FlashAttnFwdCombineIN4cute5tupleIJNS3_1CILi16EEENS5_ILi64EEEEEELi5ELi256ELi1ELb0ELb1ENS_10bfloat16_tEfNS_4arch4Sm80EEEEEvNT_6ParamsE)
        .other          _ZN7cutlass13device_kernelIN5flash19FlashAttnFwdCombineIN4cute5tupleIJNS3_1CILi16EEENS5_ILi64EEEEEELi5ELi256ELi1ELb0ELb1ENS_10bfloat16_tEfNS_4arch4Sm80EEEEEvNT_6ParamsE,@"STO_CUDA_ENTRY STV_DEFAULT"
_ZN7cutlass13device_kernelIN5flash19FlashAttnFwdCombineIN4cute5tupleIJNS3_1CILi16EEENS5_ILi64EEEEEELi5ELi256ELi1ELb0ELb1ENS_10bfloat16_tEfNS_4arch4Sm80EEEEEvNT_6ParamsE:
        /* <DEDUP_REMOVED lines=51> */
.L_x_556:
        /* <DEDUP_REMOVED lines=25> */
.L_x_557:
        /* <DEDUP_REMOVED lines=101> */
.L_x_559:
        /* <DEDUP_REMOVED lines=14> */
[----:B------:R-:W-:Y:S05]  /*0bf0*/  CALL.REL.NOINC `($__internal_50_$__cuda_sm20_div_u64) ;  /* 0x00001c8000007944 */ /* 0x000fea0003c00000 */
[----:B------:R-:W-:Y:S05]  /*0c00*/  BRA `(.L_x_561) ;  /* 0x0000013000007947 */ /* 0x000fea0003800000 */
.L_x_560:
        /* <DEDUP_REMOVED lines=19> */
.L_x_561:
[----:B------:R-:W-:Y:S02]  /*0d40*/  IADD3 R3, R7, -0x1, RZ ;  /* 0xffffffff07037810 */ /* 0x000fe40007ffe0ff */
[----:B------:R-:W-:-:S03]  /*0d50*/  MOV R5, R0 ;  /* 0x0000000000057202 */ /* 0x000fc60000000f00 */
.L_x_558:
        /* <DEDUP_REMOVED lines=60> */
.L_x_563:
[----:B------:R-:W-:Y:S05]  /*1120*/  BSYNC B0 ;  /* 0x0000000000007941 */ /* 0x000fea0003800000 */
.L_x_562:
        /* <DEDUP_REMOVED lines=68> */
.L_x_573:
        /* <DEDUP_REMOVED lines=75> */
.L_x_566:
[----:B------:R-:W-:Y:S05]  /*1a20*/  BSYNC B0 ;  /* 0x0000000000007941 */ /* 0x000fea0003800000 */
.L_x_565:
        /* <DEDUP_REMOVED lines=24> */
.L_x_571:
        /* <DEDUP_REMOVED lines=129> */
.L_x_570:
[----:B------:R-:W-:Y:S05]  /*23c0*/  BSYNC B0 ;  /* 0x0000000000007941 */ /* 0x000fea0003800000 */
.L_x_569:
        /* <DEDUP_REMOVED lines=8> */
.L_x_572:
        /* <DEDUP_REMOVED lines=43> */
.L_x_568:
[----:B------:R-:W-:Y:S05]  /*2700*/  BSYNC B1 ;  /* 0x0000000000017941 */ /* 0x000fea0003800000 */
.L_x_567:
        /* <DEDUP_REMOVED lines=20> */
.L_x_564:
[----:B--2---:R-:W-:Y:S02]  /*2850*/  MOV R0, 0x2870 ;  /* 0x0000287000007802 */ /* 0x004fe40000000f00 */
[----:B------:R-:W-:Y:S05]  /*2860*/  CALL.REL.NOINC `($__internal_51_$__cuda_sm70_shflsync_bfly_p) ;  /* 0x000003e000007944 */ /* 0x000fea0003c00000 */
[----:B-12---:R-:W-:Y:S05]  /*2870*/  BRA `(.L_x_573) ;  /* 0xffffecf000007947 */ /* 0x006fea000383ffff */
        .weak           $__internal_50_$__cuda_sm20_div_u64
        .type           $__internal_50_$__cuda_sm20_div_u64,@function
        .size           $__internal_50_$__cuda_sm20_div_u64,($__internal_51_$__cuda_sm70_shflsync_bfly_p - $__internal_50_$__cuda_sm20_div_u64)
$__internal_50_$__cuda_sm20_div_u64:
        /* <DEDUP_REMOVED lines=60> */
[----:B------:R-:W-:Y:S06]  /*2c40*/  RET.REL.NODEC R2 `(_ZN7cutlass13device_kernelIN5flash19FlashAttnFwdCombineIN4cute5tupleIJNS3_1CILi16EEENS5_ILi64EEEEEELi5ELi256ELi1ELb0ELb1ENS_10bfloat16_tEfNS_4arch4Sm80EEEEEvNT_6ParamsE) ;  /* 0xffffd3b002007950 */ /* 0x000fec0003c3ffff */
        .weak           $__internal_51_$__cuda_sm70_shflsync_bfly_p
        .type           $__internal_51_$__cuda_sm70_shflsync_bfly_p,@function
        .size           $__internal_51_$__cuda_sm70_shflsync_bfly_p,(.L_x_1866 - $__internal_51_$__cuda_sm70_shflsync_bfly_p)
$__internal_51_$__cuda_sm70_shflsync_bfly_p:
[----:B------:R-:W-:Y:S01]  /*2c50*/  HFMA2.MMA R23, -RZ, RZ, 0, 0 ;  /* 0x00000000ff177435 */ /* 0x000fe200000001ff */
[----:B------:R-:W-:Y:S01]  /*2c60*/  MOV R22, R0 ;  /* 0x0000000000167202 */ /* 0x000fe20000000f00 */
[----:B------:R1:W2:Y:S04]  /*2c70*/  SHFL.BFLY PT, R6, R7, 0x8, 0x1f ;  /* 0x0d001f0007067f89 */ /* 0x0002a800000e0000 */
[----:B------:R-:W-:Y:S05]  /*2c80*/  RET.REL.NODEC R22 `(_ZN7cutlass13device_kernelIN5flash19FlashAttnFwdCombineIN4cute5tupleIJNS3_1CILi16EEENS5_ILi64EEEEEELi5ELi256ELi1ELb0ELb1ENS_10bfloat16_tEfNS_4arch4Sm80EEEEEvNT_6ParamsE) ;  /* 0xffffd37016007950 */ /* 0x000fea0003c3ffff */
.L_x_574:
        /* <DEDUP_REMOVED lines=15> */
.L_x_1866:


//--------------------- .text._ZN7cutlass13device_kernelIN5flash19FlashAttnFwdCombineIN4cute5tupleIJNS3_1CILi16EEENS5_ILi64EEEEEELi4ELi256ELi1ELb0ELb1ENS_10bfloat16_tEfNS_4arch4Sm80EEEEEvNT_6ParamsE --------------------------
	.section	.text._ZN7cutlass13device_kernelIN5flash19FlashAttnFwdCombineIN4cute5tupleIJNS3_1CILi16EEENS5_ILi64EEEEEELi4ELi256ELi1ELb0ELb1ENS_10bfloat16_tEfNS_4arch4Sm80EEEEEvNT_6ParamsE,"ax",@progbits
	.sectioninfo	@"SHI_REGISTERS=42"
	.align	128
.text._ZN7cutlass13device_kernelIN5flash19FlashAttnFwdCombineIN4cute5tupleIJNS3_1CILi16EEENS5_ILi64EEEEEELi4ELi256ELi1ELb0ELb1ENS_10bfloat16_tEfNS_4arch4Sm80EEEEEvNT_6ParamsE:
        .type           _ZN7cutlass13device_kernelIN5flash19FlashAttnFwdCombineIN4cute5tupleIJNS3_1CILi16EEENS5_ILi64EEEEEELi4ELi256ELi1ELb0ELb1ENS_10bfloat16_tEfNS_4arch4Sm80EEEEEvNT_6ParamsE,@function
        .size           _ZN7cutlass13device_kernelIN5flash19FlashAttnFwdCombineIN4cute5tupleIJNS3_1CILi16EEENS5_ILi64EEEEEELi4ELi256ELi1ELb0ELb1ENS_10bfloat16_tEfNS_4arch4Sm80EEEEEvNT_6ParamsE,(.L_x_1869 - _ZN7cutlass13device_kernelIN5flash19FlashAttnFwdCombineIN4cute5tupleIJNS3_1CILi16EEENS5_ILi64EEEEEELi4ELi256ELi1ELb0ELb1ENS_10bfloat16_tEfNS_4arch4Sm80EEEEEvNT_6ParamsE)
        .other          _ZN7cutlass13device_kernelIN5flash19FlashAttnFwdCombineIN4cute5tupleIJNS3_1CILi16EEENS5_ILi64EEEEEELi4ELi256ELi1ELb0ELb1ENS_10bfloat16_tEfNS_4arch4Sm80EEEEEvNT_6ParamsE,@"STO_CUDA_ENTRY STV_DEFAULT"
_ZN7cutlass13device_kernelIN5flash19FlashAttnFwdCombineIN4cute5tupleIJNS3_1CILi16EEENS5_ILi64EEEEEELi4ELi256ELi1ELb0ELb1ENS_10bfloat16_tEfNS_4arch4Sm80EEEEEvNT_6ParamsE:
        /* <DEDUP_REMOVED lines=51> */
.L_x_575:
        /* <DEDUP_REMOVED lines=25> */
.L_x_576:
        /* <DEDUP_REMOVED lines=101> */
.L_x_578:
        /* <DEDUP_REMOVED lines=14> */
[----:B------:R-:W-:Y:S05]  /*0bf0*/  CALL.REL.NOINC `($__internal_52_$__cuda_sm20_div_u64) ;  /* 0x00001af000007944 */ /* 0x000fea0003c00000 */
[----:B------:R-:W-:Y:S05]  /*0c00*/  BRA `(.L_x_580) ;  /* 0x0000013000007947 */ /* 0x000fea0003800000 */
.L_x_579:
        /* <DEDUP_REMOVED lines=19> */
.L_x_580:
[----:B------:R-:W-:Y:S02]  /*0d40*/  IADD3 R3, R7, -0x1, RZ ;  /* 0xffffffff07037810 */ /* 0x000fe40007ffe0ff */
[----:B------:R-:W-:-:S03]  /*0d50*/  MOV R5, R0 ;  /* 0x0000000000057202 */ /* 0x000fc60000000f00 */
.L_x_577:
        /* <DEDUP_REMOVED lines=44> */
.L_x_582:
[----:B------:R-:W-:Y:S05]  /*1020*/  BSYNC B0 ;  /* 0x0000000000007941 */ /* 0x000fea0003800000 */
.L_x_581:
        /* <DEDUP_REMOVED lines=66> */
.L_x_592:
        /* <DEDUP_REMOVED lines=67> */
.L_x_585:
[----:B------:R-:W-:Y:S05]  /*1880*/  BSYNC B0 ;  /* 0x0000000000007941 */ /* 0x000fea0003800000 */
.L_x_584:
        /* <DEDUP_REMOVED lines=24> */
.L_x_590:
        /* <DEDUP_REMOVED lines=129> */
.L_x_589:
[----:B------:R-:W-:Y:S05]  /*2220*/  BSYNC B0 ;  /* 0x0000000000007941 */ /* 0x000fea0003800000 */
.L_x_588:
        /* <DEDUP_REMOVED lines=8> */
.L_x_591:
        /* <DEDUP_REMOVED lines=43> */
.L_x_587:
[----:B------:R-:W-:Y:S05]  /*2560*/  BSYNC B1 ;  /* 0x0000000000017941 */ /* 0x000fea0003800000 */
.L_x_586:
        /* <DEDUP_REMOVED lines=20> */
.L_x_583:
[----:B------:R-:W-:Y:S02]  /*26b0*/  MOV R0, 0x26d0 ;  /* 0x000026d000007802 */ /* 0x000fe40000000f00 */
[----:B-12---:R-:W-:Y:S05]  /*26c0*/  CALL.REL.NOINC `($__internal_53_$__cuda_sm70_shflsync_bfly_p) ;  /* 0x000003f000007944 */ /* 0x006fea0003c00000 */
[----:B--2---:R-:W-:Y:S01]  /*26d0*/  MOV R0, R7 ;  /* 0x0000000700007202 */ /* 0x004fe20000000f00 */
[----:B-1----:R-:W-:Y:S05]  /*26e0*/  BRA `(.L_x_592) ;  /* 0xffffed6000007947 */ /* 0x002fea000383ffff */
        .weak           $__internal_52_$__cuda_sm20_div_u64
        .type           $__internal_52_$__cuda_sm20_div_u64,@function
        .size           $__internal_52_$__cuda_sm20_div_u64,($__internal_53_$__cuda_sm70_shflsync_bfly_p - $__internal_52_$__cuda_sm20_div_u64)
$__internal_52_$__cuda_sm20_div_u64:
        /* <DEDUP_REMOVED lines=60> */
[----:B------:R-:W-:Y:S06]  /*2ab0*/  RET.REL.NODEC R2 `(_ZN7cutlass13device_kernelIN5flash19FlashAttnFwdCombineIN4cute5tupleIJNS3_1CILi16EEENS5_ILi64EEEEEELi4ELi256ELi1ELb0ELb1ENS_10bfloat16_tEfNS_4arch4Sm80EEEEEvNT_6ParamsE) ;  /* 0xffffd54002007950 */ /* 0x000fec0003c3ffff */
        .weak           $__internal_53_$__cuda_sm70_shflsync_bfly_p
        .type           $__internal_53_$__cuda_sm70_shflsync_bfly_p,@function
        .size           $__internal_53_$__cuda_sm70_shflsync_bfly_p,(.L_x_1869 - $__internal_53_$__cuda_sm70_shflsync_bfly_p)
$__internal_53_$__cuda_sm70_shflsync_bfly_p:
[----:B------:R-:W-:Y:S01]  /*2ac0*/  HFMA2.MMA R11, -RZ, RZ, 0, 0 ;  /* 0x00000000ff0b7435 */ /* 0x000fe200000001ff */
[----:B------:R-:W-:Y:S01]  /*2ad0*/  MOV R10, R0 ;  /* 0x00000000000a7202 */ /* 0x000fe20000000f00 */
[----:B------:R1:W2:Y:S04]  /*2ae0*/  SHFL.BFLY PT, R7, R6, 0x8, 0x1f ;  /* 0x0d001f0006077f89 */ /* 0x0002a800000e0000 */
[----:B------:R-:W-:Y:S05]  /*2af0*/  RET.REL.NODEC R10 `(_ZN7cutlass13device_kernelIN5flash19FlashAttnFwdCombineIN4cute5tupleIJNS3_1CILi16EEENS5_ILi64EEEEEELi4ELi256ELi1ELb0ELb1ENS_10bfloat16_tEfNS_4arch4Sm80EEEEEvNT_6ParamsE) ;  /* 0xffffd5000a007950 */ /* 0x000fea0003c3ffff */
.L_x_593:
        /* <DEDUP_REMOVED lines=16> */
.L_x_1869:


//--------------------- .text._ZN7cutlass13device_kernelIN5flash19FlashAttnFwdCombineIN4cute5tupleIJNS3_1CILi8EEENS5_ILi128EEEEEELi8ELi256ELi1ELb0ELb0ENS_6half_tEfNS_4arch4Sm90EEEEEvNT_6ParamsE --------------------------
	.section	.text._ZN7cutlass13device_kernelIN5flash19FlashAttnFwdCombineIN4cute5tupleIJNS3_1CILi8EEENS5_ILi128EEEEEELi8ELi256ELi1ELb0ELb0ENS_6half_tEfNS_4arch4Sm90EEEEEvNT_6ParamsE,"ax",@progbits
	.sectioninfo	@"SHI_REGISTERS=48"
	.align	128
.text._ZN7cutlass13device_kernelIN5flash19FlashAttnFwdCombineIN4cute5tupleIJNS3_1CILi8EEENS5_ILi128EEEEEELi8ELi256ELi1ELb0ELb0ENS_6half_tEfNS_4arch4Sm90EEEEEvNT_6ParamsE:
        .type           _ZN7cutlass13device_kernelIN5flash19FlashAttnFwdCombineIN4cute5tupleIJNS3_1CILi8EEENS5_ILi128EEEEEELi8ELi256ELi1ELb0ELb0ENS_6half_tEfNS_4arch4Sm90EEEEEvNT_6ParamsE,@function
        .size           _ZN7cutlass13device_kernelIN5flash19FlashAttnFwdCombineIN4cute5tupleIJNS3_1CILi8EEENS5_ILi128EEEEEELi8ELi256ELi1ELb0ELb0ENS_6half_tEfNS_4arch4Sm90EEEEEvNT_6ParamsE,(.L_x_1872 - _ZN7cutlass13device_kernelIN5flash19FlashAttnFwdCombineIN4cute5tupleIJNS3_1CILi8EEENS5_ILi128EEEEEELi8ELi256ELi1ELb0ELb0ENS_6half_tEfNS_4arch4Sm90EEEEEvNT_6ParamsE)
        .other          _ZN7cutlass13device_kernelIN5flash19FlashAttnFwdCombineIN4cute5tupleIJNS3_1CILi8EEENS5_ILi128EEEEEELi8ELi256ELi1ELb0ELb0ENS_6half_tEfNS_4arch4Sm90EEEEEvNT_6ParamsE,@"STO_CUDA_ENTRY STV_DEFAULT"
_ZN7cutlass13device_kernelIN5flash19FlashAttnFwdCombineIN4cute5tupleIJNS3_1CILi8EEENS5_ILi128EEEEEELi8ELi256ELi1ELb0ELb0ENS_6half_tEfNS_4arch4Sm90EEEEEvNT_6ParamsE:
        /* <DEDUP_REMOVED lines=58> */
.L_x_594:
        /* <DEDUP_REMOVED lines=183> */
.L_x_596:
[----:B------:R-:W-:Y:S05]  /*0f10*/  BSYNC B0 ;  /* 0x0000000000007941 */ /* 0x000fea0003800000 */
.L_x_595:
        /* <DEDUP_REMOVED lines=98> */
.L_x_606:
        /* <DEDUP_REMOVED lines=136> */
.L_x_599:
[----:B------:R-:W-:Y:S05]  /*1dc0*/  BSYNC B0 ;  /* 0x0000000000007941 */ /* 0x000fea0003800000 */
.L_x_598:
        /* <DEDUP_REMOVED lines=24> */
.L_x_604:
        /* <DEDUP_REMOVED lines=129> */
.L_x_603:
[----:B------:R-:W-:Y:S05]  /*2760*/  BSYNC B0 ;  /* 0x0000000000007941 */ /* 0x000fea0003800000 */
.L_x_602:
        /* <DEDUP_REMOVED lines=8> */
.L_x_605:
        /* <DEDUP_REMOVED lines=43> */
.L_x_601:
[----:B------:R-:W-:Y:S05]  /*2aa0*/  BSYNC B1 ;  /* 0x0000000000017941 */ /* 0x000fea0003800000 */
.L_x_600:
[----:B------:R-:W-:Y:S02]  /*2ab0*/  F2FP.PACK_AB R10, R10, R9 ;  /* 0x000000090a0a723e */ /* 0x000fe400000000ff */
[----:B------:R-:W-:Y:S01]  /*2ac0*/  F2FP.PACK_AB R11, R12, R11 ;  /* 0x0000000b0c0b723e */ /* 0x000fe200000000ff */
        /* <DEDUP_REMOVED lines=22> */
.L_x_597:
[----:B------:R-:W-:Y:S02]  /*2c30*/  MOV R6, 0x2c50 ;  /* 0x00002c5000067802 */ /* 0x000fe40000000f00 */
[----:B------:R-:W-:Y:S05]  /*2c40*/  CALL.REL.NOINC `($__internal_54_$__cuda_sm70_shflsync_bfly_p) ;  /* 0x0000001000007944 */ /* 0x000fea0003c00000 */
[----:B-12---:R-:W-:Y:S05]  /*2c50*/  BRA `(.L_x_606) ;  /* 0xffffe8e000007947 */ /* 0x006fea000383ffff */
        .weak           $__internal_54_$__cuda_sm70_shflsync_bfly_p
        .type           $__internal_54_$__cuda_sm70_shflsync_bfly_p,@function
        .size           $__internal_54_$__cuda_sm70_shflsync_bfly_p,(.L_x_1872 - $__internal_54_$__cuda_sm70_shflsync_bfly_p)
$__internal_54_$__cuda_sm70_shflsync_bfly_p:
[----:B------:R-:W-:Y:S01]  /*2c60*/  MOV R7, 0x0 ;  /* 0x0000000000077802 */ /* 0x000fe20000000f00 */
[----:B------:R1:W2:Y:S03]  /*2c70*/  SHFL.BFLY PT, R5, R0, 0x10, 0x1f ;  /* 0x0e001f0000057f89 */ /* 0x0002a600000e0000 */
[----:B------:R-:W-:Y:S05]  /*2c80*/  RET.REL.NODEC R6 `(_ZN7cutlass13device_kernelIN5flash19FlashAttnFwdCombineIN4cute5tupleIJNS3_1CILi8EEENS5_ILi128EEEEEELi8ELi256ELi1ELb0ELb0ENS_6half_tEfNS_4arch4Sm90EEEEEvNT_6ParamsE) ;  /* 0xffffd37006007950 */ /* 0x000fea0003c3ffff */
.L_x_607:
        /* <DEDUP_REMOVED lines=15> */
.L_x_1872:


//--------------------- .text._ZN7cutlass13device_kernelIN5flash19FlashAttnFwdCombineIN4cute5tupleIJNS3_1CILi8EEENS5_ILi128EEEEEELi7ELi256ELi1ELb0ELb0ENS_6half_tEfNS_4arch4Sm90EEEEEvNT_6ParamsE --------------------------
	.section	.text._ZN7cutlass13device_kernelIN5flash19FlashAttnFwdCombineIN4cute5tupleIJNS3_1CILi8EEENS5_ILi128EEEEEELi7ELi256ELi1ELb0ELb0ENS_6half_tEfNS_4arch4Sm90EEEEEvNT_6ParamsE,"ax",@progbits
	.sectioninfo	@"SHI_REGISTERS=48"
	.align	128
.text._ZN7cutlass13device_kernelIN5flash19FlashAttnFwdCombineIN4cute5tupleIJNS3_1CILi8EEENS5_ILi128EEEEEELi7ELi256ELi1ELb0ELb0ENS_6half_tEfNS_4arch4Sm90EEEEEvNT_6ParamsE:
        .type           _ZN7cutlass13device_kernelIN5flash19FlashAttnFwdCombineIN4cute5tupleIJNS3_1CILi8EEENS5_ILi128EEEEEELi7ELi256ELi1ELb0ELb0ENS_6half_tEfNS_4arch4Sm90EEEEEvNT_6ParamsE,@function
        .size           _ZN7cutlass13device_kernelIN5flash19FlashAttnFwdCombineIN4cute5tupleIJNS3_1CILi8EEENS5_ILi128EEEEEELi7ELi256ELi1ELb0ELb0ENS_6half_tEfNS_4arch4Sm90EEEEEvNT_6ParamsE,(.L_x_1874 - _ZN7cutlass13device_kernelIN5flash19FlashAttnFwdCombineIN4cute5tupleIJNS3_1CILi8EEENS5_ILi128EEEEEELi7ELi256ELi1ELb0ELb0ENS_6half_tEfNS_4arch4Sm90EEEEEvNT_6ParamsE)
        .other          _ZN7cutlass13device_kernelIN5flash19FlashAttnFwdCombineIN4cute5tupleIJNS3_1CILi8EEENS5_ILi128EEEEEELi7ELi256ELi1ELb0ELb0ENS_6half_tEfNS_4arch4Sm90EEEEEvNT_6ParamsE,@"STO_CUDA_ENTRY STV_DEFAULT"
_ZN7cutlass13device_kernelIN5flash19FlashAttnFwdCombineIN4cute5tupleIJNS3_1CILi8EEENS5_ILi128EEEEEELi7ELi256ELi1ELb0ELb0ENS_6half_tEfNS_4arch4Sm90EEEEEvNT_6ParamsE:
        /* <DEDUP_REMOVED lines=58> */
.L_x_608:
        /* <DEDUP_REMOVED lines=113> */
.L_x_610:
[----:B------:R-:W-:Y:S05]  /*0ab0*/  BSYNC B0 ;  /* 0x0000000000007941 */ /* 0x000fea0003800000 */
.L_x_609:
        /* <DEDUP_REMOVED lines=90> */
.L_x_620:
        /* <DEDUP_REMOVED lines=104> */
.L_x_613:
[----:B------:R-:W-:Y:S05]  /*16e0*/  BSYNC B0 ;  /* 0x0000000000007941 */ /* 0x000fea0003800000 */
.L_x_612:
        /* <DEDUP_REMOVED lines=24> */
.L_x_618:
        /* <DEDUP_REMOVED lines=129> */
.L_x_617:
[----:B------:R-:W-:Y:S05]  /*2080*/  BSYNC B0 ;  /* 0x0000000000007941 */ /* 0x000fea0003800000 */
.L_x_616:
        /* <DEDUP_REMOVED lines=8> */
.L_x_619:
        /* <DEDUP_REMOVED lines=43> */
.L_x_615:
[----:B------:R-:W-:Y:S05]  /*23c0*/  BSYNC B1 ;  /* 0x0000000000017941 */ /* 0x000fea0003800000 */
.L_x_614:
[----:B------:R-:W-:Y:S02]  /*23d0*/  F2FP.PACK_AB R10, R10, R9 ;  /* 0x000000090a0a723e */ /* 0x000fe400000000ff */
[----:B------:R-:W-:Y:S01]  /*23e0*/  F2FP.PACK_AB R11, R12, R11 ;  /* 0x0000000b0c0b723e */ /* 0x000fe200000000ff */
        /* <DEDUP_REMOVED lines=22> */
.L_x_611:
[----:B------:R-:W-:Y:S02]  /*2550*/  MOV R6, 0x2570 ;  /* 0x0000257000067802 */ /* 0x000fe40000000f00 */
[----:B------:R-:W-:Y:S05]  /*2560*/  CALL.REL.NOINC `($__internal_55_$__cuda_sm70_shflsync_bfly_p) ;  /* 0x0000001000007944 */ /* 0x000fea0003c00000 */
[----:B-12---:R-:W-:Y:S05]  /*2570*/  BRA `(.L_x_620) ;  /* 0xffffeae000007947 */ /* 0x006fea000383ffff */
        .weak           $__internal_55_$__cuda_sm70_shflsync_bfly_p
        .type           $__internal_55_$__cuda_sm70_shflsync_bfly_p,@function
        .size           $__internal_55_$__cuda_sm70_shflsync_bfly_p,(.L_x_1874 - $__internal_55_$__cuda_sm70_shflsync_bfly_p)
$__internal_55_$__cuda_sm70_shflsync_bfly_p:
[----:B------:R-:W-:Y:S01]  /*2580*/  MOV R7, 0x0 ;  /* 0x0000000000077802 */ /* 0x000fe20000000f00 */
[----:B------:R1:W2:Y:S03]  /*2590*/  SHFL.BFLY PT, R5, R0, 0x10, 0x1f ;  /* 0x0e001f0000057f89 */ /* 0x0002a600000e0000 */
[----:B------:R-:W-:Y:S05]  /*25a0*/  RET.REL.NODEC R6 `(_ZN7cutlass13device_kernelIN5flash19FlashAttnFwdCombineIN4cute5tupleIJNS3_1CILi8EEENS5_ILi128EEEEEELi7ELi256ELi1ELb0ELb0ENS_6half_tEfNS_4arch4Sm90EEEEEvNT_6ParamsE) ;  /* 0xffffda5006007950 */ /* 0x000fea0003c3ffff */
.L_x_621:
        /* <DEDUP_REMOVED lines=13> */
.L_x_1874:


//--------------------- .text._ZN7cutlass13device_kernelIN5flash19FlashAttnFwdCombineIN4cute5tupleIJNS3_1CILi8EEENS5_ILi128EEEEEELi6ELi256ELi1ELb0ELb0ENS_6half_tEfNS_4arch4Sm90EEEEEvNT_6ParamsE --------------------------
	.section	.text._ZN7cutlass13device_kernelIN5flash19FlashAttnFwdCombineIN4cute5tupleIJNS3_1CILi8EEENS5_ILi128EEEEEELi6ELi256ELi1ELb0ELb0ENS_6half_tEfNS_4arch4Sm90EEEEEvNT_6ParamsE,"ax",@progbits
	.sectioninfo	@"SHI_REGISTERS=48"
	.align	128
.text._ZN7cutlass13device_kernelIN5flash19FlashAttnFwdCombineIN4cute5tupleIJNS3_1CILi8EEENS5_ILi128EEEEEELi6ELi256ELi1ELb0ELb0ENS_6half_tEfNS_4arch4Sm90EEEEEvNT_6ParamsE:
        .type           _ZN7cutlass13device_kernelIN5flash19FlashAttnFwdCombineIN4cute5tupleIJNS3_1CILi8EEENS5_ILi128EEEEEELi6ELi256ELi1ELb0ELb0ENS_6half_tEfNS_4arch4Sm90EEEEEvNT_6ParamsE,@function
        .size           _ZN7cutlass13device_kernelIN5flash19FlashAttnFwdCombineIN4cute5tupleIJNS3_1CILi8EEENS5_ILi128EEEEEELi6ELi256ELi1ELb0ELb0ENS_6half_tEfNS_4arch4Sm90EEEEEvNT_6ParamsE,(.L_x_1876 - _ZN7cutlass13device_kernelIN5flash19FlashAttnFwdCombineIN4cute5tupleIJNS3_1CILi8EEENS5_ILi128EEEEEELi6ELi256ELi1ELb0ELb0ENS_6half_tEfNS_4arch4Sm90EEEEEvNT_6ParamsE)
        .other          _ZN7cutlass13device_kernelIN5flash19FlashAttnFwdCombineIN4cute5tupleIJNS3_1CILi8EEENS5_ILi128EEEEEELi6ELi256ELi1ELb0ELb0ENS_6half_tEfNS_4arch4Sm90EEEEEvNT_6ParamsE,@"STO_CUDA_ENTRY STV_DEFAULT"
_ZN7cutlass13device_kernelIN5flash19FlashAttnFwdCombineIN4cute5tupleIJNS3_1CILi8EEENS5_ILi128EEEEEELi6ELi256ELi1ELb0ELb0ENS_6half_tEfNS_4arch4Sm90EEEEEvNT_6ParamsE:
        /* <DEDUP_REMOVED lines=58> */
.L_x_622:
        /* <DEDUP_REMOVED lines=72> */
.L_x_624:
[----:B------:R-:W-:Y:S05]  /*0820*/  BSYNC B0 ;  /* 0x0000000000007941 */ /* 0x000fea0003800000 */
.L_x_623:
        /* <DEDUP_REMOVED lines=81> */
.L_x_634:
        /* <DEDUP_REMOVED lines=88> */
.L_x_627:
[----:B------:R-:W-:Y:S05]  /*12c0*/  BSYNC B0 ;  /* 0x0000000000007941 */ /* 0x000fea0003800000 */
.L_x_626:
        /* <DEDUP_REMOVED lines=24> */
.L_x_632:
        /* <DEDUP_REMOVED lines=129> */
.L_x_631:
[----:B------:R-:W-:Y:S05]  /*1c60*/  BSYNC B0 ;  /* 0x0000000000007941 */ /* 0x000fea0003800000 */
.L_x_630:
        /* <DEDUP_REMOVED lines=8> */
.L_x_633:
        /* <DEDUP_REMOVED lines=43> */
.L_x_629:
[----:B------:R-:W-:Y:S05]  /*1fa0*/  BSYNC B1 ;  /* 0x0000000000017941 */ /* 0x000fea0003800000 */
.L_x_628:
        /* <DEDUP_REMOVED lines=24> */
.L_x_625:
[----:B-1----:R-:W-:Y:S02]  /*2130*/  MOV R6, 0x2150 ;  /* 0x0000215000067802 */ /* 0x002fe40000000f00 */
[----:B------:R-:W-:Y:S05]  /*2140*/  CALL.REL.NOINC `($__internal_56_$__cuda_sm70_shflsync_bfly_p) ;  /* 0x0000001000007944 */ /* 0x000fea0003c00000 */
[----:B-12---:R-:W-:Y:S05]  /*2150*/  BRA `(.L_x_634) ;  /* 0xffffebe000007947 */ /* 0x006fea000383ffff */
        .weak           $__internal_56_$__cuda_sm70_shflsync_bfly_p
        .type           $__internal_56_$__cuda_sm70_shflsync_bfly_p,@function
        .size           $__internal_56_$__cuda_sm70_shflsync_bfly_p,(.L_x_1876 - $__internal_56_$__cuda_sm70_shflsync_bfly_p)
$__internal_56_$__cuda_sm70_shflsync_bfly_p:
[----:B------:R-:W-:Y:S01]  /*2160*/  HFMA2.MMA R11, -RZ, RZ, 0, 0 ;  /* 0x00000000ff0b7435 */ /* 0x000fe200000001ff */
[----:B------:R-:W-:Y:S01]  /*2170*/  MOV R10, R6 ;  /* 0x00000006000a7202 */ /* 0x000fe20000000f00 */
[----:B------:R1:W2:Y:S04]  /*2180*/  SHFL.BFLY PT, R7, R5, 0x10, 0x1f ;  /* 0x0e001f0005077f89 */ /* 0x0002a800000e0000 */
[----:B------:R-:W-:Y:S05]  /*2190*/  RET.REL.NODEC R10 `(_ZN7cutlass13device_kernelIN5flash19FlashAttnFwdCombineIN4cute5tupleIJNS3_1CILi8EEENS5_ILi128EEEEEELi6ELi256ELi1ELb0ELb0ENS_6half_tEfNS_4arch4Sm90EEEEEvNT_6ParamsE) ;  /* 0xffffde600a007950 */ /* 0x000fea0003c3ffff */
.L_x_635:
        /* <DEDUP_REMOVED lines=14> */
.L_x_1876:


//--------------------- .text._ZN7cutlass13device_kernelIN5flash19FlashAttnFwdCombineIN4cute5tupleIJNS3_1CILi8EEENS5_ILi128EEEEEELi5ELi256ELi1ELb0ELb0ENS_6half_tEfNS_4arch4Sm90EEEEEvNT_6ParamsE --------------------------
	.section	.text._ZN7cutlass13device_kernelIN5flash19FlashAttnFwdCombineIN4cute5tupleIJNS3_1CILi8EEENS5_ILi128EEEEEELi5ELi256ELi1ELb0ELb0ENS_6half_tEfNS_4arch4Sm90EEEEEvNT_6ParamsE,"ax",@progbits
	.sectioninfo	@"SHI_REGISTERS=48"
	.align	128
.text._ZN7cutlass13device_kernelIN5flash19FlashAttnFwdCombineIN4cute5tupleIJNS3_1CILi8EEENS5_ILi128EEEEEELi5ELi256ELi1ELb0ELb0ENS_6half_tEfNS_4arch4Sm90EEEEEvNT_6ParamsE:
        .type           _ZN7cutlass13device_kernelIN5flash19FlashAttnFwdCombineIN4cute5tupleIJNS3_1CILi8EEENS5_ILi128EEEEEELi5ELi256ELi1ELb0ELb0ENS_6half_tEfNS_4arch4Sm90EEEEEvNT_6ParamsE,@function
        .size           _ZN7cutlass13device_kernelIN5flash19FlashAttnFwdCombineIN4cute5tupleIJNS3_1CILi8EEENS5_ILi128EEEEEELi5ELi256ELi1ELb0ELb0ENS_6half_tEfNS_4arch4Sm90EEEEEvNT_6ParamsE,(.L_x_1878 - _ZN7cutlass13device_kernelIN5flash19FlashAttnFwdCombineIN4cute5tupleIJNS3_1CILi8EEENS5_ILi128EEEEEELi5ELi256ELi1ELb0ELb0ENS_6half_tEfNS_4arch4Sm90EEEEEvNT_6ParamsE)
        .other          _ZN7cutlass13device_kernelIN5flash19FlashAttnFwdCombineIN4cute5tupleIJNS3_1CILi8EEENS5_ILi128EEEEEELi5ELi256ELi1ELb0ELb0ENS_6half_tEfNS_4arch4Sm90EEEEEvNT_6ParamsE,@"STO_CUDA_ENTRY STV_DEFAULT"
_ZN7cutlass13device_kernelIN5flash19FlashAttnFwdCombineIN4cute5tupleIJNS3_1CILi8EEENS5_ILi128EEEEEELi5ELi256ELi1ELb0ELb0ENS_6half_tEfNS_4arch4Sm90EEEEEvNT_6ParamsE:
        /* <DEDUP_REMOVED lines=58> */
.L_x_636:
        /* <DEDUP_REMOVED lines=49> */
.L_x_638:
[----:B------:R-:W-:Y:S05]  /*06b0*/  BSYNC B0 ;  /* 0x0000000000007941 */ /* 0x000fea0003800000 */
.L_x_637:
        /* <DEDUP_REMOVED lines=74> */
.L_x_648:
        /* <DEDUP_REMOVED lines=80> */
.L_x_641:
[----:B------:R-:W-:Y:S05]  /*1060*/  BSYNC B0 ;  /* 0x0000000000007941 */ /* 0x000fea0003800000 */
.L_x_640:
        /* <DEDUP_REMOVED lines=24> */
.L_x_646:
        /* <DEDUP_REMOVED lines=129> */
.L_x_645:
[----:B------:R-:W-:Y:S05]  /*1a00*/  BSYNC B0 ;  /* 0x0000000000007941 */ /* 0x000fea0003800000 */
.L_x_644:
        /* <DEDUP_REMOVED lines=8> */
.L_x_647:
        /* <DEDUP_REMOVED lines=43> */
.L_x_643:
[----:B------:R-:W-:Y:S05]  /*1d40*/  BSYNC B1 ;  /* 0x0000000000017941 */ /* 0x000fea0003800000 */
.L_x_642:
        /* <DEDUP_REMOVED lines=24> */
.L_x_639:
[----:B------:R-:W-:Y:S02]  /*1ed0*/  MOV R6, 0x1ef0 ;  /* 0x00001ef000067802 */ /* 0x000fe40000000f00 */
[----:B-12---:R-:W-:Y:S05]  /*1ee0*/  CALL.REL.NOINC `($__internal_57_$__cuda_sm70_shflsync_bfly_p) ;  /* 0x0000001000007944 */ /* 0x006fea0003c00000 */
[----:B-12---:R-:W-:Y:S05]  /*1ef0*/  BRA `(.L_x_648) ;  /* 0xffffec6000007947 */ /* 0x006fea000383ffff */
        .weak           $__internal_57_$__cuda_sm70_shflsync_bfly_p
        .type           $__internal_57_$__cuda_sm70_shflsync_bfly_p,@function
        .size           $__internal_57_$__cuda_sm70_shflsync_bfly_p,(.L_x_1878 - $__internal_57_$__cuda_sm70_shflsync_bfly_p)
$__internal_57_$__cuda_sm70_shflsync_bfly_p:
[----:B------:R-:W-:Y:S01]  /*1f00*/  MOV R7, 0x0 ;  /* 0x0000000000077802 */ /* 0x000fe20000000f00 */
[----:B------:R1:W2:Y:S03]  /*1f10*/  SHFL.BFLY PT, R5, R0, 0x10, 0x1f ;  /* 0x0e001f0000057f89 */ /* 0x0002a600000e0000 */
[----:B------:R-:W-:Y:S05]  /*1f20*/  RET.REL.NODEC R6 `(_ZN7cutlass13device_kernelIN5flash19FlashAttnFwdCombineIN4cute5tupleIJNS3_1CILi8EEENS5_ILi128EEEEEELi5ELi256ELi1ELb0ELb0ENS_6half_tEfNS_4arch4Sm90EEEEEvNT_6ParamsE) ;  /* 0xffffe0d006007950 */ /* 0x000fea0003c3ffff */
.L_x_649:
        /* <DEDUP_REMOVED lines=13> */
.L_x_1878:


//--------------------- .text._ZN7cutlass13device_kernelIN5flash19FlashAttnFwdCombineIN4cute5tupleIJNS3_1CILi8EEENS5_ILi128EEEEEELi8ELi256ELi1ELb0ELb1ENS_6half_tEfNS_4arch4Sm90EEEEEvNT_6ParamsE --------------------------
	.section	.text._ZN7cutlass13device_kernelIN5flash19FlashAttnFwdCombineIN4cute5tupleIJNS3_1CILi8EEENS5_ILi128EEEEEELi8ELi256ELi1ELb0ELb1ENS_6half_tEfNS_4arch4Sm90EEEEEvNT_6ParamsE,"ax",@progbits
	.sectioninfo	@"SHI_REGISTERS=48"
	.align	128
.text._ZN7cutlass13device_kernelIN5flash19FlashAttnFwdCombineIN4cute5tupleIJNS3_1CILi8EEENS5_ILi128EEEEEELi8ELi256ELi1ELb0ELb1ENS_6half_tEfNS_4arch4Sm90EEEEEvNT_6ParamsE:
        .type           _ZN7cutlass13device_kernelIN5flash19FlashAttnFwdCombineIN4cute5tupleIJNS3_1CILi8EEENS5_ILi128EEEEEELi8ELi256ELi1ELb0ELb1ENS_6half_tEfNS_4arch4Sm90EEEEEvNT_6ParamsE,@function
        .size           _ZN7cutlass13device_kernelIN5flash19FlashAttnFwdCombineIN4cute5tupleIJNS3_1CILi8EEENS5_ILi128EEEEEELi8ELi256ELi1ELb0ELb1ENS_6half_tEfNS_4arch4Sm90EEEEEvNT_6ParamsE,(.L_x_1880 - _ZN7cutlass13device_kernelIN5flash19FlashAttnFwdCombineIN4cute5tupleIJNS3_1CILi8EEENS5_ILi128EEEEEELi8ELi256ELi1ELb0ELb1ENS_6half_tEfNS_4arch4Sm90EEEEEvNT_6ParamsE)
        .other          _ZN7cutlass13device_kernelIN5flash19FlashAttnFwdCombineIN4cute5tupleIJNS3_1CILi8EEENS5_ILi128EEEEEELi8ELi256ELi1ELb0ELb1ENS_6half_tEfNS_4arch4Sm90EEEEEvNT_6ParamsE,@"STO_CUDA_ENTRY STV_DEFAULT"
_ZN7cutlass13device_kernelIN5flash19FlashAttnFwdCombineIN4cute5tupleIJNS3_1CILi8EEENS5_ILi128EEEEEELi8ELi256ELi1ELb0ELb1ENS_6half_tEfNS_4arch4Sm90EEEEEvNT_6ParamsE:
        /* <DEDUP_REMOVED lines=51> */
.L_x_650:
        /* <DEDUP_REMOVED lines=25> */
.L_x_651:
        /* <DEDUP_REMOVED lines=101> */
.L_x_653:
        /* <DEDUP_REMOVED lines=13> */
[----:B------:R-:W-:Y:S05]  /*0be0*/  CALL.REL.NOINC `($__internal_58_$__cuda_sm20_div_u64) ;  /* 0x0000285000007944 */ /* 0x000fea0003c00000 */
[----:B------:R-:W-:Y:S05]  /*0bf0*/  BRA `(.L_x_655) ;  /* 0x0000012000007947 */ /* 0x000fea0003800000 */
.L_x_654:
        /* <DEDUP_REMOVED lines=18> */
.L_x_655:
[----:B------:R-:W-:Y:S02]  /*0d20*/  IADD3 R5, R8, -0x1, RZ ;  /* 0xffffffff08057810 */ /* 0x000fe40007ffe0ff */
[----:B------:R-:W-:-:S03]  /*0d30*/  MOV R8, R3 ;  /* 0x0000000300087202 */ /* 0x000fc60000000f00 */
.L_x_652:
        /* <DEDUP_REMOVED lines=173> */
.L_x_657:
[----:B------:R-:W-:Y:S05]  /*1810*/  BSYNC B0 ;  /* 0x0000000000007941 */ /* 0x000fea0003800000 */
.L_x_656:
        /* <DEDUP_REMOVED lines=93> */
.L_x_667:
        /* <DEDUP_REMOVED lines=129> */
.L_x_660:
[----:B------:R-:W-:Y:S05]  /*2600*/  BSYNC B0 ;  /* 0x0000000000007941 */ /* 0x000fea0003800000 */
.L_x_659:
        /* <DEDUP_REMOVED lines=24> */
.L_x_665:
        /* <DEDUP_REMOVED lines=129> */
.L_x_664:
[----:B------:R-:W-:Y:S05]  /*2fa0*/  BSYNC B0 ;  /* 0x0000000000007941 */ /* 0x000fea0003800000 */
.L_x_663:
[----:B------:R-:W-:-:S13]  /*2fb0*/  ISETP.NE.AND P0, PT, R36, RZ, PT ;  /* 0x000000ff2400720c */ /* 0x000fda0003f05270 */
[----:B------:R-:W-:Y:S05]  /*2fc0*/  @!P0 BRA `(.L_x_662) ;  /* 0x000002f000008947 */ /* 0x000fea0003800000 */
[----:B------:R-:W-:Y:S01]  /*2fd0*/  IADD3 R0, R42, 0x3, RZ ;  /* 0x000000032a007810 */ /* 0x000fe20007ffe0ff */
[----:B------:R-:W-:Y:S02]  /*2fe0*/  IMAD.MOV.U32 R15, RZ, RZ, 0x3 ;  /* 0x00000003ff0f7424 */ /* 0x000fe400078e00ff */
[----:B-1----:R-:W-:Y:S01]  /*2ff0*/  IMAD.MOV.U32 R7, RZ, RZ, RZ ;  /* 0x000000ffff077224 */ /* 0x002fe200078e00ff */
[----:B------:R-:W-:Y:S02]  /*3000*/  SHF.R.S32.HI R6, RZ, 0x1f, R0 ;  /* 0x0000001fff067819 */ /* 0x000fe40000011400 */
.L_x_666:
        /* <DEDUP_REMOVED lines=43> */
.L_x_662:
[----:B------:R-:W-:Y:S05]  /*32c0*/  BSYNC B1 ;  /* 0x0000000000017941 */ /* 0x000fea0003800000 */
.L_x_661:
[----:B------:R-:W-:Y:S02]  /*32d0*/  F2FP.PACK_AB R10, R10, R9 ;  /* 0x000000090a0a723e */ /* 0x000fe400000000ff */
[----:B------:R-:W-:Y:S01]  /*32e0*/  F2FP.PACK_AB R11, R12, R11 ;  /* 0x0000000b0c0b723e */ /* 0x000fe200000000ff */
        /* <DEDUP_REMOVED lines=18> */
.L_x_658:
[----:B------:R-:W-:Y:S02]  /*3410*/  MOV R6, 0x3430 ;  /* 0x0000343000067802 */ /* 0x000fe40000000f00 */
[----:B------:R-:W-:Y:S05]  /*3420*/  CALL.REL.NOINC `($__internal_59_$__cuda_sm70_shflsync_bfly_p) ;  /* 0x000003e000007944 */ /* 0x000fea0003c00000 */
[----:B-12---:R-:W-:Y:S05]  /*3430*/  BRA `(.L_x_667) ;  /* 0xffffe9b000007947 */ /* 0x006fea000383ffff */
        .weak           $__internal_58_$__cuda_sm20_div_u64
        .type           $__internal_58_$__cuda_sm20_div_u64,@function
        .size           $__internal_58_$__cuda_sm20_div_u64,($__internal_59_$__cuda_sm70_shflsync_bfly_p - $__internal_58_$__cuda_sm20_div_u64)
$__internal_58_$__cuda_sm20_div_u64:
        /* <DEDUP_REMOVED lines=60> */
[----:B------:R-:W-:Y:S06]  /*3800*/  RET.REL.NODEC R6 `(_ZN7cutlass13device_kernelIN5flash19FlashAttnFwdCombineIN4cute5tupleIJNS3_1CILi8EEENS5_ILi128EEEEEELi8ELi256ELi1ELb0ELb1ENS_6half_tEfNS_4arch4Sm90EEEEEvNT_6ParamsE) ;  /* 0xffffc7f006007950 */ /* 0x000fec0003c3ffff */
        .weak           $__internal_59_$__cuda_sm70_shflsync_bfly_p
        .type           $__internal_59_$__cuda_sm70_shflsync_bfly_p,@function
        .size           $__internal_59_$__cuda_sm70_shflsync_bfly_p,(.L_x_1880 - $__internal_59_$__cuda_sm70_shflsync_bfly_p)
$__internal_59_$__cuda_sm70_shflsync_bfly_p:
[----:B------:R-:W-:Y:S01]  /*3810*/  HFMA2.MMA R11, -RZ, RZ, 0, 0 ;  /* 0x00000000ff0b7435 */ /* 0x000fe200000001ff */
[----:B------:R-:W-:Y:S01]  /*3820*/  MOV R10, R6 ;  /* 0x00000006000a7202 */ /* 0x000fe20000000f00 */
[----:B------:R1:W2:Y:S04]  /*3830*/  SHFL.BFLY PT, R7, R0, 0x10, 0x1f ;  /* 0x0e001f0000077f89 */ /* 0x0002a800000e0000 */
[----:B------:R-:W-:Y:S05]  /*3840*/  RET.REL.NODEC R10 `(_ZN7cutlass13device_kernelIN5flash19FlashAttnFwdCombineIN4cute5tupleIJNS3_1CILi8EEENS5_ILi128EEEEEELi8ELi256ELi1ELb0ELb1ENS_6half_tEfNS_4arch4Sm90EEEEEvNT_6ParamsE) ;  /* 0xffffc7b00a007950 */ /* 0x000fea0003c3ffff */
.L_x_668:
        /* <DEDUP_REMOVED lines=11> */
.L_x_1880:


//--------------------- .text._ZN7cutlass13device_kernelIN5flash19FlashAttnFwdCombineIN4cute5tupleIJNS3_1CILi8EEENS5_ILi128EEEEEELi7ELi256ELi1ELb0ELb1ENS_6half_tEfNS_4arch4Sm90EEEEEvNT_6ParamsE --------------------------
	.section	.text._ZN7cutlass13device_kernelIN5flash19FlashAttnFwdCombineIN4cute5tupleIJNS3_1CILi8EEENS5_ILi128EEEEEELi7ELi256ELi1ELb0ELb1ENS_6half_tEfNS_4arch4Sm90EEEEEvNT_6ParamsE,"ax",@progbits
	.sectioninfo	@"SHI_REGISTERS=42"
	.align	128
.text._ZN7cutlass13device_kernelIN5flash19FlashAttnFwdCombineIN4cute5tupleIJNS3_1CILi8EEENS5_ILi128EEEEEELi7ELi256ELi1ELb0ELb1ENS_6half_tEfNS_4arch4Sm90EEEEEvNT_6ParamsE:
        .type           _ZN7cutlass13device_kernelIN5flash19FlashAttnFwdCombineIN4cute5tupleIJNS3_1CILi8EEENS5_ILi128EEEEEELi7ELi256ELi1ELb0ELb1ENS_6half_tEfNS_4arch4Sm90EEEEEvNT_6ParamsE,@function
        .size           _ZN7cutlass13device_kernelIN5flash19FlashAttnFwdCombineIN4cute5tupleIJNS3_1CILi8EEENS5_ILi128EEEEEELi7ELi256ELi1ELb0ELb1ENS_6half_tEfNS_4arch4Sm90EEEEEvNT_6ParamsE,(.L_x_1883 - _ZN7cutlass13device_kernelIN5flash19FlashAttnFwdCombineIN4cute5tupleIJNS3_1CILi8EEENS5_ILi128EEEEEELi7ELi256ELi1ELb0ELb1ENS_6half_tEfNS_4arch4Sm90EEEEEvNT_6ParamsE)
        .other          _ZN7cutlass13device_kernelIN5flash19FlashAttnFwdCombineIN4cute5tupleIJNS3_1CILi8EEENS5_ILi128EEEEEELi7ELi256ELi1ELb0ELb1ENS_6half_tEfNS_4arch4Sm90EEEEEvNT_6ParamsE,@"STO_CUDA_ENTRY STV_DEFAULT"
_ZN7cutlass13device_kernelIN5flash19FlashAttnFwdCombineIN4cute5tupleIJNS3_1CILi8EEENS5_ILi128EEEEEELi7ELi256ELi1ELb0ELb1ENS_6half_tEfNS_4arch4Sm90EEEEEvNT_6ParamsE:
        /* <DEDUP_REMOVED lines=51> */
.L_x_669:
        /* <DEDUP_REMOVED lines=25> */
.L_x_670:
        /* <DEDUP_REMOVED lines=101> */
.L_x_672:
        /* <DEDUP_REMOVED lines=14> */
[----:B------:R-:W-:Y:S05]  /*0bf0*/  CALL.REL.NOINC `($__internal_60_$__cuda_sm20_div_u64) ;  /* 0x0000220000007944 */ /* 0x000fea0003c00000 */
[----:B------:R-:W-:Y:S05]  /*0c00*/  BRA `(.L_x_674) ;  /* 0x0000013000007947 */ /* 0x000fea0003800000 */
.L_x_673:
        /* <DEDUP_REMOVED lines=19> */
.L_x_674:
[----:B------:R-:W-:Y:S02]  /*0d40*/  IADD3 R3, R8, -0x1, RZ ;  /* 0xffffffff08037810 */ /* 0x000fe40007ffe0ff */
[----:B------:R-:W-:-:S03]  /*0d50*/  MOV R5, R0 ;  /* 0x0000000000057202 */ /* 0x000fc60000000f00 */
.L_x_671:
        /* <DEDUP_REMOVED lines=107> */
.L_x_676:
[----:B------:R-:W-:Y:S05]  /*1410*/  BSYNC B0 ;  /* 0x0000000000007941 */ /* 0x000fea0003800000 */
.L_x_675:
        /* <DEDUP_REMOVED lines=86> */
.L_x_686:
        /* <DEDUP_REMOVED lines=97> */
.L_x_679:
[----:B------:R-:W-:Y:S05]  /*1f90*/  BSYNC B0 ;  /* 0x0000000000007941 */ /* 0x000fea0003800000 */
.L_x_678:
        /* <DEDUP_REMOVED lines=24> */
.L_x_684:
        /* <DEDUP_REMOVED lines=129> */
.L_x_683:
[----:B------:R-:W-:Y:S05]  /*2930*/  BSYNC B0 ;  /* 0x0000000000007941 */ /* 0x000fea0003800000 */
.L_x_682:
        /* <DEDUP_REMOVED lines=8> */
.L_x_685:
        /* <DEDUP_REMOVED lines=43> */
.L_x_681:
[----:B------:R-:W-:Y:S05]  /*2c70*/  BSYNC B1 ;  /* 0x0000000000017941 */ /* 0x000fea0003800000 */
.L_x_680:
        /* <DEDUP_REMOVED lines=20> */
.L_x_677:
[----:B------:R-:W-:Y:S02]  /*2dc0*/  MOV R6, 0x2de0 ;  /* 0x00002de000067802 */ /* 0x000fe40000000f00 */
[----:B------:R-:W-:Y:S05]  /*2dd0*/  CALL.REL.NOINC `($__internal_61_$__cuda_sm70_shflsync_bfly_p) ;  /* 0x000003f000007944 */ /* 0x000fea0003c00000 */
[----:B--2---:R-:W-:Y:S01]  /*2de0*/  MOV R6, R7 ;  /* 0x0000000700067202 */ /* 0x004fe20000000f00 */
[----:B-1----:R-:W-:Y:S05]  /*2df0*/  BRA `(.L_x_686) ;  /* 0xffffeb8000007947 */ /* 0x002fea000383ffff */
        .weak           $__internal_60_$__cuda_sm20_div_u64
        .type           $__internal_60_$__cuda_sm20_div_u64,@function
        .size           $__internal_60_$__cuda_sm20_div_u64,($__internal_61_$__cuda_sm70_shflsync_bfly_p - $__internal_60_$__cuda_sm20_div_u64)
$__internal_60_$__cuda_sm20_div_u64:
        /* <DEDUP_REMOVED lines=60> */
[----:B------:R-:W-:Y:S06]  /*31c0*/  RET.REL.NODEC R6 `(_ZN7cutlass13device_kernelIN5flash19FlashAttnFwdCombineIN4cute5tupleIJNS3_1CILi8EEENS5_ILi128EEEEEELi7ELi256ELi1ELb0ELb1ENS_6half_tEfNS_4arch4Sm90EEEEEvNT_6ParamsE) ;  /* 0xffffce3006007950 */ /* 0x000fec0003c3ffff */
        .weak           $__internal_61_$__cuda_sm70_shflsync_bfly_p
        .type           $__internal_61_$__cuda_sm70_shflsync_bfly_p,@function
        .size           $__internal_61_$__cuda_sm70_shflsync_bfly_p,(.L_x_1883 - $__internal_61_$__cuda_sm70_shflsync_bfly_p)
$__internal_61_$__cuda_sm70_shflsync_bfly_p:
[----:B------:R-:W-:Y:S01]  /*31d0*/  HFMA2.MMA R21, -RZ, RZ, 0, 0 ;  /* 0x00000000ff157435 */ /* 0x000fe200000001ff */
[----:B------:R-:W-:Y:S01]  /*31e0*/  MOV R20, R6 ;  /* 0x0000000600147202 */ /* 0x000fe20000000f00 */
[----:B------:R1:W2:Y:S04]  /*31f0*/  SHFL.BFLY PT, R7, R0, 0x10, 0x1f ;  /* 0x0e001f0000077f89 */ /* 0x0002a800000e0000 */
[----:B------:R-:W-:Y:S05]  /*3200*/  RET.REL.NODEC R20 `(_ZN7cutlass13device_kernelIN5flash19FlashAttnFwdCombineIN4cute5tupleIJNS3_1CILi8EEENS5_ILi128EEEEEELi7ELi256ELi1ELb0ELb1ENS_6half_tEfNS_4arch4Sm90EEEEEvNT_6ParamsE) ;  /* 0xffffcdf014007950 */ /* 0x000fea0003c3ffff */
.L_x_687:
        /* <DEDUP_REMOVED lines=15> */
.L_x_1883:


//--------------------- .text._ZN7cutlass13device_kernelIN5flash19FlashAttnFwdCombineIN4cute5tupleIJNS3_1CILi8EEENS5_ILi128EEEEEELi6ELi256ELi1ELb0ELb1ENS_6half_tEfNS_4arch4Sm90EEEEEvNT_6ParamsE --------------------------
	.section	.text._ZN7cutlass13device_kernelIN5flash19FlashAttnFwdCombineIN4cute5tupleIJNS3_1CILi8EEENS5_ILi128EEEEEELi6ELi256ELi1ELb0ELb1ENS_6half_tEfNS_4arch4Sm90EEEEEvNT_6ParamsE,"ax",@progbits
	.sectioninfo	@"SHI_REGISTERS=42"
	.align	128
.text._ZN7cutlass13device_kernelIN5flash19FlashAttnFwdCombineIN4cute5tupleIJNS3_1CILi8EEENS5_ILi128EEEEEELi6ELi256ELi1ELb0ELb1ENS_6half_tEfNS_4arch4Sm90EEEEEvNT_6ParamsE:
        .type           _ZN7cutlass13device_kernelIN5flash19FlashAttnFwdCombineIN4cute5tupleIJNS3_1CILi8EEENS5_ILi128EEEEEELi6ELi256ELi1ELb0ELb1ENS_6half_tEfNS_4arch4Sm90EEEEEvNT_6ParamsE,@function
        .size           _ZN7cutlass13device_kernelIN5flash19FlashAttnFwdCombineIN4cute5tupleIJNS3_1CILi8EEENS5_ILi128EEEEEELi6ELi256ELi1ELb0ELb1ENS_6half_tEfNS_4arch4Sm90EEEEEvNT_6ParamsE,(.L_x_1886 - _ZN7cutlass13device_kernelIN5flash19FlashAttnFwdCombineIN4cute5tupleIJNS3_1CILi8EEENS5_ILi128EEEEEELi6ELi256ELi1ELb0ELb1ENS_6half_tEfNS_4arch4Sm90EEEEEvNT_6ParamsE)
        .other          _ZN7cutlass13device_kernelIN5flash19FlashAttnFwdCombineIN4cute5tupleIJNS3_1CILi8EEENS5_ILi128EEEEEELi6ELi256ELi1ELb0ELb1ENS_6half_tEfNS_4arch4Sm90EEEEEvNT_6ParamsE,@"STO_CUDA_ENTRY STV_DEFAULT"
_ZN7cutlass13device_kernelIN5flash19FlashAttnFwdCombineIN4cute5tupleIJNS3_1CILi8EEENS5_ILi128EEEEEELi6ELi256ELi1ELb0ELb1ENS_6half_tEfNS_4arch4Sm90EEEEEvNT_6ParamsE:
        /* <DEDUP_REMOVED lines=51> */
.L_x_688:
        /* <DEDUP_REMOVED lines=25> */
.L_x_689:
        /* <DEDUP_REMOVED lines=101> */
.L_x_691:
        /* <DEDUP_REMOVED lines=14> */
[----:B------:R-:W-:Y:S05]  /*0bf0*/  CALL.REL.NOINC `($__internal_62_$__cuda_sm20_div_u64) ;  /* 0x00001de000007944 */ /* 0x000fea0003c00000 */
[----:B------:R-:W-:Y:S05]  /*0c00*/  BRA `(.L_x_693) ;  /* 0x0000013000007947 */ /* 0x000fea0003800000 */
.L_x_692:
        /* <DEDUP_REMOVED lines=19> */
.L_x_693:
[----:B------:R-:W-:Y:S02]  /*0d40*/  IADD3 R3, R8, -0x1, RZ ;  /* 0xffffffff08037810 */ /* 0x000fe40007ffe0ff */
[----:B------:R-:W-:-:S03]  /*0d50*/  MOV R5, R0 ;  /* 0x0000000000057202 */ /* 0x000fc60000000f00 */
.L_x_690:
        /* <DEDUP_REMOVED lines=66> */
.L_x_695:
[----:B------:R-:W-:Y:S05]  /*1180*/  BSYNC B0 ;  /* 0x0000000000007941 */ /* 0x000fea0003800000 */
.L_x_694:
        /* <DEDUP_REMOVED lines=77> */
.L_x_705:
        /* <DEDUP_REMOVED lines=81> */
.L_x_698:
[----:B------:R-:W-:Y:S05]  /*1b70*/  BSYNC B0 ;  /* 0x0000000000007941 */ /* 0x000fea0003800000 */
.L_x_697:
        /* <DEDUP_REMOVED lines=24> */
.L_x_703:
        /* <DEDUP_REMOVED lines=129> */
.L_x_702:
[----:B------:R-:W-:Y:S05]  /*2510*/  BSYNC B0 ;  /* 0x0000000000007941 */ /* 0x000fea0003800000 */
.L_x_701:
        /* <DEDUP_REMOVED lines=8> */
.L_x_704:
        /* <DEDUP_REMOVED lines=43> */
.L_x_700:
[----:B------:R-:W-:Y:S05]  /*2850*/  BSYNC B1 ;  /* 0x0000000000017941 */ /* 0x000fea0003800000 */
.L_x_699:
        /* <DEDUP_REMOVED lines=20> */
.L_x_696:
[----:B-1----:R-:W-:Y:S02]  /*29a0*/  MOV R7, 0x29c0 ;  /* 0x000029c000077802 */ /* 0x002fe40000000f00 */
[----:B------:R-:W-:Y:S05]  /*29b0*/  CALL.REL.NOINC `($__internal_63_$__cuda_sm70_shflsync_bfly_p) ;  /* 0x000003f000007944 */ /* 0x000fea0003c00000 */
[----:B--2---:R-:W-:Y:S01]  /*29c0*/  MOV R7, R9 ;  /* 0x0000000900077202 */ /* 0x004fe20000000f00 */
[----:B-1----:R-:W-:Y:S05]  /*29d0*/  BRA `(.L_x_705) ;  /* 0xffffec8000007947 */ /* 0x002fea000383ffff */
        .weak           $__internal_62_$__cuda_sm20_div_u64
        .type           $__internal_62_$__cuda_sm20_div_u64,@function
        .size           $__internal_62_$__cuda_sm20_div_u64,($__internal_63_$__cuda_sm70_shflsync_bfly_p - $__internal_62_$__cuda_sm20_div_u64)
$__internal_62_$__cuda_sm20_div_u64:
        /* <DEDUP_REMOVED lines=60> */
[----:B------:R-:W-:Y:S06]  /*2da0*/  RET.REL.NODEC R6 `(_ZN7cutlass13device_kernelIN5flash19FlashAttnFwdCombineIN4cute5tupleIJNS3_1CILi8EEENS5_ILi128EEEEEELi6ELi256ELi1ELb0ELb1ENS_6half_tEfNS_4arch4Sm90EEEEEvNT_6ParamsE) ;  /* 0xffffd25006007950 */ /* 0x000fec0003c3ffff */
        .weak           $__internal_63_$__cuda_sm70_shflsync_bfly_p
        .type           $__internal_63_$__cuda_sm70_shflsync_bfly_p,@function
        .size           $__internal_63_$__cuda_sm70_shflsync_bfly_p,(.L_x_1886 - $__internal_63_$__cuda_sm70_shflsync_bfly_p)
$__internal_63_$__cuda_sm70_shflsync_bfly_p:
[----:B------:R-:W-:Y:S01]  /*2db0*/  HFMA2.MMA R23, -RZ, RZ, 0, 0 ;  /* 0x00000000ff177435 */ /* 0x000fe200000001ff */
[----:B------:R-:W-:Y:S01]  /*2dc0*/  MOV R22, R7 ;  /* 0x0000000700167202 */ /* 0x000fe20000000f00 */
[----:B------:R1:W2:Y:S04]  /*2dd0*/  SHFL.BFLY PT, R9, R6, 0x10, 0x1f ;  /* 0x0e001f0006097f89 */ /* 0x0002a800000e0000 */
[----:B------:R-:W-:Y:S05]  /*2de0*/  RET.REL.NODEC R22 `(_ZN7cutlass13device_kernelIN5flash19FlashAttnFwdCombineIN4cute5tupleIJNS3_1CILi8EEENS5_ILi128EEEEEELi6ELi256ELi1ELb0ELb1ENS_6half_tEfNS_4arch4Sm90EEEEEvNT_6ParamsE) ;  /* 0xffffd21016007950 */ /* 0x000fea0003c3ffff */
.L_x_706:
        /* <DEDUP_REMOVED lines=9> */
.L_x_1886:


//--------------------- .text._ZN7cutlass13device_kernelIN5flash19FlashAttnFwdCombineIN4cute5tupleIJNS3_1CILi8EEENS5_ILi128EEEEEELi5ELi256ELi1ELb0ELb1ENS_6half_tEfNS_4arch4Sm90EEEEEvNT_6ParamsE --------------------------
	.section	.text._ZN7cutlass13device_kernelIN5flash19FlashAttnFwdCombineIN4cute5tupleIJNS3_1CILi8EEENS5_ILi128EEEEEELi5ELi256ELi1ELb0ELb1ENS_6half_tEfNS_4arch4Sm90EEEEEvNT_6ParamsE,"ax",@progbits
	.sectioninfo	@"SHI_REGISTERS=42"
	.align	128
.text._ZN7cutlass13device_kernelIN5flash19FlashAttnFwdCombineIN4cute5tupleIJNS3_1CILi8EEENS5_ILi128EEEEEELi5ELi256ELi1ELb0ELb1ENS_6half_tEfNS_4arch4Sm90EEEEEvNT_6ParamsE:
        .type           _ZN7cutlass13device_kernelIN5flash19FlashAttnFwdCombineIN4cute5tupleIJNS3_1CILi8EEENS5_ILi128EEEEEELi5ELi256ELi1ELb0ELb1ENS_6half_tEfNS_4arch4Sm90EEEEEvNT_6ParamsE,@function
        .size           _ZN7cutlass13device_kernelIN5flash19FlashAttnFwdCombineIN4cute5tupleIJNS3_1CILi8EEENS5_ILi128EEEEEELi5ELi256ELi1ELb0ELb1ENS_6half_tEfNS_4arch4Sm90EEEEEvNT_6ParamsE,(.L_x_1889 - _ZN7cutlass13device_kernelIN5flash19FlashAttnFwdCombineIN4cute5tupleIJNS3_1CILi8EEENS5_ILi128EEEEEELi5ELi256ELi1ELb0ELb1ENS_6half_tEfNS_4arch4Sm90EEEEEvNT_6ParamsE)
        .other          _ZN7cutlass13device_kernelIN5flash19FlashAttnFwdCombineIN4cute5tupleIJNS3_1CILi8EEENS5_ILi128EEEEEELi5ELi256ELi1ELb0ELb1ENS_6half_tEfNS_4arch4Sm90EEEEEvNT_6ParamsE,@"STO_CUDA_ENTRY STV_DEFAULT"
_ZN7cutlass13device_kernelIN5flash19FlashAttnFwdCombineIN4cute5tupleIJNS3_1CILi8EEENS5_ILi128EEEEEELi5ELi256ELi1ELb0ELb1ENS_6half_tEfNS_4arch4Sm90EEEEEvNT_6ParamsE:
        /* <DEDUP_REMOVED lines=51> */
.L_x_707:
        /* <DEDUP_REMOVED lines=25> */
.L_x_708:
        /* <DEDUP_REMOVED lines=101> */
.L_x_710:
        /* <DEDUP_REMOVED lines=14> */
[----:B------:R-:W-:Y:S05]  /*0bf0*/  CALL.REL.NOINC `($__internal_64_$__cuda_sm20_div_u64) ;  /* 0x00001b7000007944 */ /* 0x000fea0003c00000 */
[----:B------:R-:W-:Y:S05]  /*0c00*/  BRA `(.L_x_712) ;  /* 0x0000013000007947 */ /* 0x000fea0003800000 */
.L_x_711:
        /* <DEDUP_REMOVED lines=19> */
.L_x_712:
[----:B------:R-:W-:Y:S02]  /*0d40*/  IADD3 R3, R8, -0x1, RZ ;  /* 0xffffffff08037810 */ /* 0x000fe40007ffe0ff */
[----:B------:R-:W-:-:S03]  /*0d50*/  MOV R5, R0 ;  /* 0x0000000000057202 */ /* 0x000fc60000000f00 */
.L_x_709:
        /* <DEDUP_REMOVED lines=43> */
.L_x_714:
[----:B------:R-:W-:Y:S05]  /*1010*/  BSYNC B0 ;  /* 0x0000000000007941 */ /* 0x000fea0003800000 */
.L_x_713:
        /* <DEDUP_REMOVED lines=70> */
.L_x_724:
        /* <DEDUP_REMOVED lines=73> */
.L_x_717:
[----:B------:R-:W-:Y:S05]  /*1910*/  BSYNC B0 ;  /* 0x0000000000007941 */ /* 0x000fea0003800000 */
.L_x_716:
        /* <DEDUP_REMOVED lines=24> */
.L_x_722:
        /* <DEDUP_REMOVED lines=129> */
.L_x_721:
[----:B------:R-:W-:Y:S05]  /*22b0*/  BSYNC B0 ;  /* 0x0000000000007941 */ /* 0x000fea0003800000 */
.L_x_720:
        /* <DEDUP_REMOVED lines=8> */
.L_x_723:
        /* <DEDUP_REMOVED lines=43> */
.L_x_719:
[----:B------:R-:W-:Y:S05]  /*25f0*/  BSYNC B1 ;  /* 0x0000000000017941 */ /* 0x000fea0003800000 */
.L_x_718:
[----:B------:R-:W-:Y:S02]  /*2600*/  F2FP.PACK_AB R8, R11, R12 ;  /* 0x0000000c0b08723e */ /* 0x000fe400000000ff */
[----:B------:R-:W-:Y:S01]  /*2610*/  F2FP.PACK_AB R9, R9, R10 ;  /* 0x0000000a0909723e */ /* 0x000fe200000000ff */
        /* <DEDUP_REMOVED lines=18> */
.L_x_715:
[----:B-1----:R-:W-:Y:S02]  /*2740*/  MOV R6, 0x2760 ;  /* 0x0000276000067802 */ /* 0x002fe40000000f00 */
[----:B--2---:R-:W-:Y:S05]  /*2750*/  CALL.REL.NOINC `($__internal_65_$__cuda_sm70_shflsync_bfly_p) ;  /* 0x000003e000007944 */ /* 0x004fea0003c00000 */
[----:B-12---:R-:W-:Y:S05]  /*2760*/  BRA `(.L_x_724) ;  /* 0xffffed1000007947 */ /* 0x006fea000383ffff */
        .weak           $__internal_64_$__cuda_sm20_div_u64
        .type           $__internal_64_$__cuda_sm20_div_u64,@function
        .size           $__internal_64_$__cuda_sm20_div_u64,($__internal_65_$__cuda_sm70_shflsync_bfly_p - $__internal_64_$__cuda_sm20_div_u64)
$__internal_64_$__cuda_sm20_div_u64:
        /* <DEDUP_REMOVED lines=60> */
[----:B------:R-:W-:Y:S06]  /*2b30*/  RET.REL.NODEC R6 `(_ZN7cutlass13device_kernelIN5flash19FlashAttnFwdCombineIN4cute5tupleIJNS3_1CILi8EEENS5_ILi128EEEEEELi5ELi256ELi1ELb0ELb1ENS_6half_tEfNS_4arch4Sm90EEEEEvNT_6ParamsE) ;  /* 0xffffd4c006007950 */ /* 0x000fec0003c3ffff */
        .weak           $__internal_65_$__cuda_sm70_shflsync_bfly_p
        .type           $__internal_65_$__cuda_sm70_shflsync_bfly_p,@function
        .size           $__internal_65_$__cuda_sm70_shflsync_bfly_p,(.L_x_1889 - $__internal_65_$__cuda_sm70_shflsync_bfly_p)
$__internal_65_$__cuda_sm70_shflsync_bfly_p:
[----:B------:R-:W-:Y:S01]  /*2b40*/  HFMA2.MMA R11, -RZ, RZ, 0, 0 ;  /* 0x00000000ff0b7435 */ /* 0x000fe200000001ff */
[----:B------:R-:W-:Y:S01]  /*2b50*/  MOV R10, R6 ;  /* 0x00000006000a7202 */ /* 0x000fe20000000f00 */
[----:B------:R1:W2:Y:S04]  /*2b60*/  SHFL.BFLY PT, R7, R0, 0x10, 0x1f ;  /* 0x0e001f0000077f89 */ /* 0x0002a800000e0000 */
[----:B------:R-:W-:Y:S05]  /*2b70*/  RET.REL.NODEC R10 `(_ZN7cutlass13device_kernelIN5flash19FlashAttnFwdCombineIN4cute5tupleIJNS3_1CILi8EEENS5_ILi128EEEEEELi5ELi256ELi1ELb0ELb1ENS_6half_tEfNS_4arch4Sm90EEEEEvNT_6ParamsE) ;  /* 0xffffd4800a007950 */ /* 0x000fea0003c3ffff */
.L_x_725:
        /* <DEDUP_REMOVED lines=16> */
.L_x_1889:


//--------------------- .text._ZN7cutlass13device_kernelIN5flash19FlashAttnFwdCombineIN4cute5tupleIJNS3_1CILi8EEENS5_ILi128EEEEEELi8ELi256ELi1ELb0ELb0ENS_6half_tEfNS_4arch4Sm80EEEEEvNT_6ParamsE --------------------------
	.section	.text._ZN7cutlass13device_kernelIN5flash19FlashAttnFwdCombineIN4cute5tupleIJNS3_1CILi8EEENS5_ILi128EEEEEELi8ELi256ELi1ELb0ELb0ENS_6half_tEfNS_4arch4Sm80EEEEEvNT_6ParamsE,"ax",@progbits
	.sectioninfo	@"SHI_REGISTERS=48"
	.align	128
.text._ZN7cutlass13device_kernelIN5flash19FlashAttnFwdCombineIN4cute5tupleIJNS3_1CILi8EEENS5_ILi128EEEEEELi8ELi256ELi1ELb0ELb0ENS_6half_tEfNS_4arch4Sm80EEEEEvNT_6ParamsE:
        .type           _ZN7cutlass13device_kernelIN5flash19FlashAttnFwdCombineIN4cute5tupleIJNS3_1CILi8EEENS5_ILi128EEEEEELi8ELi256ELi1ELb0ELb0ENS_6half_tEfNS_4arch4Sm80EEEEEvNT_6ParamsE,@function
        .size           _ZN7cutlass13device_kernelIN5flash19FlashAttnFwdCombineIN4cute5tupleIJNS3_1CILi8EEENS5_ILi128EEEEEELi8ELi256ELi1ELb0ELb0ENS_6half_tEfNS_4arch4Sm80EEEEEvNT_6ParamsE,(.L_x_1892 - _ZN7cutlass13device_kernelIN5flash19FlashAttnFwdCombineIN4cute5tupleIJNS3_1CILi8EEENS5_ILi128EEEEEELi8ELi256ELi1ELb0ELb0ENS_6half_tEfNS_4arch4Sm80EEEEEvNT_6ParamsE)
        .other          _ZN7cutlass13device_kernelIN5flash19FlashAttnFwdCombineIN4cute5tupleIJNS3_1CILi8EEENS5_ILi128EEEEEELi8ELi256ELi1ELb0ELb0ENS_6half_tEfNS_4arch4Sm80EEEEEvNT_6ParamsE,@"STO_CUDA_ENTRY STV_DEFAULT"
_ZN7cutlass13device_kernelIN5flash19FlashAttnFwdCombineIN4cute5tupleIJNS3_1CILi8EEENS5_ILi128EEEEEELi8ELi256ELi1ELb0ELb0ENS_6half_tEfNS_4arch4Sm80EEEEEvNT_6ParamsE:
        /* <DEDUP_REMOVED lines=58> */
.L_x_726:
        /* <DEDUP_REMOVED lines=183> */
.L_x_728:
[----:B------:R-:W-:Y:S05]  /*0f10*/  BSYNC B0 ;  /* 0x0000000000007941 */ /* 0x000fea0003800000 */
.L_x_727:
        /* <DEDUP_REMOVED lines=98> */
.L_x_738:
        /* <DEDUP_REMOVED lines=136> */
.L_x_731:
[----:B------:R-:W-:Y:S05]  /*1dc0*/  BSYNC B0 ;  /* 0x0000000000007941 */ /* 0x000fea0003800000 */
.L_x_730:
        /* <DEDUP_REMOVED lines=24> */
.L_x_736:
        /* <DEDUP_REMOVED lines=129> */
.L_x_735:
[----:B------:R-:W-:Y:S05]  /*2760*/  BSYNC B0 ;  /* 0x0000000000007941 */ /* 0x000fea0003800000 */
.L_x_734:
        /* <DEDUP_REMOVED lines=8> */
.L_x_737:
        /* <DEDUP_REMOVED lines=43> */
.L_x_733:
[----:B------:R-:W-:Y:S05]  /*2aa0*/  BSYNC B1 ;  /* 0x0000000000017941 */ /* 0x000fea0003800000 */
.L_x_732:
        /* <DEDUP_REMOVED lines=24> */
.L_x_729:
[----:B------:R-:W-:Y:S02]  /*2c30*/  MOV R6, 0x2c50 ;  /* 0x00002c5000067802 */ /* 0x000fe40000000f00 */
[----:B------:R-:W-:Y:S05]  /*2c40*/  CALL.REL.NOINC `($__internal_66_$__cuda_sm70_shflsync_bfly_p) ;  /* 0x0000001000007944 */ /* 0x000fea0003c00000 */
[----:B-12---:R-:W-:Y:S05]  /*2c50*/  BRA `(.L_x_738) ;  /* 0xffffe8e000007947 */ /* 0x006fea000383ffff */
        .weak           $__internal_66_$__cuda_sm70_shflsync_bfly_p
        .type           $__internal_66_$__cuda_sm70_shflsync_bfly_p,@function
        .size           $__internal_66_$__cuda_sm70_shflsync_bfly_p,(.L_x_1892 - $__internal_66_$__cuda_sm70_shflsync_bfly_p)
$__internal_66_$__cuda_sm70_shflsync_bfly_p:
[----:B------:R-:W-:Y:S01]  /*2c60*/  MOV R7, 0x0 ;  /* 0x0000000000077802 */ /* 0x000fe20000000f00 */
[----:B------:R1:W2:Y:S03]  /*2c70*/  SHFL.BFLY PT, R5, R0, 0x10, 0x1f ;  /* 0x0e001f0000057f89 */ /* 0x0002a600000e0000 */
[----:B------:R-:W-:Y:S05]  /*2c80*/  RET.REL.NODEC R6 `(_ZN7cutlass13device_kernelIN5flash19FlashAttnFwdCombineIN4cute5tupleIJNS3_1CILi8EEENS5_ILi128EEEEEELi8ELi256ELi1ELb0ELb0ENS_6half_tEfNS_4arch4Sm80EEEEEvNT_6ParamsE) ;  /* 0xffffd37006007950 */ /* 0x000fea0003c3ffff */
.L_x_739:
        /* <DEDUP_REMOVED lines=15> */
.L_x_1892:


//--------------------- .text._ZN7cutlass13device_kernelIN5flash19FlashAttnFwdCombineIN4cute5tupleIJNS3_1CILi8EEENS5_ILi128EEEEEELi7ELi256ELi1ELb0ELb0ENS_6half_tEfNS_4arch4Sm80EEEEEvNT_6ParamsE --------------------------
	.section	.text._ZN7cutlass13device_kernelIN5flash19FlashAttnFwdCombineIN4cute5tupleIJNS3_1CILi8EEENS5_ILi128EEEEEELi7ELi256ELi1ELb0ELb0ENS_6half_tEfNS_4arch4Sm80EEEEEvNT_6ParamsE,"ax",@progbits
	.sectioninfo	@"SHI_REGISTERS=48"
	.align	128
.text._ZN7cutlass13device_kernelIN5flash19FlashAttnFwdCombineIN4cute5tupleIJNS3_1CILi8EEENS5_ILi128EEEEEELi7ELi256ELi1ELb0ELb0ENS_6half_tEfNS_4arch4Sm80EEEEEvNT_6ParamsE:
        .type           _ZN7cutlass13device_kernelIN5flash19FlashAttnFwdCombineIN4cute5tupleIJNS3_1CILi8EEENS5_ILi128EEEEEELi7ELi256ELi1ELb0ELb0ENS_6half_tEfNS_4arch4Sm80EEEEEvNT_6ParamsE,@function
        .size           _ZN7cutlass13device_kernelIN5flash19FlashAttnFwdCombineIN4cute5tupleIJNS3_1CILi8EEENS5_ILi128EEEEEELi7ELi256ELi1ELb0ELb0ENS_6half_tEfNS_4arch4Sm80EEEEEvNT_6ParamsE,(.L_x_1894 - _ZN7cutlass13device_kernelIN5flash19FlashAttnFwdCombineIN4cute5tupleIJNS3_1CILi8EEENS5_ILi128EEEEEELi7ELi256ELi1ELb0ELb0ENS_6half_tEfNS_4arch4Sm80EEEEEvNT_6ParamsE)
        .other          _ZN7cutlass13device_kernelIN5flash19FlashAttnFwdCombineIN4cute5tupleIJNS3_1CILi8EEENS5_ILi128EEEEEELi7ELi256ELi1ELb0ELb0ENS_6half_tEfNS_4arch4Sm80EEEEEvNT_6ParamsE,@"STO_CUDA_ENTRY STV_DEFAULT"
_ZN7cutlass13device_kernelIN5flash19FlashAttnFwdCombineIN4cute5tupleIJNS3_1CILi8EEENS5_ILi128EEEEEELi7ELi256ELi1ELb0ELb0ENS_6half_tEfNS_4arch4Sm80EEEEEvNT_6ParamsE:
        /* <DEDUP_REMOVED lines=58> */
.L_x_740:
        /* <DEDUP_REMOVED lines=113> */
.L_x_742:
[----:B------:R-:W-:Y:S05]  /*0ab0*/  BSYNC B0 ;  /* 0x0000000000007941 */ /* 0x000fea0003800000 */
.L_x_741:
        /* <DEDUP_REMOVED lines=90> */
.L_x_752:
        /* <DEDUP_REMOVED lines=104> */
.L_x_745:
[----:B------:R-:W-:Y:S05]  /*16e0*/  BSYNC B0 ;  /* 0x0000000000007941 */ /* 0x000fea0003800000 */
.L_x_744:
        /* <DEDUP_REMOVED lines=24> */
.L_x_750:
        /* <DEDUP_REMOVED lines=129> */
.L_x_749:
[----:B------:R-:W-:Y:S05]  /*2080*/  BSYNC B0 ;  /* 0x0000000000007941 */ /* 0x000fea0003800000 */
.L_x_748:
        /* <DEDUP_REMOVED lines=8> */
.L_x_751:
        /* <DEDUP_REMOVED lines=43> */
.L_x_747:
[----:B------:R-:W-:Y:S05]  /*23c0*/  BSYNC B1 ;  /* 0x0000000000017941 */ /* 0x000fea0003800000 */
.L_x_746:
        /* <DEDUP_REMOVED lines=24> */
.L_x_743:
[----:B------:R-:W-:Y:S02]  /*2550*/  MOV R6, 0x2570 ;  /* 0x0000257000067802 */ /* 0x000fe40000000f00 */
[----:B------:R-:W-:Y:S05]  /*2560*/  CALL.REL.NOINC `($__internal_67_$__cuda_sm70_shflsync_bfly_p) ;  /* 0x0000001000007944 */ /* 0x000fea0003c00000 */
[----:B-12---:R-:W-:Y:S05]  /*2570*/  BRA `(.L_x_752) ;  /* 0xffffeae000007947 */ /* 0x006fea000383ffff */
        .weak           $__internal_67_$__cuda_sm70_shflsync_bfly_p
        .type           $__internal_67_$__cuda_sm70_shflsync_bfly_p,@function
        .size           $__internal_67_$__cuda_sm70_shflsync_bfly_p,(.L_x_1894 - $__internal_67_$__cuda_sm70_shflsync_bfly_p)
$__internal_67_$__cuda_sm70_shflsync_bfly_p:
[----:B------:R-:W-:Y:S01]  /*2580*/  MOV R7, 0x0 ;  /* 0x0000000000077802 */ /* 0x000fe20000000f00 */
[----:B------:R1:W2:Y:S03]  /*2590*/  SHFL.BFLY PT, R5, R0, 0x10, 0x1f ;  /* 0x0e001f0000057f89 */ /* 0x0002a600000e0000 */
[----:B------:R-:W-:Y:S05]  /*25a0*/  RET.REL.NODEC R6 `(_ZN7cutlass13device_kernelIN5flash19FlashAttnFwdCombineIN4cute5tupleIJNS3_1CILi8EEENS5_ILi128EEEEEELi7ELi256ELi1ELb0ELb0ENS_6half_tEfNS_4arch4Sm80EEEEEvNT_6ParamsE) ;  /* 0xffffda5006007950 */ /* 0x000fea0003c3ffff */
.L_x_753:
        /* <DEDUP_REMOVED lines=13> */
.L_x_1894:


//--------------------- .text._ZN7cutlass13device_kernelIN5flash19FlashAttnFwdCombineIN4cute5tupleIJNS3_1CILi8EEENS5_ILi128EEEEEELi6ELi256ELi1ELb0ELb0ENS_6half_tEfNS_4arch4Sm80EEEEEvNT_6ParamsE --------------------------
	.section	.text._ZN7cutlass13device_kernelIN5flash19FlashAttnFwdCombineIN4cute5tupleIJNS3_1CILi8EEENS5_ILi128EEEEEELi6ELi256ELi1ELb0ELb0ENS_6half_tEfNS_4arch4Sm80EEEEEvNT_6ParamsE,"ax",@progbits
	.sectioninfo	@"SHI_REGISTERS=48"
	.align	128
.text._ZN7cutlass13device_kernelIN5flash19FlashAttnFwdCombineIN4cute5tupleIJNS3_1CILi8EEENS5_ILi128EEEEEELi6ELi256ELi1ELb0ELb0ENS_6half_tEfNS_4arch4Sm80EEEEEvNT_6ParamsE:
        .type           _ZN7cutlass13device_kernelIN5flash19FlashAttnFwdCombineIN4cute5tupleIJNS3_1CILi8EEENS5_ILi128EEEEEELi6ELi256ELi1ELb0ELb0ENS_6half_tEfNS_4arch4Sm80EEEEEvNT_6ParamsE,@function
        .size           _ZN7cutlass13device_kernelIN5flash19FlashAttnFwdCombineIN4cute5tupleIJNS3_1CILi8EEENS5_ILi128EEEEEELi6ELi256ELi1ELb0ELb0ENS_6half_tEfNS_4arch4Sm80EEEEEvNT_6ParamsE,(.L_x_1896 - _ZN7cutlass13device_kernelIN5flash19FlashAttnFwdCombineIN4cute5tupleIJNS3_1CILi8EEENS5_ILi128EEEEEELi6ELi256ELi1ELb0ELb0ENS_6half_tEfNS_4arch4Sm80EEEEEvNT_6ParamsE)
        .other          _ZN7cutlass13device_kernelIN5flash19FlashAttnFwdCombineIN4cute5tupleIJNS3_1CILi8EEENS5_ILi128EEEEEELi6ELi256ELi1ELb0ELb0ENS_6half_tEfNS_4arch4Sm80EEEEEvNT_6ParamsE,@"STO_CUDA_ENTRY STV_DEFAULT"
_ZN7cutlass13device_kernelIN5flash19FlashAttnFwdCombineIN4cute5tupleIJNS3_1CILi8EEENS5_ILi128EEEEEELi6ELi256ELi1ELb0ELb0ENS_6half_tEfNS_4arch4Sm80EEEEEvNT_6ParamsE:
        /* <DEDUP_REMOVED lines=58> */
.L_x_754:
        /* <DEDUP_REMOVED lines=72> */
.L_x_756:
[----:B------:R-:W-:Y:S05]  /*0820*/  BSYNC B0 ;  /* 0x0000000000007941 */ /* 0x000fea0003800000 */
.L_x_755:
        /* <DEDUP_REMOVED lines=81> */
.L_x_766:
        /* <DEDUP_REMOVED lines=88> */
.L_x_759:
[----:B------:R-:W-:Y:S05]  /*12c0*/  BSYNC B0 ;  /* 0x0000000000007941 */ /* 0x000fea0003800000 */
.L_x_758:
        /* <DEDUP_REMOVED lines=24> */
.L_x_764:
        /* <DEDUP_REMOVED lines=129> */
.L_x_763:
[----:B------:R-:W-:Y:S05]  /*1c60*/  BSYNC B0 ;  /* 0x0000000000007941 */ /* 0x000fea0003800000 */
.L_x_762:
        /* <DEDUP_REMOVED lines=8> */
.L_x_765:
        /* <DEDUP_REMOVED lines=43> */
.L_x_761:
[----:B------:R-:W-:Y:S05]  /*1fa0*/  BSYNC B1 ;  /* 0x0000000000017941 */ /* 0x000fea0003800000 */
.L_x_760:
        /* <DEDUP_REMOVED lines=24> */
.L_x_757:
[----:B-1----:R-:W-:Y:S02]  /*2130*/  MOV R6, 0x2150 ;  /* 0x0000215000067802 */ /* 0x002fe40000000f00 */
[----:B------:R-:W-:Y:S05]  /*2140*/  CALL.REL.NOINC `($__internal_68_$__cuda_sm70_shflsync_bfly_p) ;  /* 0x0000001000007944 */ /* 0x000fea0003c00000 */
[----:B-12---:R-:W-:Y:S05]  /*2150*/  BRA `(.L_x_766) ;  /* 0xffffebe000007947 */ /* 0x006fea000383ffff */
        .weak           $__internal_68_$__cuda_sm70_shflsync_bfly_p
        .type           $__internal_68_$__cuda_sm70_shflsync_bfly_p,@function
        .size           $__internal_68_$__cuda_sm70_shflsync_bfly_p,(.L_x_1896 - $__internal_68_$__cuda_sm70_shflsync_bfly_p)
$__internal_68_$__cuda_sm70_shflsync_bfly_p:
[----:B------:R-:W-:Y:S01]  /*2160*/  HFMA2.MMA R11, -RZ, RZ, 0, 0 ;  /* 0x00000000ff0b7435 */ /* 0x000fe200000001ff */
[----:B------:R-:W-:Y:S01]  /*2170*/  MOV R10, R6 ;  /* 0x00000006000a7202 */ /* 0x000fe20000000f00 */
[----:B------:R1:W2:Y:S04]  /*2180*/  SHFL.BFLY PT, R7, R5, 0x10, 0x1f ;  /* 0x0e001f0005077f89 */ /* 0x0002a800000e0000 */
[----:B------:R-:W-:Y:S05]  /*2190*/  RET.REL.NODEC R10 `(_ZN7cutlass13device_kernelIN5flash19FlashAttnFwdCombineIN4cute5tupleIJNS3_1CILi8EEENS5_ILi128EEEEEELi6ELi256ELi1ELb0ELb0ENS_6half_tEfNS_4arch4Sm80EEEEEvNT_6ParamsE) ;  /* 0xffffde600a007950 */ /* 0x000fea0003c3ffff */
.L_x_767:
        /* <DEDUP_REMOVED lines=14> */
.L_x_1896:


//--------------------- .text._ZN7cutlass13device_kernelIN5flash19FlashAttnFwdCombineIN4cute5tupleIJNS3_1CILi8EEENS5_ILi128EEEEEELi5ELi256ELi1ELb0ELb0ENS_6half_tEfNS_4arch4Sm80EEEEEvNT_6ParamsE --------------------------
	.section	.text._ZN7cutlass13device_kernelIN5flash19FlashAttnFwdCombineIN4cute5tupleIJNS3_1CILi8EEENS5_ILi128EEEEEELi5ELi256ELi1ELb0ELb0ENS_6half_tEfNS_4arch4Sm80EEEEEvNT_6ParamsE,"ax",@progbits
	.sectioninfo	@"SHI_REGISTERS=48"
	.align	128
.text._ZN7cutlass13device_kernelIN5flash19FlashAttnFwdCombineIN4cute5tupleIJNS3_1CILi8EEENS5_ILi128EEEEEELi5ELi256ELi1ELb0ELb0ENS_6half_tEfNS_4arch4Sm80EEEEEvNT_6ParamsE:
        .type           _ZN7cutlass13device_kernelIN5flash19FlashAttnFwdCombineIN4cute5tupleIJNS3_1CILi8EEENS5_ILi128EEEEEELi5ELi256ELi1ELb0ELb0ENS_6half_tEfNS_4arch4Sm80EEEEEvNT_6ParamsE,@function
        .size           _ZN7cutlass13device_kernelIN5flash19FlashAttnFwdCombineIN4cute5tupleIJNS3_1CILi8EEENS5_ILi128EEEEEELi5ELi256ELi1ELb0ELb0ENS_6half_tEfNS_4arch4Sm80EEEEEvNT_6ParamsE,(.L_x_1898 - _ZN7cutlass13device_kernelIN5flash19FlashAttnFwdCombineIN4cute5tupleIJNS3_1CILi8EEENS5_ILi128EEEEEELi5ELi256ELi1ELb0ELb0ENS_6half_tEfNS_4arch4Sm80EEEEEvNT_6ParamsE)
        .other          _ZN7cutlass13device_kernelIN5flash19FlashAttnFwdCombineIN4cute5tupleIJNS3_1CILi8EEENS5_ILi128EEEEEELi5ELi256ELi1ELb0ELb0ENS_6half_tEfNS_4arch4Sm80EEEEEvNT_6ParamsE,@"STO_CUDA_ENTRY STV_DEFAULT"
_ZN7cutlass13device_kernelIN5flash19FlashAttnFwdCombineIN4cute5tupleIJNS3_1CILi8EEENS5_ILi128EEEEEELi5ELi256ELi1ELb0ELb0ENS_6half_tEfNS_4arch4Sm80EEEEEvNT_6ParamsE:
        /* <DEDUP_REMOVED lines=58> */
.L_x_768:
        /* <DEDUP_REMOVED lines=49> */
.L_x_770:
[----:B------:R-:W-:Y:S05]  /*06b0*/  BSYNC B0 ;  /* 0x0000000000007941 */ /* 0x000fea0003800000 */
.L_x_769:
        /* <DEDUP_REMOVED lines=74> */
.L_x_780:
        /* <DEDUP_REMOVED lines=80> */
.L_x_773:
[----:B------:R-:W-:Y:S05]  /*1060*/  BSYNC B0 ;  /* 0x0000000000007941 */ /* 0x000fea0003800000 */
.L_x_772:
        /* <DEDUP_REMOVED lines=24> */
.L_x_778:
        /* <DEDUP_REMOVED lines=129> */
.L_x_777:
[----:B------:R-:W-:Y:S05]  /*1a00*/  BSYNC B0 ;  /* 0x0000000000007941 */ /* 0x000fea0003800000 */
.L_x_776:
        /* <DEDUP_REMOVED lines=8> */
.L_x_779:
        /* <DEDUP_REMOVED lines=43> */
.L_x_775:
[----:B------:R-:W-:Y:S05]  /*1d40*/  BSYNC B1 ;  /* 0x0000000000017941 */ /* 0x000fea0003800000 */
.L_x_774:
        /* <DEDUP_REMOVED lines=24> */
.L_x_771:
[----:B------:R-:W-:Y:S02]  /*1ed0*/  MOV R6, 0x1ef0 ;  /* 0x00001ef000067802 */ /* 0x000fe40000000f00 */
[----:B-12---:R-:W-:Y:S05]  /*1ee0*/  CALL.REL.NOINC `($__internal_69_$__cuda_sm70_shflsync_bfly_p) ;  /* 0x0000001000007944 */ /* 0x006fea0003c00000 */
[----:B-12---:R-:W-:Y:S05]  /*1ef0*/  BRA `(.L_x_780) ;  /* 0xffffec6000007947 */ /* 0x006fea000383ffff */
        .weak           $__internal_69_$__cuda_sm70_shflsync_bfly_p
        .type           $__internal_69_$__cuda_sm70_shflsync_bfly_p,@function
        .size           $__internal_69_$__cuda_sm70_shflsync_bfly_p,(.L_x_1898 - $__internal_69_$__cuda_sm70_shflsync_bfly_p)
$__internal_69_$__cuda_sm70_shflsync_bfly_p:
[----:B------:R-:W-:Y:S01]  /*1f00*/  MOV R7, 0x0 ;  /* 0x0000000000077802 */ /* 0x000fe20000000f00 */
[----:B------:R1:W2:Y:S03]  /*1f10*/  SHFL.BFLY PT, R5, R0, 0x10, 0x1f ;  /* 0x0e001f0000057f89 */ /* 0x0002a600000e0000 */
[----:B------:R-:W-:Y:S05]  /*1f20*/  RET.REL.NODEC R6 `(_ZN7cutlass13device_kernelIN5flash19FlashAttnFwdCombineIN4cute5tupleIJNS3_1CILi8EEENS5_ILi128EEEEEELi5ELi256ELi1ELb0ELb0ENS_6half_tEfNS_4arch4Sm80EEEEEvNT_6ParamsE) ;  /* 0xffffe0d006007950 */ /* 0x000fea0003c3ffff */
.L_x_781:
        /* <DEDUP_REMOVED lines=13> */
.L_x_1898:


//--------------------- .text._ZN7cutlass13device_kernelIN5flash19FlashAttnFwdCombineIN4cute5tupleIJNS3_1CILi8EEENS5_ILi128EEEEEELi8ELi256ELi1ELb0ELb1ENS_6half_tEfNS_4arch4Sm80EEEEEvNT_6ParamsE --------------------------
	.section	.text._ZN7cutlass13device_kernelIN5flash19FlashAttnFwdCombineIN4cute5tupleIJNS3_1CILi8EEENS5_ILi128EEEEEELi8ELi256ELi1ELb0ELb1ENS_6half_tEfNS_4arch4Sm80EEEEEvNT_6ParamsE,"ax",@progbits
	.sectioninfo	@"SHI_REGISTERS=48"
	.align	128
.text._ZN7cutlass13device_kernelIN5flash19FlashAttnFwdCombineIN4cute5tupleIJNS3_1CILi8EEENS5_ILi128EEEEEELi8ELi256ELi1ELb0ELb1ENS_6half_tEfNS_4arch4Sm80EEEEEvNT_6ParamsE:
        .type           _ZN7cutlass13device_kernelIN5flash19FlashAttnFwdCombineIN4cute5tupleIJNS3_1CILi8EEENS5_ILi128EEEEEELi8ELi256ELi1ELb0ELb1ENS_6half_tEfNS_4arch4Sm80EEEEEvNT_6ParamsE,@function
        .size           _ZN7cutlass13device_kernelIN5flash19FlashAttnFwdCombineIN4cute5tupleIJNS3_1CILi8EEENS5_ILi128EEEEEELi8ELi256ELi1ELb0ELb1ENS_6half_tEfNS_4arch4Sm80EEEEEvNT_6ParamsE,(.L_x_1900 - _ZN7cutlass13device_kernelIN5flash19FlashAttnFwdCombineIN4cute5tupleIJNS3_1CILi8EEENS5_ILi128EEEEEELi8ELi256ELi1ELb0ELb1ENS_6half_tEfNS_4arch4Sm80EEEEEvNT_6ParamsE)
        .other          _ZN7cutlass13device_kernelIN5flash19FlashAttnFwdCombineIN4cute5tupleIJNS3_1CILi8EEENS5_ILi128EEEEEELi8ELi256ELi1ELb0ELb1ENS_6half_tEfNS_4arch4Sm80EEEEEvNT_6ParamsE,@"STO_CUDA_ENTRY STV_DEFAULT"
_ZN7cutlass13device_kernelIN5flash19FlashAttnFwdCombineIN4cute5tupleIJNS3_1CILi8EEENS5_ILi128EEEEEELi8ELi256ELi1ELb0ELb1ENS_6half_tEfNS_4arch4Sm80EEEEEvNT_6ParamsE:
        /* <DEDUP_REMOVED lines=51> */
.L_x_782:
        /* <DEDUP_REMOVED lines=25> */
.L_x_783:
        /* <DEDUP_REMOVED lines=101> */
.L_x_785:
        /* <DEDUP_REMOVED lines=13> */
[----:B------:R-:W-:Y:S05]  /*0be0*/  CALL.REL.NOINC `($__internal_70_$__cuda_sm20_div_u64) ;  /* 0x0000285000007944 */ /* 0x000fea0003c00000 */
[----:B------:R-:W-:Y:S05]  /*0bf0*/  BRA `(.L_x_787) ;  /* 0x0000012000007947 */ /* 0x000fea0003800000 */
.L_x_786:
        /* <DEDUP_REMOVED lines=18> */
.L_x_787:
[----:B------:R-:W-:Y:S02]  /*0d20*/  IADD3 R5, R8, -0x1, RZ ;  /* 0xffffffff08057810 */ /* 0x000fe40007ffe0ff */
[----:B------:R-:W-:-:S03]  /*0d30*/  MOV R8, R3 ;  /* 0x0000000300087202 */ /* 0x000fc60000000f00 */
.L_x_784:
        /* <DEDUP_REMOVED lines=173> */
.L_x_789:
[----:B------:R-:W-:Y:S05]  /*1810*/  BSYNC B0 ;  /* 0x0000000000007941 */ /* 0x000fea0003800000 */
.L_x_788:
        /* <DEDUP_REMOVED lines=93> */
.L_x_799:
        /* <DEDUP_REMOVED lines=129> */
.L_x_792:
[----:B------:R-:W-:Y:S05]  /*2600*/  BSYNC B0 ;  /* 0x0000000000007941 */ /* 0x000fea0003800000 */
.L_x_791:
        /* <DEDUP_REMOVED lines=24> */
.L_x_797:
        /* <DEDUP_REMOVED lines=129> */
.L_x_796:
[----:B------:R-:W-:Y:S05]  /*2fa0*/  BSYNC B0 ;  /* 0x0000000000007941 */ /* 0x000fea0003800000 */
.L_x_795:
[----:B------:R-:W-:-:S13]  /*2fb0*/  ISETP.NE.AND P0, PT, R36, RZ, PT ;  /* 0x000000ff2400720c */ /* 0x000fda0003f05270 */
[----:B------:R-:W-:Y:S05]  /*2fc0*/  @!P0 BRA `(.L_x_794) ;  /* 0x000002f000008947 */ /* 0x000fea0003800000 */
[----:B------:R-:W-:Y:S01]  /*2fd0*/  IADD3 R0, R42, 0x3, RZ ;  /* 0x000000032a007810 */ /* 0x000fe20007ffe0ff */
[----:B------:R-:W-:Y:S02]  /*2fe0*/  IMAD.MOV.U32 R15, RZ, RZ, 0x3 ;  /* 0x00000003ff0f7424 */ /* 0x000fe400078e00ff */
[----:B-1----:R-:W-:Y:S01]  /*2ff0*/  IMAD.MOV.U32 R7, RZ, RZ, RZ ;  /* 0x000000ffff077224 */ /* 0x002fe200078e00ff */
[----:B------:R-:W-:Y:S02]  /*3000*/  SHF.R.S32.HI R6, RZ, 0x1f, R0 ;  /* 0x0000001fff067819 */ /* 0x000fe40000011400 */
.L_x_798:
        /* <DEDUP_REMOVED lines=43> */
.L_x_794:
[----:B------:R-:W-:Y:S05]  /*32c0*/  BSYNC B1 ;  /* 0x0000000000017941 */ /* 0x000fea0003800000 */
.L_x_793:
        /* <DEDUP_REMOVED lines=20> */
.L_x_790:
[----:B------:R-:W-:Y:S02]  /*3410*/  MOV R6, 0x3430 ;  /* 0x0000343000067802 */ /* 0x000fe40000000f00 */
[----:B------:R-:W-:Y:S05]  /*3420*/  CALL.REL.NOINC `($__internal_71_$__cuda_sm70_shflsync_bfly_p) ;  /* 0x000003e000007944 */ /* 0x000fea0003c00000 */
[----:B-12---:R-:W-:Y:S05]  /*3430*/  BRA `(.L_x_799) ;  /* 0xffffe9b000007947 */ /* 0x006fea000383ffff */
        .weak           $__internal_70_$__cuda_sm20_div_u64
        .type           $__internal_70_$__cuda_sm20_div_u64,@function
        .size           $__internal_70_$__cuda_sm20_div_u64,($__internal_71_$__cuda_sm70_shflsync_bfly_p - $__internal_70_$__cuda_sm20_div_u64)
$__internal_70_$__cuda_sm20_div_u64:
        /* <DEDUP_REMOVED lines=60> */
[----:B------:R-:W-:Y:S06]  /*3800*/  RET.REL.NODEC R6 `(_ZN7cutlass13device_kernelIN5flash19FlashAttnFwdCombineIN4cute5tupleIJNS3_1CILi8EEENS5_ILi128EEEEEELi8ELi256ELi1ELb0ELb1ENS_6half_tEfNS_4arch4Sm80EEEEEvNT_6ParamsE) ;  /* 0xffffc7f006007950 */ /* 0x000fec0003c3ffff */
        .weak           $__internal_71_$__cuda_sm70_shflsync_bfly_p
        .type           $__internal_71_$__cuda_sm70_shflsync_bfly_p,@function
        .size           $__internal_71_$__cuda_sm70_shflsync_bfly_p,(.L_x_1900 - $__internal_71_$__cuda_sm70_shflsync_bfly_p)
$__internal_71_$__cuda_sm70_shflsync_bfly_p:
[----:B------:R-:W-:Y:S01]  /*3810*/  HFMA2.MMA R11, -RZ, RZ, 0, 0 ;  /* 0x00000000ff0b7435 */ /* 0x000fe200000001ff */
[----:B------:R-:W-:Y:S01]  /*3820*/  MOV R10, R6 ;  /* 0x00000006000a7202 */ /* 0x000fe20000000f00 */
[----:B------:R1:W2:Y:S04]  /*3830*/  SHFL.BFLY PT, R7, R0, 0x10, 0x1f ;  /* 0x0e001f0000077f89 */ /* 0x0002a800000e0000 */
[----:B------:R-:W-:Y:S05]  /*3840*/  RET.REL.NODEC R10 `(_ZN7cutlass13device_kernelIN5flash19FlashAttnFwdCombineIN4cute5tupleIJNS3_1CILi8EEENS5_ILi128EEEEEELi8ELi256ELi1ELb0ELb1ENS_6half_tEfNS_4arch4Sm80EEEEEvNT_6ParamsE) ;  /* 0xffffc7b00a007950 */ /* 0x000fea0003c3ffff */
.L_x_800:
        /* <DEDUP_REMOVED lines=11> */
.L_x_1900:


//--------------------- .text._ZN7cutlass13device_kernelIN5flash19FlashAttnFwdCombineIN4cute5tupleIJNS3_1CILi8EEENS5_ILi128EEEEEELi7ELi256ELi1ELb0ELb1ENS_6half_tEfNS_4arch4Sm80EEEEEvNT_6ParamsE --------------------------
	.section	.text._ZN7cutlass13device_kernelIN5flash19FlashAttnFwdCombineIN4cute5tupleIJNS3_1CILi8EEENS5_ILi128EEEEEELi7ELi256ELi1ELb0ELb1ENS_6half_tEfNS_4arch4Sm80EEEEEvNT_6ParamsE,"ax",@progbits
	.sectioninfo	@"SHI_REGISTERS=42"
	.align	128
.text._ZN7cutlass13device_kernelIN5flash19FlashAttnFwdCombineIN4cute5tupleIJNS3_1CILi8EEENS5_ILi128EEEEEELi7ELi256ELi1ELb0ELb1ENS_6half_tEfNS_4arch4Sm80EEEEEvNT_6ParamsE:
        .type           _ZN7cutlass13device_kernelIN5flash19FlashAttnFwdCombineIN4cute5tupleIJNS3_1CILi8EEENS5_ILi128EEEEEELi7ELi256ELi1ELb0ELb1ENS_6half_tEfNS_4arch4Sm80EEEEEvNT_6ParamsE,@function
        .size           _ZN7cutlass13device_kernelIN5flash19FlashAttnFwdCombineIN4cute5tupleIJNS3_1CILi8EEENS5_ILi128EEEEEELi7ELi256ELi1ELb0ELb1ENS_6half_tEfNS_4arch4Sm80EEEEEvNT_6ParamsE,(.L_x_1903 - _ZN7cutlass13device_kernelIN5flash19FlashAttnFwdCombineIN4cute5tupleIJNS3_1CILi8EEENS5_ILi128EEEEEELi7ELi256ELi1ELb0ELb1ENS_6half_tEfNS_4arch4Sm80EEEEEvNT_6ParamsE)
        .other          _ZN7cutlass13device_kernelIN5flash19FlashAttnFwdCombineIN4cute5tupleIJNS3_1CILi8EEENS5_ILi128EEEEEELi7ELi256ELi1ELb0ELb1ENS_6half_tEfNS_4arch4Sm80EEEEEvNT_6ParamsE,@"STO_CUDA_ENTRY STV_DEFAULT"
_ZN7cutlass13device_kernelIN5flash19FlashAttnFwdCombineIN4cute5tupleIJNS3_1CILi8EEENS5_ILi128EEEEEELi7ELi256ELi1ELb0ELb1ENS_6half_tEfNS_4arch4Sm80EEEEEvNT_6ParamsE:
        /* <DEDUP_REMOVED lines=51> */
.L_x_801:
        /* <DEDUP_REMOVED lines=25> */
.L_x_802:
        /* <DEDUP_REMOVED lines=101> */
.L_x_804:
        /* <DEDUP_REMOVED lines=14> */
[----:B------:R-:W-:Y:S05]  /*0bf0*/  CALL.REL.NOINC `($__internal_72_$__cuda_sm20_div_u64) ;  /* 0x0000220000007944 */ /* 0x000fea0003c00000 */
[----:B------:R-:W-:Y:S05]  /*0c00*/  BRA `(.L_x_806) ;  /* 0x0000013000007947 */ /* 0x000fea0003800000 */
.L_x_805:
        /* <DEDUP_REMOVED lines=19> */
.L_x_806:
[----:B------:R-:W-:Y:S02]  /*0d40*/  IADD3 R3, R8, -0x1, RZ ;  /* 0xffffffff08037810 */ /* 0x000fe40007ffe0ff */
[----:B------:R-:W-:-:S03]  /*0d50*/  MOV R5, R0 ;  /* 0x0000000000057202 */ /* 0x000fc60000000f00 */
.L_x_803:
        /* <DEDUP_REMOVED lines=107> */
.L_x_808:
[----:B------:R-:W-:Y:S05]  /*1410*/  BSYNC B0 ;  /* 0x0000000000007941 */ /* 0x000fea0003800000 */
.L_x_807:
        /* <DEDUP_REMOVED lines=86> */
.L_x_818:
        /* <DEDUP_REMOVED lines=97> */
.L_x_811:
[----:B------:R-:W-:Y:S05]  /*1f90*/  BSYNC B0 ;  /* 0x0000000000007941 */ /* 0x000fea0003800000 */
.L_x_810:
        /* <DEDUP_REMOVED lines=24> */
.L_x_816:
        /* <DEDUP_REMOVED lines=129> */
.L_x_815:
[----:B------:R-:W-:Y:S05]  /*2930*/  BSYNC B0 ;  /* 0x0000000000007941 */ /* 0x000fea0003800000 */
.L_x_814:
        /* <DEDUP_REMOVED lines=8> */
.L_x_817:
        /* <DEDUP_REMOVED lines=43> */
.L_x_813:
[----:B------:R-:W-:Y:S05]  /*2c70*/  BSYNC B1 ;  /* 0x0000000000017941 */ /* 0x000fea0003800000 */
.L_x_812:
        /* <DEDUP_REMOVED lines=20> */
.L_x_809:
[----:B------:R-:W-:Y:S02]  /*2dc0*/  MOV R6, 0x2de0 ;  /* 0x00002de000067802 */ /* 0x000fe40000000f00 */
[----:B------:R-:W-:Y:S05]  /*2dd0*/  CALL.REL.NOINC `($__internal_73_$__cuda_sm70_shflsync_bfly_p) ;  /* 0x000003f000007944 */ /* 0x000fea0003c00000 */
[----:B--2---:R-:W-:Y:S01]  /*2de0*/  MOV R6, R7 ;  /* 0x0000000700067202 */ /* 0x004fe20000000f00 */
[----:B-1----:R-:W-:Y:S05]  /*2df0*/  BRA `(.L_x_818) ;  /* 0xffffeb8000007947 */ /* 0x002fea000383ffff */
        .weak           $__internal_72_$__cuda_sm20_div_u64
        .type           $__internal_72_$__cuda_sm20_div_u64,@function
        .size           $__internal_72_$__cuda_sm20_div_u64,($__internal_73_$__cuda_sm70_shflsync_bfly_p - $__internal_72_$__cuda_sm20_div_u64)
$__internal_72_$__cuda_sm20_div_u64:
        /* <DEDUP_REMOVED lines=60> */
[----:B------:R-:W-:Y:S06]  /*31c0*/  RET.REL.NODEC R6 `(_ZN7cutlass13device_kernelIN5flash19FlashAttnFwdCombineIN4cute5tupleIJNS3_1CILi8EEENS5_ILi128EEEEEELi7ELi256ELi1ELb0ELb1ENS_6half_tEfNS_4arch4Sm80EEEEEvNT_6ParamsE) ;  /* 0xffffce3006007950 */ /* 0x000fec0003c3ffff */
        .weak           $__internal_73_$__cuda_sm70_shflsync_bfly_p
        .type           $__internal_73_$__cuda_sm70_shflsync_bfly_p,@function
        .size           $__internal_73_$__cuda_sm70_shflsync_bfly_p,(.L_x_1903 - $__internal_73_$__cuda_sm70_shflsync_bfly_p)
$__internal_73_$__cuda_sm70_shflsync_bfly_p:
[----:B------:R-:W-:Y:S01]  /*31d0*/  HFMA2.MMA R21, -RZ, RZ, 0, 0 ;  /* 0x00000000ff157435 */ /* 0x000fe200000001ff */
[----:B------:R-:W-:Y:S01]  /*31e0*/  MOV R20, R6 ;  /* 0x0000000600147202 */ /* 0x000fe20000000f00 */
[----:B------:R1:W2:Y:S04]  /*31f0*/  SHFL.BFLY PT, R7, R0, 0x10, 0x1f ;  /* 0x0e001f0000077f89 */ /* 0x0002a800000e0000 */
[----:B------:R-:W-:Y:S05]  /*3200*/  RET.REL.NODEC R20 `(_ZN7cutlass13device_kernelIN5flash19FlashAttnFwdCombineIN4cute5tupleIJNS3_1CILi8EEENS5_ILi128EEEEEELi7ELi256ELi1ELb0ELb1ENS_6half_tEfNS_4arch4Sm80EEEEEvNT_6ParamsE) ;  /* 0xffffcdf014007950 */ /* 0x000fea0003c3ffff */
.L_x_819:
        /* <DEDUP_REMOVED lines=15> */
.L_x_1903:


//--------------------- .text._ZN7cutlass13device_kernelIN5flash19FlashAttnFwdCombineIN4cute5tupleIJNS3_1CILi8EEENS5_ILi128EEEEEELi6ELi256ELi1ELb0ELb1ENS_6half_tEfNS_4arch4Sm80EEEEEvNT_6ParamsE --------------------------
	.section	.text._ZN7cutlass13device_kernelIN5flash19FlashAttnFwdCombineIN4cute5tupleIJNS3_1CILi8EEENS5_ILi128EEEEEELi6ELi256ELi1ELb0ELb1ENS_6half_tEfNS_4arch4Sm80EEEEEvNT_6ParamsE,"ax",@progbits
	.sectioninfo	@"SHI_REGISTERS=42"
	.align	128
.text._ZN7cutlass13device_kernelIN5flash19FlashAttnFwdCombineIN4cute5tupleIJNS3_1CILi8EEENS5_ILi128EEEEEELi6ELi256ELi1ELb0ELb1ENS_6half_tEfNS_4arch4Sm80EEEEEvNT_6ParamsE:
        .type           _ZN7cutlass13device_kernelIN5flash19FlashAttnFwdCombineIN4cute5tupleIJNS3_1CILi8EEENS5_ILi128EEEEEELi6ELi256ELi1ELb0ELb1ENS_6half_tEfNS_4arch4Sm80EEEEEvNT_6ParamsE,@function
        .size           _ZN7cutlass13device_kernelIN5flash19FlashAttnFwdCombineIN4cute5tupleIJNS3_1CILi8EEENS5_ILi128EEEEEELi6ELi256ELi1ELb0ELb1ENS_6half_tEfNS_4arch4Sm80EEEEEvNT_6ParamsE,(.L_x_1906 - _ZN7cutlass13device_kernelIN5flash19FlashAttnFwdCombineIN4cute5tupleIJNS3_1CILi8EEENS5_ILi128EEEEEELi6ELi256ELi1ELb0ELb1ENS_6half_tEfNS_4arch4Sm80EEEEEvNT_6ParamsE)
        .other          _ZN7cutlass13device_kernelIN5flash19FlashAttnFwdCombineIN4cute5tupleIJNS3_1CILi8EEENS5_ILi128EEEEEELi6ELi256ELi1ELb0ELb1ENS_6half_tEfNS_4arch4Sm80EEEEEvNT_6ParamsE,@"STO_CUDA_ENTRY STV_DEFAULT"
_ZN7cutlass13device_kernelIN5flash19FlashAttnFwdCombineIN4cute5tupleIJNS3_1CILi8EEENS5_ILi128EEEEEELi6ELi256ELi1ELb0ELb1ENS_6half_tEfNS_4arch4Sm80EEEEEvNT_6ParamsE:
        /* <DEDUP_REMOVED lines=51> */
.L_x_820:
        /* <DEDUP_REMOVED lines=25> */
.L_x_821:
        /* <DEDUP_REMOVED lines=101> */
.L_x_823:
        /* <DEDUP_REMOVED lines=14> */
[----:B------:R-:W-:Y:S05]  /*0bf0*/  CALL.REL.NOINC `($__internal_74_$__cuda_sm20_div_u64) ;  /* 0x00001de000007944 */ /* 0x000fea0003c00000 */
[----:B------:R-:W-:Y:S05]  /*0c00*/  BRA `(.L_x_825) ;  /* 0x0000013000007947 */ /* 0x000fea0003800000 */
.L_x_824:
        /* <DEDUP_REMOVED lines=19> */
.L_x_825:
[----:B------:R-:W-:Y:S02]  /*0d40*/  IADD3 R3, R8, -0x1, RZ ;  /* 0xffffffff08037810 */ /* 0x000fe40007ffe0ff */
[----:B------:R-:W-:-:S03]  /*0d50*/  MOV R5, R0 ;  /* 0x0000000000057202 */ /* 0x000fc60000000f00 */
.L_x_822:
        /* <DEDUP_REMOVED lines=66> */
.L_x_827:
[----:B------:R-:W-:Y:S05]  /*1180*/  BSYNC B0 ;  /* 0x0000000000007941 */ /* 0x000fea0003800000 */
.L_x_826:
        /* <DEDUP_REMOVED lines=77> */
.L_x_837:
        /* <DEDUP_REMOVED lines=81> */
.L_x_830:
[----:B------:R-:W-:Y:S05]  /*1b70*/  BSYNC B0 ;  /* 0x0000000000007941 */ /* 0x000fea0003800000 */
.L_x_829:
        /* <DEDUP_REMOVED lines=24> */
.L_x_835:
        /* <DEDUP_REMOVED lines=129> */
.L_x_834:
[----:B------:R-:W-:Y:S05]  /*2510*/  BSYNC B0 ;  /* 0x0000000000007941 */ /* 0x000fea0003800000 */
.L_x_833:
        /* <DEDUP_REMOVED lines=8> */
.L_x_836:
        /* <DEDUP_REMOVED lines=43> */
.L_x_832:
[----:B------:R-:W-:Y:S05]  /*2850*/  BSYNC B1 ;  /* 0x0000000000017941 */ /* 0x000fea0003800000 */
.L_x_831:
        /* <DEDUP_REMOVED lines=20> */
.L_x_828:
[----:B-1----:R-:W-:Y:S02]  /*29a0*/  MOV R7, 0x29c0 ;  /* 0x000029c000077802 */ /* 0x002fe40000000f00 */
[----:B------:R-:W-:Y:S05]  /*29b0*/  CALL.REL.NOINC `($__internal_75_$__cuda_sm70_shflsync_bfly_p) ;  /* 0x000003f000007944 */ /* 0x000fea0003c00000 */
[----:B--2---:R-:W-:Y:S01]  /*29c0*/  MOV R7, R9 ;  /* 0x0000000900077202 */ /* 0x004fe20000000f00 */
[----:B-1----:R-:W-:Y:S05]  /*29d0*/  BRA `(.L_x_837) ;  /* 0xffffec8000007947 */ /* 0x002fea000383ffff */
        .weak           $__internal_74_$__cuda_sm20_div_u64
        .type           $__internal_74_$__cuda_sm20_div_u64,@function
        .size           $__internal_74_$__cuda_sm20_div_u64,($__internal_75_$__cuda_sm70_shflsync_bfly_p - $__internal_74_$__cuda_sm20_div_u64)
$__internal_74_$__cuda_sm20_div_u64:
        /* <DEDUP_REMOVED lines=60> */
[----:B------:R-:W-:Y:S06]  /*2da0*/  RET.REL.NODEC R6 `(_ZN7cutlass13device_kernelIN5flash19FlashAttnFwdCombineIN4cute5tupleIJNS3_1CILi8EEENS5_ILi128EEEEEELi6ELi256ELi1ELb0ELb1ENS_6half_tEfNS_4arch4Sm80EEEEEvNT_6ParamsE) ;  /* 0xffffd25006007950 */ /* 0x000fec0003c3ffff */
        .weak           $__internal_75_$__cuda_sm70_shflsync_bfly_p
        .type           $__internal_75_$__cuda_sm70_shflsync_bfly_p,@function
        .size           $__internal_75_$__cuda_sm70_shflsync_bfly_p,(.L_x_1906 - $__internal_75_$__cuda_sm70_shflsync_bfly_p)
$__internal_75_$__cuda_sm70_shflsync_bfly_p:
[----:B------:R-:W-:Y:S01]  /*2db0*/  HFMA2.MMA R23, -RZ, RZ, 0, 0 ;  /* 0x00000000ff177435 */ /* 0x000fe200000001ff */
[----:B------:R-:W-:Y:S01]  /*2dc0*/  MOV R22, R7 ;  /* 0x0000000700167202 */ /* 0x000fe20000000f00 */
[----:B------:R1:W2:Y:S04]  /*2dd0*/  SHFL.BFLY PT, R9, R6, 0x10, 0x1f ;  /* 0x0e001f0006097f89 */ /* 0x0002a800000e0000 */
[----:B------:R-:W-:Y:S05]  /*2de0*/  RET.REL.NODEC R22 `(_ZN7cutlass13device_kernelIN5flash19FlashAttnFwdCombineIN4cute5tupleIJNS3_1CILi8EEENS5_ILi128EEEEEELi6ELi256ELi1ELb0ELb1ENS_6half_tEfNS_4arch4Sm80EEEEEvNT_6ParamsE) ;  /* 0xffffd21016007950 */ /* 0x000fea0003c3ffff */
.L_x_838:
        /* <DEDUP_REMOVED lines=9> */
.L_x_1906:


//--------------------- .text._ZN7cutlass13device_kernelIN5flash19FlashAttnFwdCombineIN4cute5tupleIJNS3_1CILi8EEENS5_ILi128EEEEEELi5ELi256ELi1ELb0ELb1ENS_6half_tEfNS_4arch4Sm80EEEEEvNT_6ParamsE --------------------------
	.section	.text._ZN7cutlass13device_kernelIN5flash19FlashAttnFwdCombineIN4cute5tupleIJNS3_1CILi8EEENS5_ILi128EEEEEELi5ELi256ELi1ELb0ELb1ENS_6half_tEfNS_4arch4Sm80EEEEEvNT_6ParamsE,"ax",@progbits
	.sectioninfo	@"SHI_REGISTERS=42"
	.align	128
.text._ZN7cutlass13device_kernelIN5flash19FlashAttnFwdCombineIN4cute5tupleIJNS3_1CILi8EEENS5_ILi128EEEEEELi5ELi256ELi1ELb0ELb1ENS_6half_tEfNS_4arch4Sm80EEEEEvNT_6ParamsE:
        .type           _ZN7cutlass13device_kernelIN5flash19FlashAttnFwdCombineIN4cute5tupleIJNS3_1CILi8EEENS5_ILi128EEEEEELi5ELi256ELi1ELb0ELb1ENS_6half_tEfNS_4arch4Sm80EEEEEvNT_6ParamsE,@function
        .size           _ZN7cutlass13device_kernelIN5flash19FlashAttnFwdCombineIN4cute5tupleIJNS3_1CILi8EEENS5_ILi128EEEEEELi5ELi256ELi1ELb0ELb1ENS_6half_tEfNS_4arch4Sm80EEEEEvNT_6ParamsE,(.L_x_1909 - _ZN7cutlass13device_kernelIN5flash19FlashAttnFwdCombineIN4cute5tupleIJNS3_1CILi8EEENS5_ILi128EEEEEELi5ELi256ELi1ELb0ELb1ENS_6half_tEfNS_4arch4Sm80EEEEEvNT_6ParamsE)
        .other          _ZN7cutlass13device_kernelIN5flash19FlashAttnFwdCombineIN4cute5tupleIJNS3_1CILi8EEENS5_ILi128EEEEEELi5ELi256ELi1ELb0ELb1ENS_6half_tEfNS_4arch4Sm80EEEEEvNT_6ParamsE,@"STO_CUDA_ENTRY STV_DEFAULT"
_ZN7cutlass13device_kernelIN5flash19FlashAttnFwdCombineIN4cute5tupleIJNS3_1CILi8EEENS5_ILi128EEEEEELi5ELi256ELi1ELb0ELb1ENS_6half_tEfNS_4arch4Sm80EEEEEvNT_6ParamsE:
        /* <DEDUP_REMOVED lines=51> */
.L_x_839:
        /* <DEDUP_REMOVED lines=25> */
.L_x_840:
        /* <DEDUP_REMOVED lines=101> */
.L_x_842:
        /* <DEDUP_REMOVED lines=14> */
[----:B------:R-:W-:Y:S05]  /*0bf0*/  CALL.REL.NOINC `($__internal_76_$__cuda_sm20_div_u64) ;  /* 0x00001b7000007944 */ /* 0x000fea0003c00000 */
[----:B------:R-:W-:Y:S05]  /*0c00*/  BRA `(.L_x_844) ;  /* 0x0000013000007947 */ /* 0x000fea0003800000 */
.L_x_843:
        /* <DEDUP_REMOVED lines=19> */
.L_x_844:
[----:B------:R-:W-:Y:S02]  /*0d40*/  IADD3 R3, R8, -0x1, RZ ;  /* 0xffffffff08037810 */ /* 0x000fe40007ffe0ff */
[----:B------:R-:W-:-:S03]  /*0d50*/  MOV R5, R0 ;  /* 0x0000000000057202 */ /* 0x000fc60000000f00 */
.L_x_841:
        /* <DEDUP_REMOVED lines=43> */
.L_x_846:
[----:B------:R-:W-:Y:S05]  /*1010*/  BSYNC B0 ;  /* 0x0000000000007941 */ /* 0x000fea0003800000 */
.L_x_845:
        /* <DEDUP_REMOVED lines=70> */
.L_x_856:
        /* <DEDUP_REMOVED lines=73> */
.L_x_849:
[----:B------:R-:W-:Y:S05]  /*1910*/  BSYNC B0 ;  /* 0x0000000000007941 */ /* 0x000fea0003800000 */
.L_x_848:
        /* <DEDUP_REMOVED lines=24> */
.L_x_854:
        /* <DEDUP_REMOVED lines=129> */
.L_x_853:
[----:B------:R-:W-:Y:S05]  /*22b0*/  BSYNC B0 ;  /* 0x0000000000007941 */ /* 0x000fea0003800000 */
.L_x_852:
        /* <DEDUP_REMOVED lines=8> */
.L_x_855:
        /* <DEDUP_REMOVED lines=43> */
.L_x_851:
[----:B------:R-:W-:Y:S05]  /*25f0*/  BSYNC B1 ;  /* 0x0000000000017941 */ /* 0x000fea0003800000 */
.L_x_850:
        /* <DEDUP_REMOVED lines=20> */
.L_x_847:
[----:B-1----:R-:W-:Y:S02]  /*2740*/  MOV R6, 0x2760 ;  /* 0x0000276000067802 */ /* 0x002fe40000000f00 */
[----:B--2---:R-:W-:Y:S05]  /*2750*/  CALL.REL.NOINC `($__internal_77_$__cuda_sm70_shflsync_bfly_p) ;  /* 0x000003e000007944 */ /* 0x004fea0003c00000 */
[----:B-12---:R-:W-:Y:S05]  /*2760*/  BRA `(.L_x_856) ;  /* 0xffffed1000007947 */ /* 0x006fea000383ffff */
        .weak           $__internal_76_$__cuda_sm20_div_u64
        .type           $__internal_76_$__cuda_sm20_div_u64,@function
        .size           $__internal_76_$__cuda_sm20_div_u64,($__internal_77_$__cuda_sm70_shflsync_bfly_p - $__internal_76_$__cuda_sm20_div_u64)
$__internal_76_$__cuda_sm20_div_u64:
        /* <DEDUP_REMOVED lines=60> */
[----:B------:R-:W-:Y:S06]  /*2b30*/  RET.REL.NODEC R6 `(_ZN7cutlass13device_kernelIN5flash19FlashAttnFwdCombineIN4cute5tupleIJNS3_1CILi8EEENS5_ILi128EEEEEELi5ELi256ELi1ELb0ELb1ENS_6half_tEfNS_4arch4Sm80EEEEEvNT_6ParamsE) ;  /* 0xffffd4c006007950 */ /* 0x000fec0003c3ffff */
        .weak           $__internal_77_$__cuda_sm70_shflsync_bfly_p
        .type           $__internal_77_$__cuda_sm70_shflsync_bfly_p,@function
        .size           $__internal_77_$__cuda_sm70_shflsync_bfly_p,(.L_x_1909 - $__internal_77_$__cuda_sm70_shflsync_bfly_p)
$__internal_77_$__cuda_sm70_shflsync_bfly_p:
[----:B------:R-:W-:Y:S01]  /*2b40*/  HFMA2.MMA R11, -RZ, RZ, 0, 0 ;  /* 0x00000000ff0b7435 */ /* 0x000fe200000001ff */
[----:B------:R-:W-:Y:S01]  /*2b50*/  MOV R10, R6 ;  /* 0x00000006000a7202 */ /* 0x000fe20000000f00 */
[----:B------:R1:W2:Y:S04]  /*2b60*/  SHFL.BFLY PT, R7, R0, 0x10, 0x1f ;  /* 0x0e001f0000077f89 */ /* 0x0002a800000e0000 */
[----:B------:R-:W-:Y:S05]  /*2b70*/  RET.REL.NODEC R10 `(_ZN7cutlass13device_kernelIN5flash19FlashAttnFwdCombineIN4cute5tupleIJNS3_1CILi8EEENS5_ILi128EEEEEELi5ELi256ELi1ELb0ELb1ENS_6half_tEfNS_4arch4Sm80EEEEEvNT_6ParamsE) ;  /* 0xffffd4800a007950 */ /* 0x000fea0003c3ffff */
.L_x_857:
        /* <DEDUP_REMOVED lines=16> */
.L_x_1909:


//--------------------- .text._ZN7cutlass13device_kernelIN5flash19FlashAttnFwdCombineIN4cute5tupleIJNS3_1CILi16EEENS5_ILi64EEEEEELi8ELi256ELi1ELb0ELb0ENS_6half_tEfNS_4arch4Sm90EEEEEvNT_6ParamsE --------------------------
	.section	.text._ZN7cutlass13device_kernelIN5flash19FlashAttnFwdCombineIN4cute5tupleIJNS3_1CILi16EEENS5_ILi64EEEEEELi8ELi256ELi1ELb0ELb0ENS_6half_tEfNS_4arch4Sm90EEEEEvNT_6ParamsE,"ax",@progbits
	.sectioninfo	@"SHI_REGISTERS=55"
	.align	128
.text._ZN7cutlass13device_kernelIN5flash19FlashAttnFwdCombineIN4cute5tupleIJNS3_1CILi16EEENS5_ILi64EEEEEELi8ELi256ELi1ELb0ELb0ENS_6half_tEfNS_4arch4Sm90EEEEEvNT_6ParamsE:
        .type           _ZN7cutlass13device_kernelIN5flash19FlashAttnFwdCombineIN4cute5tupleIJNS3_1CILi16EEENS5_ILi64EEEEEELi8ELi256ELi1ELb0ELb0ENS_6half_tEfNS_4arch4Sm90EEEEEvNT_6ParamsE,@function
        .size           _ZN7cutlass13device_kernelIN5flash19FlashAttnFwdCombineIN4cute5tupleIJNS3_1CILi16EEENS5_ILi64EEEEEELi8ELi256ELi1ELb0ELb0ENS_6half_tEfNS_4arch4Sm90EEEEEvNT_6ParamsE,(.L_x_1912 - _ZN7cutlass13device_kernelIN5flash19FlashAttnFwdCombineIN4cute5tupleIJNS3_1CILi16EEENS5_ILi64EEEEEELi8ELi256ELi1ELb0ELb0ENS_6half_tEfNS_4arch4Sm90EEEEEvNT_6ParamsE)
        .other          _ZN7cutlass13device_kernelIN5flash19FlashAttnFwdCombineIN4cute5tupleIJNS3_1CILi16EEENS5_ILi64EEEEEELi8ELi256ELi1ELb0ELb0ENS_6half_tEfNS_4arch4Sm90EEEEEvNT_6ParamsE,@"STO_CUDA_ENTRY STV_DEFAULT"
_ZN7cutlass13device_kernelIN5flash19FlashAttnFwdCombineIN4cute5tupleIJNS3_1CILi16EEENS5_ILi64EEEEEELi8ELi256ELi1ELb0ELb0ENS_6half_tEfNS_4arch4Sm90EEEEEvNT_6ParamsE:
        /* <DEDUP_REMOVED lines=58> */
.L_x_858:
        /* <DEDUP_REMOVED lines=289> */
.L_x_860:
[----:B------:R-:W-:Y:S05]  /*15b0*/  BSYNC B0 ;  /* 0x0000000000007941 */ /* 0x000fea0003800000 */
.L_x_859:
        /* <DEDUP_REMOVED lines=100> */
.L_x_870:
        /* <DEDUP_REMOVED lines=194> */
.L_x_863:
[----:B------:R-:W-:Y:S05]  /*2820*/  BSYNC B0 ;  /* 0x0000000000007941 */ /* 0x000fea0003800000 */
.L_x_862:
        /* <DEDUP_REMOVED lines=24> */
.L_x_868:
        /* <DEDUP_REMOVED lines=129> */
.L_x_867:
[----:B------:R-:W-:Y:S05]  /*31c0*/  BSYNC B0 ;  /* 0x0000000000007941 */ /* 0x000fea0003800000 */
.L_x_866:
[----:B------:R-:W-:-:S13]  /*31d0*/  ISETP.NE.AND P0, PT, R38, RZ, PT ;  /* 0x000000ff2600720c */ /* 0x000fda0003f05270 */
[----:B------:R-:W-:Y:S05]  /*31e0*/  @!P0 BRA `(.L_x_865) ;  /* 0x000002f000008947 */ /* 0x000fea0003800000 */
[----:B------:R-:W-:Y:S01]  /*31f0*/  IADD3 R0, R44, 0x3, RZ ;  /* 0x000000032c007810 */ /* 0x000fe20007ffe0ff */
[----:B------:R-:W-:Y:S02]  /*3200*/  IMAD.MOV.U32 R15, RZ, RZ, 0x3 ;  /* 0x00000003ff0f7424 */ /* 0x000fe400078e00ff */
[----:B------:R-:W-:Y:S01]  /*3210*/  IMAD.MOV.U32 R7, RZ, RZ, RZ ;  /* 0x000000ffff077224 */ /* 0x000fe200078e00ff */
[----:B------:R-:W-:Y:S02]  /*3220*/  SHF.R.S32.HI R6, RZ, 0x1f, R0 ;  /* 0x0000001fff067819 */ /* 0x000fe40000011400 */
.L_x_869:
        /* <DEDUP_REMOVED lines=43> */
.L_x_865:
[----:B------:R-:W-:Y:S05]  /*34e0*/  BSYNC B1 ;  /* 0x0000000000017941 */ /* 0x000fea0003800000 */
.L_x_864:
        /* <DEDUP_REMOVED lines=24> */
.L_x_861:
[----:B------:R-:W-:Y:S02]  /*3670*/  MOV R0, 0x3690 ;  /* 0x0000369000007802 */ /* 0x000fe40000000f00 */
[----:B------:R-:W-:Y:S05]  /*3680*/  CALL.REL.NOINC `($__internal_78_$__cuda_sm70_shflsync_bfly_p) ;  /* 0x0000001000007944 */ /* 0x000fea0003c00000 */
[----:B-12---:R-:W-:Y:S05]  /*3690*/  BRA `(.L_x_870) ;  /* 0xffffe56000007947 */ /* 0x006fea000383ffff */
        .weak           $__internal_78_$__cuda_sm70_shflsync_bfly_p
        .type           $__internal_78_$__cuda_sm70_shflsync_bfly_p,@function
        .size           $__internal_78_$__cuda_sm70_shflsync_bfly_p,(.L_x_1912 - $__internal_78_$__cuda_sm70_shflsync_bfly_p)
$__internal_78_$__cuda_sm70_shflsync_bfly_p:
[----:B------:R-:W-:Y:S01]  /*36a0*/  HFMA2.MMA R9, -RZ, RZ, 0, 0 ;  /* 0x00000000ff097435 */ /* 0x000fe200000001ff */
[----:B------:R-:W-:Y:S01]  /*36b0*/  MOV R8, R0 ;  /* 0x0000000000087202 */ /* 0x000fe20000000f00 */
[----:B------:R1:W2:Y:S04]  /*36c0*/  SHFL.BFLY PT, R5, R6, 0x8, 0x1f ;  /* 0x0d001f0006057f89 */ /* 0x0002a800000e0000 */
[----:B------:R-:W-:Y:S05]  /*36d0*/  RET.REL.NODEC R8 `(_ZN7cutlass13device_kernelIN5flash19FlashAttnFwdCombineIN4cute5tupleIJNS3_1CILi16EEENS5_ILi64EEEEEELi8ELi256ELi1ELb0ELb0ENS_6half_tEfNS_4arch4Sm90EEEEEvNT_6ParamsE) ;  /* 0xffffc92008007950 */ /* 0x000fea0003c3ffff */
.L_x_871:
        /* <DEDUP_REMOVED lines=10> */
.L_x_1912:


//--------------------- .text._ZN7cutlass13device_kernelIN5flash19FlashAttnFwdCombineIN4cute5tupleIJNS3_1CILi16EEENS5_ILi64EEEEEELi7ELi256ELi1ELb0ELb0ENS_6half_tEfNS_4arch4Sm90EEEEEvNT_6ParamsE --------------------------
	.section	.text._ZN7cutlass13device_kernelIN5flash19FlashAttnFwdCombineIN4cute5tupleIJNS3_1CILi16EEENS5_ILi64EEEEEELi7ELi256ELi1ELb0ELb0ENS_6half_tEfNS_4arch4Sm90EEEEEvNT_6ParamsE,"ax",@progbits
	.sectioninfo	@"SHI_REGISTERS=48"
	.align	128
.text._ZN7cutlass13device_kernelIN5flash19FlashAttnFwdCombineIN4cute5tupleIJNS3_1CILi16EEENS5_ILi64EEEEEELi7ELi256ELi1ELb0ELb0ENS_6half_tEfNS_4arch4Sm90EEEEEvNT_6ParamsE:
        .type           _ZN7cutlass13device_kernelIN5flash19FlashAttnFwdCombineIN4cute5tupleIJNS3_1CILi16EEENS5_ILi64EEEEEELi7ELi256ELi1ELb0ELb0ENS_6half_tEfNS_4arch4Sm90EEEEEvNT_6ParamsE,@function
        .size           _ZN7cutlass13device_kernelIN5flash19FlashAttnFwdCombineIN4cute5tupleIJNS3_1CILi16EEENS5_ILi64EEEEEELi7ELi256ELi1ELb0ELb0ENS_6half_tEfNS_4arch4Sm90EEEEEvNT_6ParamsE,(.L_x_1914 - _ZN7cutlass13device_kernelIN5flash19FlashAttnFwdCombineIN4cute5tupleIJNS3_1CILi16EEENS5_ILi64EEEEEELi7ELi256ELi1ELb0ELb0ENS_6half_tEfNS_4arch4Sm90EEEEEvNT_6ParamsE)
        .other          _ZN7cutlass13device_kernelIN5flash19FlashAttnFwdCombineIN4cute5tupleIJNS3_1CILi16EEENS5_ILi64EEEEEELi7ELi256ELi1ELb0ELb0ENS_6half_tEfNS_4arch4Sm90EEEEEvNT_6ParamsE,@"STO_CUDA_ENTRY STV_DEFAULT"
_ZN7cutlass13device_kernelIN5flash19FlashAttnFwdCombineIN4cute5tupleIJNS3_1CILi16EEENS5_ILi64EEEEEELi7ELi256ELi1ELb0ELb0ENS_6half_tEfNS_4arch4Sm90EEEEEvNT_6ParamsE:
        /* <DEDUP_REMOVED lines=58> */
.L_x_872:
        /* <DEDUP_REMOVED lines=165> */
.L_x_874:
[----:B------:R-:W-:Y:S05]  /*0df0*/  BSYNC B0 ;  /* 0x0000000000007941 */ /* 0x000fea0003800000 */
.L_x_873:
        /* <DEDUP_REMOVED lines=84> */
.L_x_884:
        /* <DEDUP_REMOVED lines=130> */
.L_x_877:
[----:B------:R-:W-:Y:S05]  /*1b60*/  BSYNC B0 ;  /* 0x0000000000007941 */ /* 0x000fea0003800000 */
.L_x_876:
        /* <DEDUP_REMOVED lines=24> */
.L_x_882:
        /* <DEDUP_REMOVED lines=129> */
.L_x_881:
[----:B------:R-:W-:Y:S05]  /*2500*/  BSYNC B0 ;  /* 0x0000000000007941 */ /* 0x000fea0003800000 */
.L_x_880:
        /* <DEDUP_REMOVED lines=8> */
.L_x_883:
        /* <DEDUP_REMOVED lines=43> */
.L_x_879:
[----:B------:R-:W-:Y:S05]  /*2840*/  BSYNC B1 ;  /* 0x0000000000017941 */ /* 0x000fea0003800000 */
.L_x_878:
        /* <DEDUP_REMOVED lines=24> */
.L_x_875:
[----:B------:R-:W-:Y:S02]  /*29d0*/  MOV R0, 0x29f0 ;  /* 0x000029f000007802 */ /* 0x000fe40000000f00 */
[----:B------:R-:W-:Y:S05]  /*29e0*/  CALL.REL.NOINC `($__internal_79_$__cuda_sm70_shflsync_bfly_p) ;  /* 0x0000001000007944 */ /* 0x000fea0003c00000 */
[----:B-12---:R-:W-:Y:S05]  /*29f0*/  BRA `(.L_x_884) ;  /* 0xffffe94000007947 */ /* 0x006fea000383ffff */
        .weak           $__internal_79_$__cuda_sm70_shflsync_bfly_p
        .type           $__internal_79_$__cuda_sm70_shflsync_bfly_p,@function
        .size           $__internal_79_$__cuda_sm70_shflsync_bfly_p,(.L_x_1914 - $__internal_79_$__cuda_sm70_shflsync_bfly_p)
$__internal_79_$__cuda_sm70_shflsync_bfly_p:
[----:B------:R-:W-:Y:S01]  /*2a00*/  HFMA2.MMA R9, -RZ, RZ, 0, 0 ;  /* 0x00000000ff097435 */ /* 0x000fe200000001ff */
[----:B------:R-:W-:Y:S01]  /*2a10*/  MOV R8, R0 ;  /* 0x0000000000087202 */ /* 0x000fe20000000f00 */
[----:B------:R1:W2:Y:S04]  /*2a20*/  SHFL.BFLY PT, R5, R6, 0x8, 0x1f ;  /* 0x0d001f0006057f89 */ /* 0x0002a800000e0000 */
[----:B------:R-:W-:Y:S05]  /*2a30*/  RET.REL.NODEC R8 `(_ZN7cutlass13device_kernelIN5flash19FlashAttnFwdCombineIN4cute5tupleIJNS3_1CILi16EEENS5_ILi64EEEEEELi7ELi256ELi1ELb0ELb0ENS_6half_tEfNS_4arch4Sm90EEEEEvNT_6ParamsE) ;  /* 0xffffd5c008007950 */ /* 0x000fea0003c3ffff */
.L_x_885:
        /* <DEDUP_REMOVED lines=12> */
.L_x_1914:


//--------------------- .text._ZN7cutlass13device_kernelIN5flash19FlashAttnFwdCombineIN4cute5tupleIJNS3_1CILi16EEENS5_ILi64EEEEEELi6ELi256ELi1ELb0ELb0ENS_6half_tEfNS_4arch4Sm90EEEEEvNT_6ParamsE --------------------------
	.section	.text._ZN7cutlass13device_kernelIN5flash19FlashAttnFwdCombineIN4cute5tupleIJNS3_1CILi16EEENS5_ILi64EEEEEELi6ELi256ELi1ELb0ELb0ENS_6half_tEfNS_4arch4Sm90EEEEEvNT_6ParamsE,"ax",@progbits
	.sectioninfo	@"SHI_REGISTERS=48"
	.align	128
.text._ZN7cutlass13device_kernelIN5flash19FlashAttnFwdCombineIN4cute5tupleIJNS3_1CILi16EEENS5_ILi64EEEEEELi6ELi256ELi1ELb0ELb0ENS_6half_tEfNS_4arch4Sm90EEEEEvNT_6ParamsE:
        .type           _ZN7cutlass13device_kernelIN5flash19FlashAttnFwdCombineIN4cute5tupleIJNS3_1CILi16EEENS5_ILi64EEEEEELi6ELi256ELi1ELb0ELb0ENS_6half_tEfNS_4arch4Sm90EEEEEvNT_6ParamsE,@function
        .size           _ZN7cutlass13device_kernelIN5flash19FlashAttnFwdCombineIN4cute5tupleIJNS3_1CILi16EEENS5_ILi64EEEEEELi6ELi256ELi1ELb0ELb0ENS_6half_tEfNS_4arch4Sm90EEEEEvNT_6ParamsE,(.L_x_1916 - _ZN7cutlass13device_kernelIN5flash19FlashAttnFwdCombineIN4cute5tupleIJNS3_1CILi16EEENS5_ILi64EEEEEELi6ELi256ELi1ELb0ELb0ENS_6half_tEfNS_4arch4Sm90EEEEEvNT_6ParamsE)
        .other          _ZN7cutlass13device_kernelIN5flash19FlashAttnFwdCombineIN4cute5tupleIJNS3_1CILi16EEENS5_ILi64EEEEEELi6ELi256ELi1ELb0ELb0ENS_6half_tEfNS_4arch4Sm90EEEEEvNT_6ParamsE,@"STO_CUDA_ENTRY STV_DEFAULT"
_ZN7cutlass13device_kernelIN5flash19FlashAttnFwdCombineIN4cute5tupleIJNS3_1CILi16EEENS5_ILi64EEEEEELi6ELi256ELi1ELb0ELb0ENS_6half_tEfNS_4arch4Sm90EEEEEvNT_6ParamsE:
        /* <DEDUP_REMOVED lines=58> */
.L_x_886:
        /* <DEDUP_REMOVED lines=97> */
.L_x_888:
[----:B------:R-:W-:Y:S05]  /*09b0*/  BSYNC B0 ;  /* 0x0000000000007941 */ /* 0x000fea0003800000 */
.L_x_887:
        /* <DEDUP_REMOVED lines=76> */
.L_x_898:
        /* <DEDUP_REMOVED lines=95> */
.L_x_891:
[----:B------:R-:W-:Y:S05]  /*1470*/  BSYNC B0 ;  /* 0x0000000000007941 */ /* 0x000fea0003800000 */
.L_x_890:
        /* <DEDUP_REMOVED lines=24> */
.L_x_896:
        /* <DEDUP_REMOVED lines=129> */
.L_x_895:
[----:B------:R-:W-:Y:S05]  /*1e10*/  BSYNC B0 ;  /* 0x0000000000007941 */ /* 0x000fea0003800000 */
.L_x_894:
[----:B------:R-:W-:-:S13]  /*1e20*/  ISETP.NE.AND P0, PT, R38, RZ, PT ;  /* 0x000000ff2600720c */ /* 0x000fda0003f05270 */
[----:B------:R-:W-:Y:S05]  /*1e30*/  @!P0 BRA `(.L_x_893) ;  /* 0x000002f000008947 */ /* 0x000fea0003800000 */
[----:B------:R-:W-:Y:S01]  /*1e40*/  IADD3 R0, R44, 0x3, RZ ;  /* 0x000000032c007810 */ /* 0x000fe20007ffe0ff */
[----:B------:R-:W-:Y:S02]  /*1e50*/  IMAD.MOV.U32 R15, RZ, RZ, 0x3 ;  /* 0x00000003ff0f7424 */ /* 0x000fe400078e00ff */
[----:B------:R-:W-:Y:S01]  /*1e60*/  IMAD.MOV.U32 R7, RZ, RZ, RZ ;  /* 0x000000ffff077224 */ /* 0x000fe200078e00ff */
[----:B------:R-:W-:Y:S02]  /*1e70*/  SHF.R.S32.HI R6, RZ, 0x1f, R0 ;  /* 0x0000001fff067819 */ /* 0x000fe40000011400 */
.L_x_897:
        /* <DEDUP_REMOVED lines=43> */
.L_x_893:
[----:B------:R-:W-:Y:S05]  /*2130*/  BSYNC B1 ;  /* 0x0000000000017941 */ /* 0x000fea0003800000 */
.L_x_892:
        /* <DEDUP_REMOVED lines=24> */
.L_x_889:
[----:B---3--:R-:W-:Y:S02]  /*22c0*/  MOV R0, 0x22e0 ;  /* 0x000022e000007802 */ /* 0x008fe40000000f00 */
[----:B------:R-:W-:Y:S05]  /*22d0*/  CALL.REL.NOINC `($__internal_80_$__cuda_sm70_shflsync_bfly_p) ;  /* 0x0000001000007944 */ /* 0x000fea0003c00000 */
[----:B-12---:R-:W-:Y:S05]  /*22e0*/  BRA `(.L_x_898) ;  /* 0xffffeb9000007947 */ /* 0x006fea000383ffff */
        .weak           $__internal_80_$__cuda_sm70_shflsync_bfly_p
        .type           $__internal_80_$__cuda_sm70_shflsync_bfly_p,@function
        .size           $__internal_80_$__cuda_sm70_shflsync_bfly_p,(.L_x_1916 - $__internal_80_$__cuda_sm70_shflsync_bfly_p)
$__internal_80_$__cuda_sm70_shflsync_bfly_p:
[----:B------:R-:W-:Y:S01]  /*22f0*/  HFMA2.MMA R9, -RZ, RZ, 0, 0 ;  /* 0x00000000ff097435 */ /* 0x000fe200000001ff */
[----:B------:R-:W-:Y:S01]  /*2300*/  MOV R8, R0 ;  /* 0x0000000000087202 */ /* 0x000fe20000000f00 */
[----:B------:R1:W2:Y:S04]  /*2310*/  SHFL.BFLY PT, R5, R7, 0x8, 0x1f ;  /* 0x0d001f0007057f89 */ /* 0x0002a800000e0000 */
[----:B------:R-:W-:Y:S05]  /*2320*/  RET.REL.NODEC R8 `(_ZN7cutlass13device_kernelIN5flash19FlashAttnFwdCombineIN4cute5tupleIJNS3_1CILi16EEENS5_ILi64EEEEEELi6ELi256ELi1ELb0ELb0ENS_6half_tEfNS_4arch4Sm90EEEEEvNT_6ParamsE) ;  /* 0xffffdcd008007950 */ /* 0x000fea0003c3ffff */
.L_x_899:
        /* <DEDUP_REMOVED lines=13> */
.L_x_1916:


//--------------------- .text._ZN7cutlass13device_kernelIN5flash19FlashAttnFwdCombineIN4cute5tupleIJNS3_1CILi16EEENS5_ILi64EEEEEELi5ELi256ELi1ELb0ELb0ENS_6half_tEfNS_4arch4Sm90EEEEEvNT_6ParamsE --------------------------
	.section	.text._ZN7cutlass13device_kernelIN5flash19FlashAttnFwdCombineIN4cute5tupleIJNS3_1CILi16EEENS5_ILi64EEEEEELi5ELi256ELi1ELb0ELb0ENS_6half_tEfNS_4arch4Sm90EEEEEvNT_6ParamsE,"ax",@progbits
	.sectioninfo	@"SHI_REGISTERS=48"
	.align	128
.text._ZN7cutlass13device_kernelIN5flash19FlashAttnFwdCombineIN4cute5tupleIJNS3_1CILi16EEENS5_ILi64EEEEEELi5ELi256ELi1ELb0ELb0ENS_6half_tEfNS_4arch4Sm90EEEEEvNT_6ParamsE:
        .type           _ZN7cutlass13device_kernelIN5flash19FlashAttnFwdCombineIN4cute5tupleIJNS3_1CILi16EEENS5_ILi64EEEEEELi5ELi256ELi1ELb0ELb0ENS_6half_tEfNS_4arch4Sm90EEEEEvNT_6ParamsE,@function
        .size           _ZN7cutlass13device_kernelIN5flash19FlashAttnFwdCombineIN4cute5tupleIJNS3_1CILi16EEENS5_ILi64EEEEEELi5ELi256ELi1ELb0ELb0ENS_6half_tEfNS_4arch4Sm90EEEEEvNT_6ParamsE,(.L_x_1918 - _ZN7cutlass13device_kernelIN5flash19FlashAttnFwdCombineIN4cute5tupleIJNS3_1CILi16EEENS5_ILi64EEEEEELi5ELi256ELi1ELb0ELb0ENS_6half_tEfNS_4arch4Sm90EEEEEvNT_6ParamsE)
        .other          _ZN7cutlass13device_kernelIN5flash19FlashAttnFwdCombineIN4cute5tupleIJNS3_1CILi16EEENS5_ILi64EEEEEELi5ELi256ELi1ELb0ELb0ENS_6half_tEfNS_4arch4Sm90EEEEEvNT_6ParamsE,@"STO_CUDA_ENTRY STV_DEFAULT"
_ZN7cutlass13device_kernelIN5flash19FlashAttnFwdCombineIN4cute5tupleIJNS3_1CILi16EEENS5_ILi64EEEEEELi5ELi256ELi1ELb0ELb0ENS_6half_tEfNS_4arch4Sm90EEEEEvNT_6ParamsE:
        /* <DEDUP_REMOVED lines=58> */
.L_x_900:
        /* <DEDUP_REMOVED lines=65> */
.L_x_902:
[----:B------:R-:W-:Y:S05]  /*07b0*/  BSYNC B0 ;  /* 0x0000000000007941 */ /* 0x000fea0003800000 */
.L_x_901:
        /* <DEDUP_REMOVED lines=72> */
.L_x_912:
        /* <DEDUP_REMOVED lines=82> */
.L_x_905:
[----:B------:R-:W-:Y:S05]  /*1160*/  BSYNC B0 ;  /* 0x0000000000007941 */ /* 0x000fea0003800000 */
.L_x_904:
        /* <DEDUP_REMOVED lines=24> */
.L_x_910:
        /* <DEDUP_REMOVED lines=129> */
.L_x_909:
[----:B------:R-:W-:Y:S05]  /*1b00*/  BSYNC B0 ;  /* 0x0000000000007941 */ /* 0x000fea0003800000 */
.L_x_908:
        /* <DEDUP_REMOVED lines=8> */
.L_x_911:
        /* <DEDUP_REMOVED lines=43> */
.L_x_907:
[----:B------:R-:W-:Y:S05]  /*1e40*/  BSYNC B1 ;  /* 0x0000000000017941 */ /* 0x000fea0003800000 */
.L_x_906:
        /* <DEDUP_REMOVED lines=24> */
.L_x_903:
[----:B--2---:R-:W-:Y:S02]  /*1fd0*/  MOV R0, 0x1ff0 ;  /* 0x00001ff000007802 */ /* 0x004fe40000000f00 */
[----:B------:R-:W-:Y:S05]  /*1fe0*/  CALL.REL.NOINC `($__internal_81_$__cuda_sm70_shflsync_bfly_p) ;  /* 0x0000001000007944 */ /* 0x000fea0003c00000 */
[----:B-12---:R-:W-:Y:S05]  /*1ff0*/  BRA `(.L_x_912) ;  /* 0xffffec4000007947 */ /* 0x006fea000383ffff */
        .weak           $__internal_81_$__cuda_sm70_shflsync_bfly_p
        .type           $__internal_81_$__cuda_sm70_shflsync_bfly_p,@function
        .size           $__internal_81_$__cuda_sm70_shflsync_bfly_p,(.L_x_1918 - $__internal_81_$__cuda_sm70_shflsync_bfly_p)
$__internal_81_$__cuda_sm70_shflsync_bfly_p:
[----:B------:R-:W-:Y:S01]  /*2000*/  HFMA2.MMA R11, -RZ, RZ, 0, 0 ;  /* 0x00000000ff0b7435 */ /* 0x000fe200000001ff */
[----:B------:R-:W-:Y:S01]  /*2010*/  MOV R10, R0 ;  /* 0x00000000000a7202 */ /* 0x000fe20000000f00 */
[----:B------:R1:W2:Y:S04]  /*2020*/  SHFL.BFLY PT, R5, R6, 0x8, 0x1f ;  /* 0x0d001f0006057f89 */ /* 0x0002a800000e0000 */
[----:B------:R-:W-:Y:S05]  /*2030*/  RET.REL.NODEC R10 `(_ZN7cutlass13device_kernelIN5flash19FlashAttnFwdCombineIN4cute5tupleIJNS3_1CILi16EEENS5_ILi64EEEEEELi5ELi256ELi1ELb0ELb0ENS_6half_tEfNS_4arch4Sm90EEEEEvNT_6ParamsE) ;  /* 0xffffdfc00a007950 */ /* 0x000fea0003c3ffff */
.L_x_913:
        /* <DEDUP_REMOVED lines=12> */
.L_x_1918:


//--------------------- .text._ZN7cutlass13device_kernelIN5flash19FlashAttnFwdCombineIN4cute5tupleIJNS3_1CILi16EEENS5_ILi64EEEEEELi4ELi256ELi1ELb0ELb0ENS_6half_tEfNS_4arch4Sm90EEEEEvNT_6ParamsE --------------------------
	.section	.text._ZN7cutlass13device_kernelIN5flash19FlashAttnFwdCombineIN4cute5tupleIJNS3_1CILi16EEENS5_ILi64EEEEEELi4ELi256ELi1ELb0ELb0ENS_6half_tEfNS_4arch4Sm90EEEEEvNT_6ParamsE,"ax",@progbits
	.sectioninfo	@"SHI_REGISTERS=48"
	.align	128
.text._ZN7cutlass13device_kernelIN5flash19FlashAttnFwdCombineIN4cute5tupleIJNS3_1CILi16EEENS5_ILi64EEEEEELi4ELi256ELi1ELb0ELb0ENS_6half_tEfNS_4arch4Sm90EEEEEvNT_6ParamsE:
        .type           _ZN7cutlass13device_kernelIN5flash19FlashAttnFwdCombineIN4cute5tupleIJNS3_1CILi16EEENS5_ILi64EEEEEELi4ELi256ELi1ELb0ELb0ENS_6half_tEfNS_4arch4Sm90EEEEEvNT_6ParamsE,@function
        .size           _ZN7cutlass13device_kernelIN5flash19FlashAttnFwdCombineIN4cute5tupleIJNS3_1CILi16EEENS5_ILi64EEEEEELi4ELi256ELi1ELb0ELb0ENS_6half_tEfNS_4arch4Sm90EEEEEvNT_6ParamsE,(.L_x_1920 - _ZN7cutlass13device_kernelIN5flash19FlashAttnFwdCombineIN4cute5tupleIJNS3_1CILi16EEENS5_ILi64EEEEEELi4ELi256ELi1ELb0ELb0ENS_6half_tEfNS_4arch4Sm90EEEEEvNT_6ParamsE)
        .other          _ZN7cutlass13device_kernelIN5flash19FlashAttnFwdCombineIN4cute5tupleIJNS3_1CILi16EEENS5_ILi64EEEEEELi4ELi256ELi1ELb0ELb0ENS_6half_tEfNS_4arch4Sm90EEEEEvNT_6ParamsE,@"STO_CUDA_ENTRY STV_DEFAULT"
_ZN7cutlass13device_kernelIN5flash19FlashAttnFwdCombineIN4cute5tupleIJNS3_1CILi16EEENS5_ILi64EEEEEELi4ELi256ELi1ELb0ELb0ENS_6half_tEfNS_4arch4Sm90EEEEEvNT_6ParamsE:
        /* <DEDUP_REMOVED lines=58> */
.L_x_914:
        /* <DEDUP_REMOVED lines=49> */
.L_x_916:
[----:B------:R-:W-:Y:S05]  /*06b0*/  BSYNC B0 ;  /* 0x0000000000007941 */ /* 0x000fea0003800000 */
.L_x_915:
        /* <DEDUP_REMOVED lines=70> */
.L_x_926:
        /* <DEDUP_REMOVED lines=74> */
.L_x_919:
[----:B------:R-:W-:Y:S05]  /*0fc0*/  BSYNC B0 ;  /* 0x0000000000007941 */ /* 0x000fea0003800000 */
.L_x_918:
        /* <DEDUP_REMOVED lines=24> */
.L_x_924:
        /* <DEDUP_REMOVED lines=129> */
.L_x_923:
[----:B------:R-:W-:Y:S05]  /*1960*/  BSYNC B0 ;  /* 0x0000000000007941 */ /* 0x000fea0003800000 */
.L_x_922:
        /* <DEDUP_REMOVED lines=8> */
.L_x_925:
        /* <DEDUP_REMOVED lines=43> */
.L_x_921:
[----:B------:R-:W-:Y:S05]  /*1ca0*/  BSYNC B1 ;  /* 0x0000000000017941 */ /* 0x000fea0003800000 */
.L_x_920:
        /* <DEDUP_REMOVED lines=24> */
.L_x_917:
[----:B------:R-:W-:Y:S02]  /*1e30*/  MOV R0, 0x1e50 ;  /* 0x00001e5000007802 */ /* 0x000fe40000000f00 */
[----:B-1-3--:R-:W-:Y:S05]  /*1e40*/  CALL.REL.NOINC `($__internal_82_$__cuda_sm70_shflsync_bfly_p) ;  /* 0x0000001000007944 */ /* 0x00afea0003c00000 */
[----:B-12---:R-:W-:Y:S05]  /*1e50*/  BRA `(.L_x_926) ;  /* 0xffffecc000007947 */ /* 0x006fea000383ffff */
        .weak           $__internal_82_$__cuda_sm70_shflsync_bfly_p
        .type           $__internal_82_$__cuda_sm70_shflsync_bfly_p,@function
        .size           $__internal_82_$__cuda_sm70_shflsync_bfly_p,(.L_x_1920 - $__internal_82_$__cuda_sm70_shflsync_bfly_p)
$__internal_82_$__cuda_sm70_shflsync_bfly_p:
[----:B------:R-:W-:Y:S01]  /*1e60*/  HFMA2.MMA R9, -RZ, RZ, 0, 0 ;  /* 0x00000000ff097435 */ /* 0x000fe200000001ff */
[----:B------:R-:W-:Y:S01]  /*1e70*/  MOV R8, R0 ;  /* 0x0000000000087202 */ /* 0x000fe20000000f00 */
[----:B------:R1:W2:Y:S04]  /*1e80*/  SHFL.BFLY PT, R5, R7, 0x8, 0x1f ;  /* 0x0d001f0007057f89 */ /* 0x0002a800000e0000 */
[----:B------:R-:W-:Y:S05]  /*1e90*/  RET.REL.NODEC R8 `(_ZN7cutlass13device_kernelIN5flash19FlashAttnFwdCombineIN4cute5tupleIJNS3_1CILi16EEENS5_ILi64EEEEEELi4ELi256ELi1ELb0ELb0ENS_6half_tEfNS_4arch4Sm90EEEEEvNT_6ParamsE) ;  /* 0xffffe16008007950 */ /* 0x000fea0003c3ffff */
.L_x_927:
        /* <DEDUP_REMOVED lines=14> */
.L_x_1920:


//--------------------- .text._ZN7cutlass13device_kernelIN5flash19FlashAttnFwdCombineIN4cute5tupleIJNS3_1CILi16EEENS5_ILi64EEEEEELi8ELi256ELi1ELb0ELb1ENS_6half_tEfNS_4arch4Sm90EEEEEvNT_6ParamsE --------------------------
	.section	.text._ZN7cutlass13device_kernelIN5flash19FlashAttnFwdCombineIN4cute5tupleIJNS3_1CILi16EEENS5_ILi64EEEEEELi8ELi256ELi1ELb0ELb1ENS_6half_tEfNS_4arch4Sm90EEEEEvNT_6ParamsE,"ax",@progbits
	.sectioninfo	@"SHI_REGISTERS=55"
	.align	128
.text._ZN7cutlass13device_kernelIN5flash19FlashAttnFwdCombineIN4cute5tupleIJNS3_1CILi16EEENS5_ILi64EEEEEELi8ELi256ELi1ELb0ELb1ENS_6half_tEfNS_4arch4Sm90EEEEEvNT_6ParamsE:
        .type           _ZN7cutlass13device_kernelIN5flash19FlashAttnFwdCombineIN4cute5tupleIJNS3_1CILi16EEENS5_ILi64EEEEEELi8ELi256ELi1ELb0ELb1ENS_6half_tEfNS_4arch4Sm90EEEEEvNT_6ParamsE,@function
        .size           _ZN7cutlass13device_kernelIN5flash19FlashAttnFwdCombineIN4cute5tupleIJNS3_1CILi16EEENS5_ILi64EEEEEELi8ELi256ELi1ELb0ELb1ENS_6half_tEfNS_4arch4Sm90EEEEEvNT_6ParamsE,(.L_x_1922 - _ZN7cutlass13device_kernelIN5flash19FlashAttnFwdCombineIN4cute5tupleIJNS3_1CILi16EEENS5_ILi64EEEEEELi8ELi256ELi1ELb0ELb1ENS_6half_tEfNS_4arch4Sm90EEEEEvNT_6ParamsE)
        .other          _ZN7cutlass13device_kernelIN5flash19FlashAttnFwdCombineIN4cute5tupleIJNS3_1CILi16EEENS5_ILi64EEEEEELi8ELi256ELi1ELb0ELb1ENS_6half_tEfNS_4arch4Sm90EEEEEvNT_6ParamsE,@"STO_CUDA_ENTRY STV_DEFAULT"
_ZN7cutlass13device_kernelIN5flash19FlashAttnFwdCombineIN4cute5tupleIJNS3_1CILi16EEENS5_ILi64EEEEEELi8ELi256ELi1ELb0ELb1ENS_6half_tEfNS_4arch4Sm90EEEEEvNT_6ParamsE:
        /* <DEDUP_REMOVED lines=51> */
.L_x_928:
        /* <DEDUP_REMOVED lines=25> */
.L_x_929:
        /* <DEDUP_REMOVED lines=101> */
.L_x_931:
        /* <DEDUP_REMOVED lines=13> */
[----:B------:R-:W-:Y:S05]  /*0be0*/  CALL.REL.NOINC `($__internal_83_$__cuda_sm20_div_u64) ;  /* 0x0000337000007944 */ /* 0x000fea0003c00000 */
[----:B------:R-:W-:Y:S01]  /*0bf0*/  MOV R2, R3 ;  /* 0x0000000300027202 */ /* 0x000fe20000000f00 */
[----:B------:R-:W-:Y:S05]  /*0c00*/  BRA `(.L_x_933) ;  /* 0x0000012000007947 */ /* 0x000fea0003800000 */
.L_x_932:
        /* <DEDUP_REMOVED lines=18> */
.L_x_933:
[----:B------:R-:W-:Y:S02]  /*0d30*/  IADD3 R5, R6, -0x1, RZ ;  /* 0xffffffff06057810 */ /* 0x000fe40007ffe0ff */
[----:B------:R-:W-:-:S03]  /*0d40*/  MOV R8, R2 ;  /* 0x0000000200087202 */ /* 0x000fc60000000f00 */
.L_x_930:
        /* <DEDUP_REMOVED lines=290> */
.L_x_935:
[----:B------:R-:W-:Y:S05]  /*1f70*/  BSYNC B0 ;  /* 0x0000000000007941 */ /* 0x000fea0003800000 */
.L_x_934:
        /* <DEDUP_REMOVED lines=95> */
.L_x_945:
        /* <DEDUP_REMOVED lines=187> */
.L_x_938:
[----:B------:R-:W-:Y:S05]  /*3120*/  BSYNC B0 ;  /* 0x0000000000007941 */ /* 0x000fea0003800000 */
.L_x_937:
        /* <DEDUP_REMOVED lines=24> */
.L_x_943:
        /* <DEDUP_REMOVED lines=129> */
.L_x_942:
[----:B------:R-:W-:Y:S05]  /*3ac0*/  BSYNC B0 ;  /* 0x0000000000007941 */ /* 0x000fea0003800000 */
.L_x_941:
[----:B------:R-:W-:-:S13]  /*3ad0*/  ISETP.NE.AND P0, PT, R36, RZ, PT ;  /* 0x000000ff2400720c */ /* 0x000fda0003f05270 */
[----:B------:R-:W-:Y:S05]  /*3ae0*/  @!P0 BRA `(.L_x_940) ;  /* 0x000002f000008947 */ /* 0x000fea0003800000 */
[----:B------:R-:W-:Y:S01]  /*3af0*/  IADD3 R0, R42, 0x3, RZ ;  /* 0x000000032a007810 */ /* 0x000fe20007ffe0ff */
[----:B------:R-:W-:Y:S02]  /*3b00*/  IMAD.MOV.U32 R15, RZ, RZ, 0x3 ;  /* 0x00000003ff0f7424 */ /* 0x000fe400078e00ff */
[----:B-1----:R-:W-:Y:S01]  /*3b10*/  IMAD.MOV.U32 R7, RZ, RZ, RZ ;  /* 0x000000ffff077224 */ /* 0x002fe200078e00ff */
[----:B------:R-:W-:Y:S02]  /*3b20*/  SHF.R.S32.HI R6, RZ, 0x1f, R0 ;  /* 0x0000001fff067819 */ /* 0x000fe40000011400 */
.L_x_944:
        /* <DEDUP_REMOVED lines=43> */
.L_x_940:
[----:B------:R-:W-:Y:S05]  /*3de0*/  BSYNC B1 ;  /* 0x0000000000017941 */ /* 0x000fea0003800000 */
.L_x_939:
        /* <DEDUP_REMOVED lines=20> */
.L_x_936:
[----:B------:R-:W-:Y:S02]  /*3f30*/  MOV R0, 0x3f50 ;  /* 0x00003f5000007802 */ /* 0x000fe40000000f00 */
[----:B------:R-:W-:Y:S05]  /*3f40*/  CALL.REL.NOINC `($__internal_84_$__cuda_sm70_shflsync_bfly_p) ;  /* 0x000003e000007944 */ /* 0x000fea0003c00000 */
[----:B-12---:R-:W-:Y:S05]  /*3f50*/  BRA `(.L_x_945) ;  /* 0xffffe61000007947 */ /* 0x006fea000383ffff */
        .weak           $__internal_83_$__cuda_sm20_div_u64
        .type           $__internal_83_$__cuda_sm20_div_u64,@function
        .size           $__internal_83_$__cuda_sm20_div_u64,($__internal_84_$__cuda_sm70_shflsync_bfly_p - $__internal_83_$__cuda_sm20_div_u64)
$__internal_83_$__cuda_sm20_div_u64:
        /* <DEDUP_REMOVED lines=60> */
[----:B------:R-:W-:Y:S06]  /*4320*/  RET.REL.NODEC R4 `(_ZN7cutlass13device_kernelIN5flash19FlashAttnFwdCombineIN4cute5tupleIJNS3_1CILi16EEENS5_ILi64EEEEEELi8ELi256ELi1ELb0ELb1ENS_6half_tEfNS_4arch4Sm90EEEEEvNT_6ParamsE) ;  /* 0xffffbcd004007950 */ /* 0x000fec0003c3ffff */
        .weak           $__internal_84_$__cuda_sm70_shflsync_bfly_p
        .type           $__internal_84_$__cuda_sm70_shflsync_bfly_p,@function
        .size           $__internal_84_$__cuda_sm70_shflsync_bfly_p,(.L_x_1922 - $__internal_84_$__cuda_sm70_shflsync_bfly_p)
$__internal_84_$__cuda_sm70_shflsync_bfly_p:
[----:B------:R-:W-:Y:S01]  /*4330*/  HFMA2.MMA R11, -RZ, RZ, 0, 0 ;  /* 0x00000000ff0b7435 */ /* 0x000fe200000001ff */
[----:B------:R-:W-:Y:S01]  /*4340*/  MOV R10, R0 ;  /* 0x00000000000a7202 */ /* 0x000fe20000000f00 */
[----:B------:R1:W2:Y:S04]  /*4350*/  SHFL.BFLY PT, R6, R7, 0x8, 0x1f ;  /* 0x0d001f0007067f89 */ /* 0x0002a800000e0000 */
[----:B------:R-:W-:Y:S05]  /*4360*/  RET.REL.NODEC R10 `(_ZN7cutlass13device_kernelIN5flash19FlashAttnFwdCombineIN4cute5tupleIJNS3_1CILi16EEENS5_ILi64EEEEEELi8ELi256ELi1ELb0ELb1ENS_6half_tEfNS_4arch4Sm90EEEEEvNT_6ParamsE) ;  /* 0xffffbc900a007950 */ /* 0x000fea0003c3ffff */
.L_x_946:
        /* <DEDUP_REMOVED lines=9> */
.L_x_1922:


//--------------------- .text._ZN7cutlass13device_kernelIN5flash19FlashAttnFwdCombineIN4cute5tupleIJNS3_1CILi16EEENS5_ILi64EEEEEELi7ELi256ELi1ELb0ELb1ENS_6half_tEfNS_4arch4Sm90EEEEEvNT_6ParamsE --------------------------
	.section	.text._ZN7cutlass13device_kernelIN5flash19FlashAttnFwdCombineIN4cute5tupleIJNS3_1CILi16EEENS5_ILi64EEEEEELi7ELi256ELi1ELb0ELb1ENS_6half_tEfNS_4arch4Sm90EEEEEvNT_6ParamsE,"ax",@progbits
	.sectioninfo	@"SHI_REGISTERS=48"
	.align	128
.text._ZN7cutlass13device_kernelIN5flash19FlashAttnFwdCombineIN4cute5tupleIJNS3_1CILi16EEENS5_ILi64EEEEEELi7ELi256ELi1ELb0ELb1ENS_6half_tEfNS_4arch4Sm90EEEEEvNT_6ParamsE:
        .type           _ZN7cutlass13device_kernelIN5flash19FlashAttnFwdCombineIN4cute5tupleIJNS3_1CILi16EEENS5_ILi64EEEEEELi7ELi256ELi1ELb0ELb1ENS_6half_tEfNS_4arch4Sm90EEEEEvNT_6ParamsE,@function
        .size           _ZN7cutlass13device_kernelIN5flash19FlashAttnFwdCombineIN4cute5tupleIJNS3_1CILi16EEENS5_ILi64EEEEEELi7ELi256ELi1ELb0ELb1ENS_6half_tEfNS_4arch4Sm90EEEEEvNT_6ParamsE,(.L_x_1925 - _ZN7cutlass13device_kernelIN5flash19FlashAttnFwdCombineIN4cute5tupleIJNS3_1CILi16EEENS5_ILi64EEEEEELi7ELi256ELi1ELb0ELb1ENS_6half_tEfNS_4arch4Sm90EEEEEvNT_6ParamsE)
        .other          _ZN7cutlass13device_kernelIN5flash19FlashAttnFwdCombineIN4cute5tupleIJNS3_1CILi16EEENS5_ILi64EEEEEELi7ELi256ELi1ELb0ELb1ENS_6half_tEfNS_4arch4Sm90EEEEEvNT_6ParamsE,@"STO_CUDA_ENTRY STV_DEFAULT"
_ZN7cutlass13device_kernelIN5flash19FlashAttnFwdCombineIN4cute5tupleIJNS3_1CILi16EEENS5_ILi64EEEEEELi7ELi256ELi1ELb0ELb1ENS_6half_tEfNS_4arch4Sm90EEEEEvNT_6ParamsE:
        /* <DEDUP_REMOVED lines=51> */
.L_x_947:
        /* <DEDUP_REMOVED lines=25> */
.L_x_948:
        /* <DEDUP_REMOVED lines=101> */
.L_x_950:
        /* <DEDUP_REMOVED lines=13> */
[----:B------:R-:W-:Y:S05]  /*0be0*/  CALL.REL.NOINC `($__internal_85_$__cuda_sm20_div_u64) ;  /* 0x000025f000007944 */ /* 0x000fea0003c00000 */
[----:B------:R-:W-:Y:S01]  /*0bf0*/  MOV R2, R3 ;  /* 0x0000000300027202 */ /* 0x000fe20000000f00 */
[----:B------:R-:W-:Y:S05]  /*0c00*/  BRA `(.L_x_952) ;  /* 0x0000012000007947 */ /* 0x000fea0003800000 */
.L_x_951:
        /* <DEDUP_REMOVED lines=18> */
.L_x_952:
[----:B------:R-:W-:Y:S02]  /*0d30*/  IADD3 R5, R6, -0x1, RZ ;  /* 0xffffffff06057810 */ /* 0x000fe40007ffe0ff */
[----:B------:R-:W-:-:S03]  /*0d40*/  MOV R8, R2 ;  /* 0x0000000200087202 */ /* 0x000fc60000000f00 */
.L_x_949:
        /* <DEDUP_REMOVED lines=154> */
.L_x_954:
[----:B------:R-:W-:Y:S05]  /*16f0*/  BSYNC B0 ;  /* 0x0000000000007941 */ /* 0x000fea0003800000 */
.L_x_953:
        /* <DEDUP_REMOVED lines=79> */
.L_x_964:
        /* <DEDUP_REMOVED lines=123> */
.L_x_957:
[----:B------:R-:W-:Y:S05]  /*23a0*/  BSYNC B0 ;  /* 0x0000000000007941 */ /* 0x000fea0003800000 */
.L_x_956:
        /* <DEDUP_REMOVED lines=24> */
.L_x_962:
        /* <DEDUP_REMOVED lines=129> */
.L_x_961:
[----:B------:R-:W-:Y:S05]  /*2d40*/  BSYNC B0 ;  /* 0x0000000000007941 */ /* 0x000fea0003800000 */
.L_x_960:
[----:B------:R-:W-:-:S13]  /*2d50*/  ISETP.NE.AND P0, PT, R36, RZ, PT ;  /* 0x000000ff2400720c */ /* 0x000fda0003f05270 */
[----:B------:R-:W-:Y:S05]  /*2d60*/  @!P0 BRA `(.L_x_959) ;  /* 0x000002f000008947 */ /* 0x000fea0003800000 */
[----:B------:R-:W-:Y:S01]  /*2d70*/  IADD3 R0, R42, 0x3, RZ ;  /* 0x000000032a007810 */ /* 0x000fe20007ffe0ff */
[----:B------:R-:W-:Y:S02]  /*2d80*/  IMAD.MOV.U32 R15, RZ, RZ, 0x3 ;  /* 0x00000003ff0f7424 */ /* 0x000fe400078e00ff */
[----:B-1----:R-:W-:Y:S01]  /*2d90*/  IMAD.MOV.U32 R7, RZ, RZ, RZ ;  /* 0x000000ffff077224 */ /* 0x002fe200078e00ff */
[----:B------:R-:W-:Y:S02]  /*2da0*/  SHF.R.S32.HI R6, RZ, 0x1f, R0 ;  /* 0x0000001fff067819 */ /* 0x000fe40000011400 */
.L_x_963:
        /* <DEDUP_REMOVED lines=43> */
.L_x_959:
[----:B------:R-:W-:Y:S05]  /*3060*/  BSYNC B1 ;  /* 0x0000000000017941 */ /* 0x000fea0003800000 */
.L_x_958:
        /* <DEDUP_REMOVED lines=20> */
.L_x_955:
[----:B------:R-:W-:Y:S02]  /*31b0*/  MOV R0, 0x31d0 ;  /* 0x000031d000007802 */ /* 0x000fe40000000f00 */
[----:B------:R-:W-:Y:S05]  /*31c0*/  CALL.REL.NOINC `($__internal_86_$__cuda_sm70_shflsync_bfly_p) ;  /* 0x000003e000007944 */ /* 0x000fea0003c00000 */
[----:B-12---:R-:W-:Y:S05]  /*31d0*/  BRA `(.L_x_964) ;  /* 0xffffea1000007947 */ /* 0x006fea000383ffff */
        .weak           $__internal_85_$__cuda_sm20_div_u64
        .type           $__internal_85_$__cuda_sm20_div_u64,@function
        .size           $__internal_85_$__cuda_sm20_div_u64,($__internal_86_$__cuda_sm70_shflsync_bfly_p - $__internal_85_$__cuda_sm20_div_u64)
$__internal_85_$__cuda_sm20_div_u64:
        /* <DEDUP_REMOVED lines=60> */
[----:B------:R-:W-:Y:S06]  /*35a0*/  RET.REL.NODEC R4 `(_ZN7cutlass13device_kernelIN5flash19FlashAttnFwdCombineIN4cute5tupleIJNS3_1CILi16EEENS5_ILi64EEEEEELi7ELi256ELi1ELb0ELb1ENS_6half_tEfNS_4arch4Sm90EEEEEvNT_6ParamsE) ;  /* 0xffffca5004007950 */ /* 0x000fec0003c3ffff */
        .weak           $__internal_86_$__cuda_sm70_shflsync_bfly_p
        .type           $__internal_86_$__cuda_sm70_shflsync_bfly_p,@function
        .size           $__internal_86_$__cuda_sm70_shflsync_bfly_p,(.L_x_1925 - $__internal_86_$__cuda_sm70_shflsync_bfly_p)
$__internal_86_$__cuda_sm70_shflsync_bfly_p:
[----:B------:R-:W-:Y:S01]  /*35b0*/  HFMA2.MMA R11, -RZ, RZ, 0, 0 ;  /* 0x00000000ff0b7435 */ /* 0x000fe200000001ff */
[----:B------:R-:W-:Y:S01]  /*35c0*/  MOV R10, R0 ;  /* 0x00000000000a7202 */ /* 0x000fe20000000f00 */
[----:B------:R1:W2:Y:S04]  /*35d0*/  SHFL.BFLY PT, R6, R7, 0x8, 0x1f ;  /* 0x0d001f0007067f89 */ /* 0x0002a800000e0000 */
[----:B------:R-:W-:Y:S05]  /*35e0*/  RET.REL.NODEC R10 `(_ZN7cutlass13device_kernelIN5flash19FlashAttnFwdCombineIN4cute5tupleIJNS3_1CILi16EEENS5_ILi64EEEEEELi7ELi256ELi1ELb0ELb1ENS_6half_tEfNS_4arch4Sm90EEEEEvNT_6ParamsE) ;  /* 0xffffca100a007950 */ /* 0x000fea0003c3ffff */
.L_x_965:
        /* <DEDUP_REMOVED lines=9> */
.L_x_1925:


//--------------------- .text._ZN7cutlass13device_kernelIN5flash19FlashAttnFwdCombineIN4cute5tupleIJNS3_1CILi16EEENS5_ILi64EEEEEELi6ELi256ELi1ELb0ELb1ENS_6half_tEfNS_4arch4Sm90EEEEEvNT_6ParamsE --------------------------
	.section	.text._ZN7cutlass13device_kernelIN5flash19FlashAttnFwdCombineIN4cute5tupleIJNS3_1CILi16EEENS5_ILi64EEEEEELi6ELi256ELi1ELb0ELb1ENS_6half_tEfNS_4arch4Sm90EEEEEvNT_6ParamsE,"ax",@progbits
	.sectioninfo	@"SHI_REGISTERS=42"
	.align	128
.text._ZN7cutlass13device_kernelIN5flash19FlashAttnFwdCombineIN4cute5tupleIJNS3_1CILi16EEENS5_ILi64EEEEEELi6ELi256ELi1ELb0ELb1ENS_6half_tEfNS_4arch4Sm90EEEEEvNT_6ParamsE:
        .type           _ZN7cutlass13device_kernelIN5flash19FlashAttnFwdCombineIN4cute5tupleIJNS3_1CILi16EEENS5_ILi64EEEEEELi6ELi256ELi1ELb0ELb1ENS_6half_tEfNS_4arch4Sm90EEEEEvNT_6ParamsE,@function
        .size           _ZN7cutlass13device_kernelIN5flash19FlashAttnFwdCombineIN4cute5tupleIJNS3_1CILi16EEENS5_ILi64EEEEEELi6ELi256ELi1ELb0ELb1ENS_6half_tEfNS_4arch4Sm90EEEEEvNT_6ParamsE,(.L_x_1928 - _ZN7cutlass13device_kernelIN5flash19FlashAttnFwdCombineIN4cute5tupleIJNS3_1CILi16EEENS5_ILi64EEEEEELi6ELi256ELi1ELb0ELb1ENS_6half_tEfNS_4arch4Sm90EEEEEvNT_6ParamsE)
        .other          _ZN7cutlass13device_kernelIN5flash19FlashAttnFwdCombineIN4cute5tupleIJNS3_1CILi16EEENS5_ILi64EEEEEELi6ELi256ELi1ELb0ELb1ENS_6half_tEfNS_4arch4Sm90EEEEEvNT_6ParamsE,@"STO_CUDA_ENTRY STV_DEFAULT"
_ZN7cutlass13device_kernelIN5flash19FlashAttnFwdCombineIN4cute5tupleIJNS3_1CILi16EEENS5_ILi64EEEEEELi6ELi256ELi1ELb0ELb1ENS_6half_tEfNS_4arch4Sm90EEEEEvNT_6ParamsE:
        /* <DEDUP_REMOVED lines=51> */
.L_x_966:
        /* <DEDUP_REMOVED lines=25> */
.L_x_967:
        /* <DEDUP_REMOVED lines=101> */
.L_x_969:
        /* <DEDUP_REMOVED lines=14> */
[----:B------:R-:W-:Y:S05]  /*0bf0*/  CALL.REL.NOINC `($__internal_87_$__cuda_sm20_div_u64) ;  /* 0x00001fc000007944 */ /* 0x000fea0003c00000 */
[----:B------:R-:W-:Y:S05]  /*0c00*/  BRA `(.L_x_971) ;  /* 0x0000013000007947 */ /* 0x000fea0003800000 */
.L_x_970:
        /* <DEDUP_REMOVED lines=19> */
.L_x_971:
[----:B------:R-:W-:Y:S02]  /*0d40*/  IADD3 R3, R7, -0x1, RZ ;  /* 0xffffffff07037810 */ /* 0x000fe40007ffe0ff */
[----:B------:R-:W-:-:S03]  /*0d50*/  MOV R5, R0 ;  /* 0x0000000000057202 */ /* 0x000fc60000000f00 */
.L_x_968:
        /* <DEDUP_REMOVED lines=92> */
.L_x_973:
[----:B------:R-:W-:Y:S05]  /*1320*/  BSYNC B0 ;  /* 0x0000000000007941 */ /* 0x000fea0003800000 */
.L_x_972:
        /* <DEDUP_REMOVED lines=72> */
.L_x_983:
        /* <DEDUP_REMOVED lines=91> */
.L_x_976:
[----:B------:R-:W-:Y:S05]  /*1d60*/  BSYNC B0 ;  /* 0x0000000000007941 */ /* 0x000fea0003800000 */
.L_x_975:
        /* <DEDUP_REMOVED lines=24> */
.L_x_981:
        /* <DEDUP_REMOVED lines=129> */
.L_x_980:
[----:B------:R-:W-:Y:S05]  /*2700*/  BSYNC B0 ;  /* 0x0000000000007941 */ /* 0x000fea0003800000 */
.L_x_979:
        /* <DEDUP_REMOVED lines=8> */
.L_x_982:
        /* <DEDUP_REMOVED lines=43> */
.L_x_978:
[----:B------:R-:W-:Y:S05]  /*2a40*/  BSYNC B1 ;  /* 0x0000000000017941 */ /* 0x000fea0003800000 */
.L_x_977:
        /* <DEDUP_REMOVED lines=20> */
.L_x_974:
[----:B-1----:R-:W-:Y:S02]  /*2b90*/  MOV R0, 0x2bb0 ;  /* 0x00002bb000007802 */ /* 0x002fe40000000f00 */
[----:B------:R-:W-:Y:S05]  /*2ba0*/  CALL.REL.NOINC `($__internal_88_$__cuda_sm70_shflsync_bfly_p) ;  /* 0x000003e000007944 */ /* 0x000fea0003c00000 */
[----:B-12---:R-:W-:Y:S05]  /*2bb0*/  BRA `(.L_x_983) ;  /* 0xffffebf000007947 */ /* 0x006fea000383ffff */
        .weak           $__internal_87_$__cuda_sm20_div_u64
        .type           $__internal_87_$__cuda_sm20_div_u64,@function
        .size           $__internal_87_$__cuda_sm20_div_u64,($__internal_88_$__cuda_sm70_shflsync_bfly_p - $__internal_87_$__cuda_sm20_div_u64)
$__internal_87_$__cuda_sm20_div_u64:
        /* <DEDUP_REMOVED lines=60> */
[----:B------:R-:W-:Y:S06]  /*2f80*/  RET.REL.NODEC R2 `(_ZN7cutlass13device_kernelIN5flash19FlashAttnFwdCombineIN4cute5tupleIJNS3_1CILi16EEENS5_ILi64EEEEEELi6ELi256ELi1ELb0ELb1ENS_6half_tEfNS_4arch4Sm90EEEEEvNT_6ParamsE) ;  /* 0xffffd07002007950 */ /* 0x000fec0003c3ffff */
        .weak           $__internal_88_$__cuda_sm70_shflsync_bfly_p
        .type           $__internal_88_$__cuda_sm70_shflsync_bfly_p,@function
        .size           $__internal_88_$__cuda_sm70_shflsync_bfly_p,(.L_x_1928 - $__internal_88_$__cuda_sm70_shflsync_bfly_p)
$__internal_88_$__cuda_sm70_shflsync_bfly_p:
[----:B------:R-:W-:Y:S01]  /*2f90*/  HFMA2.MMA R11, -RZ, RZ, 0, 0 ;  /* 0x00000000ff0b7435 */ /* 0x000fe200000001ff */
[----:B------:R-:W-:Y:S01]  /*2fa0*/  MOV R10, R0 ;  /* 0x00000000000a7202 */ /* 0x000fe20000000f00 */
[----:B------:R1:W2:Y:S04]  /*2fb0*/  SHFL.BFLY PT, R6, R7, 0x8, 0x1f ;  /* 0x0d001f0007067f89 */ /* 0x0002a800000e0000 */
[----:B------:R-:W-:Y:S05]  /*2fc0*/  RET.REL.NODEC R10 `(_ZN7cutlass13device_kernelIN5flash19FlashAttnFwdCombineIN4cute5tupleIJNS3_1CILi16EEENS5_ILi64EEEEEELi6ELi256ELi1ELb0ELb1ENS_6half_tEfNS_4arch4Sm90EEEEEvNT_6ParamsE) ;  /* 0xffffd0300a007950 */ /* 0x000fea0003c3ffff */
.L_x_984:
        /* <DEDUP_REMOVED lines=11> */
.L_x_1928:


//--------------------- .text._ZN7cutlass13device_kernelIN5flash19FlashAttnFwdCombineIN4cute5tupleIJNS3_1CILi16EEENS5_ILi64EEEEEELi5ELi256ELi1ELb0ELb1ENS_6half_tEfNS_4arch4Sm90EEEEEvNT_6ParamsE --------------------------
	.section	.text._ZN7cutlass13device_kernelIN5flash19FlashAttnFwdCombineIN4cute5tupleIJNS3_1CILi16EEENS5_ILi64EEEEEELi5ELi256ELi1ELb0ELb1ENS_6half_tEfNS_4arch4Sm90EEEEEvNT_6ParamsE,"ax",@progbits
	.sectioninfo	@"SHI_REGISTERS=42"
	.align	128
.text._ZN7cutlass13device_kernelIN5flash19FlashAttnFwdCombineIN4cute5tupleIJNS3_1CILi16EEENS5_ILi64EEEEEELi5ELi256ELi1ELb0ELb1ENS_6half_tEfNS_4arch4Sm90EEEEEvNT_6ParamsE:
        .type           _ZN7cutlass13device_kernelIN5flash19FlashAttnFwdCombineIN4cute5tupleIJNS3_1CILi16EEENS5_ILi64EEEEEELi5ELi256ELi1ELb0ELb1ENS_6half_tEfNS_4arch4Sm90EEEEEvNT_6ParamsE,@function
        .size           _ZN7cutlass13device_kernelIN5flash19FlashAttnFwdCombineIN4cute5tupleIJNS3_1CILi16EEENS5_ILi64EEEEEELi5ELi256ELi1ELb0ELb1ENS_6half_tEfNS_4arch4Sm90EEEEEvNT_6ParamsE,(.L_x_1931 - _ZN7cutlass13device_kernelIN5flash19FlashAttnFwdCombineIN4cute5tupleIJNS3_1CILi16EEENS5_ILi64EEEEEELi5ELi256ELi1ELb0ELb1ENS_6half_tEfNS_4arch4Sm90EEEEEvNT_6ParamsE)
        .other          _ZN7cutlass13device_kernelIN5flash19FlashAttnFwdCombineIN4cute5tupleIJNS3_1CILi16EEENS5_ILi64EEEEEELi5ELi256ELi1ELb0ELb1ENS_6half_tEfNS_4arch4Sm90EEEEEvNT_6ParamsE,@"STO_CUDA_ENTRY STV_DEFAULT"
_ZN7cutlass13device_kernelIN5flash19FlashAttnFwdCombineIN4cute5tupleIJNS3_1CILi16EEENS5_ILi64EEEEEELi5ELi256ELi1ELb0ELb1ENS_6half_tEfNS_4arch4Sm90EEEEEvNT_6ParamsE:
        /* <DEDUP_REMOVED lines=51> */
.L_x_985:
        /* <DEDUP_REMOVED lines=25> */
.L_x_986:
        /* <DEDUP_REMOVED lines=101> */
.L_x_988:
        /* <DEDUP_REMOVED lines=14> */
[----:B------:R-:W-:Y:S05]  /*0bf0*/  CALL.REL.NOINC `($__internal_89_$__cuda_sm20_div_u64) ;  /* 0x00001c8000007944 */ /* 0x000fea0003c00000 */
[----:B------:R-:W-:Y:S05]  /*0c00*/  BRA `(.L_x_990) ;  /* 0x0000013000007947 */ /* 0x000fea0003800000 */
.L_x_989:
        /* <DEDUP_REMOVED lines=19> */
.L_x_990:
[----:B------:R-:W-:Y:S02]  /*0d40*/  IADD3 R3, R7, -0x1, RZ ;  /* 0xffffffff07037810 */ /* 0x000fe40007ffe0ff */
[----:B------:R-:W-:-:S03]  /*0d50*/  MOV R5, R0 ;  /* 0x0000000000057202 */ /* 0x000fc60000000f00 */
.L_x_987:
        /* <DEDUP_REMOVED lines=60> */
.L_x_992:
[----:B------:R-:W-:Y:S05]  /*1120*/  BSYNC B0 ;  /* 0x0000000000007941 */ /* 0x000fea0003800000 */
.L_x_991:
        /* <DEDUP_REMOVED lines=68> */
.L_x_1002:
        /* <DEDUP_REMOVED lines=75> */
.L_x_995:
[----:B------:R-:W-:Y:S05]  /*1a20*/  BSYNC B0 ;  /* 0x0000000000007941 */ /* 0x000fea0003800000 */
.L_x_994:
        /* <DEDUP_REMOVED lines=24> */
.L_x_1000:
        /* <DEDUP_REMOVED lines=129> */
.L_x_999:
[----:B------:R-:W-:Y:S05]  /*23c0*/  BSYNC B0 ;  /* 0x0000000000007941 */ /* 0x000fea0003800000 */
.L_x_998:
        /* <DEDUP_REMOVED lines=8> */
.L_x_1001:
        /* <DEDUP_REMOVED lines=43> */
.L_x_997:
[----:B------:R-:W-:Y:S05]  /*2700*/  BSYNC B1 ;  /* 0x0000000000017941 */ /* 0x000fea0003800000 */
.L_x_996:
        /* <DEDUP_REMOVED lines=20> */
.L_x_993:
[----:B--2---:R-:W-:Y:S02]  /*2850*/  MOV R0, 0x2870 ;  /* 0x0000287000007802 */ /* 0x004fe40000000f00 */
[----:B------:R-:W-:Y:S05]  /*2860*/  CALL.REL.NOINC `($__internal_90_$__cuda_sm70_shflsync_bfly_p) ;  /* 0x000003e000007944 */ /* 0x000fea0003c00000 */
[----:B-12---:R-:W-:Y:S05]  /*2870*/  BRA `(.L_x_1002) ;  /* 0xffffecf000007947 */ /* 0x006fea000383ffff */
        .weak           $__internal_89_$__cuda_sm20_div_u64
        .type           $__internal_89_$__cuda_sm20_div_u64,@function
        .size           $__internal_89_$__cuda_sm20_div_u64,($__internal_90_$__cuda_sm70_shflsync_bfly_p - $__internal_89_$__cuda_sm20_div_u64)
$__internal_89_$__cuda_sm20_div_u64:
        /* <DEDUP_REMOVED lines=60> */
[----:B------:R-:W-:Y:S06]  /*2c40*/  RET.REL.NODEC R2 `(_ZN7cutlass13device_kernelIN5flash19FlashAttnFwdCombineIN4cute5tupleIJNS3_1CILi16EEENS5_ILi64EEEEEELi5ELi256ELi1ELb0ELb1ENS_6half_tEfNS_4arch4Sm90EEEEEvNT_6ParamsE) ;  /* 0xffffd3b002007950 */ /* 0x000fec0003c3ffff */
        .weak           $__internal_90_$__cuda_sm70_shflsync_bfly_p
        .type           $__internal_90_$__cuda_sm70_shflsync_bfly_p,@function
        .size           $__internal_90_$__cuda_sm70_shflsync_bfly_p,(.L_x_1931 - $__internal_90_$__cuda_sm70_shflsync_bfly_p)
$__internal_90_$__cuda_sm70_shflsync_bfly_p:
[----:B------:R-:W-:Y:S01]  /*2c50*/  HFMA2.MMA R23, -RZ, RZ, 0, 0 ;  /* 0x00000000ff177435 */ /* 0x000fe200000001ff */
[----:B------:R-:W-:Y:S01]  /*2c60*/  MOV R22, R0 ;  /* 0x0000000000167202 */ /* 0x000fe20000000f00 */
[----:B------:R1:W2:Y:S04]  /*2c70*/  SHFL.BFLY PT, R6, R7, 0x8, 0x1f ;  /* 0x0d001f0007067f89 */ /* 0x0002a800000e0000 */
[----:B------:R-:W-:Y:S05]  /*2c80*/  RET.REL.NODEC R22 `(_ZN7cutlass13device_kernelIN5flash19FlashAttnFwdCombineIN4cute5tupleIJNS3_1CILi16EEENS5_ILi64EEEEEELi5ELi256ELi1ELb0ELb1ENS_6half_tEfNS_4arch4Sm90EEEEEvNT_6ParamsE) ;  /* 0xffffd37016007950 */ /* 0x000fea0003c3ffff */
.L_x_1003:
        /* <DEDUP_REMOVED lines=15> */
.L_x_1931:


//--------------------- .text._ZN7cutlass13device_kernelIN5flash19FlashAttnFwdCombineIN4cute5tupleIJNS3_1CILi16EEENS5_ILi64EEEEEELi4ELi256ELi1ELb0ELb1ENS_6half_tEfNS_4arch4Sm90EEEEEvNT_6ParamsE --------------------------
	.section	.text._ZN7cutlass13device_kernelIN5flash19FlashAttnFwdCombineIN4cute5tupleIJNS3_1CILi16EEENS5_ILi64EEEEEELi4ELi256ELi1ELb0ELb1ENS_6half_tEfNS_4arch4Sm90EEEEEvNT_6ParamsE,"ax",@progbits
	.sectioninfo	@"SHI_REGISTERS=42"
	.align	128
.text._ZN7cutlass13device_kernelIN5flash19FlashAttnFwdCombineIN4cute5tupleIJNS3_1CILi16EEENS5_ILi64EEEEEELi4ELi256ELi1ELb0ELb1ENS_6half_tEfNS_4arch4Sm90EEEEEvNT_6ParamsE:
        .type           _ZN7cutlass13device_kernelIN5flash19FlashAttnFwdCombineIN4cute5tupleIJNS3_1CILi16EEENS5_ILi64EEEEEELi4ELi256ELi1ELb0ELb1ENS_6half_tEfNS_4arch4Sm90EEEEEvNT_6ParamsE,@function
        .size           _ZN7cutlass13device_kernelIN5flash19FlashAttnFwdCombineIN4cute5tupleIJNS3_1CILi16EEENS5_ILi64EEEEEELi4ELi256ELi1ELb0ELb1ENS_6half_tEfNS_4arch4Sm90EEEEEvNT_6ParamsE,(.L_x_1934 - _ZN7cutlass13device_kernelIN5flash19FlashAttnFwdCombineIN4cute5tupleIJNS3_1CILi16EEENS5_ILi64EEEEEELi4ELi256ELi1ELb0ELb1ENS_6half_tEfNS_4arch4Sm90EEEEEvNT_6ParamsE)
        .other          _ZN7cutlass13device_kernelIN5flash19FlashAttnFwdCombineIN4cute5tupleIJNS3_1CILi16EEENS5_ILi64EEEEEELi4ELi256ELi1ELb0ELb1ENS_6half_tEfNS_4arch4Sm90EEEEEvNT_6ParamsE,@"STO_CUDA_ENTRY STV_DEFAULT"
_ZN7cutlass13device_kernelIN5flash19FlashAttnFwdCombineIN4cute5tupleIJNS3_1CILi16EEENS5_ILi64EEEEEELi4ELi256ELi1ELb0ELb1ENS_6half_tEfNS_4arch4Sm90EEEEEvNT_6ParamsE:
        /* <DEDUP_REMOVED lines=51> */
.L_x_1004:
        /* <DEDUP_REMOVED lines=25> */
.L_x_1005:
        /* <DEDUP_REMOVED lines=101> */
.L_x_1007:
        /* <DEDUP_REMOVED lines=14> */
[----:B------:R-:W-:Y:S05]  /*0bf0*/  CALL.REL.NOINC `($__internal_91_$__cuda_sm20_div_u64) ;  /* 0x00001af000007944 */ /* 0x000fea0003c00000 */
[----:B------:R-:W-:Y:S05]  /*0c00*/  BRA `(.L_x_1009) ;  /* 0x0000013000007947 */ /* 0x000fea0003800000 */
.L_x_1008:
        /* <DEDUP_REMOVED lines=19> */
.L_x_1009:
[----:B------:R-:W-:Y:S02]  /*0d40*/  IADD3 R3, R7, -0x1, RZ ;  /* 0xffffffff07037810 */ /* 0x000fe40007ffe0ff */
[----:B------:R-:W-:-:S03]  /*0d50*/  MOV R5, R0 ;  /* 0x0000000000057202 */ /* 0x000fc60000000f00 */
.L_x_1006:
        /* <DEDUP_REMOVED lines=44> */
.L_x_1011:
[----:B------:R-:W-:Y:S05]  /*1020*/  BSYNC B0 ;  /* 0x0000000000007941 */ /* 0x000fea0003800000 */
.L_x_1010:
        /* <DEDUP_REMOVED lines=66> */
.L_x_1021:
        /* <DEDUP_REMOVED lines=67> */
.L_x_1014:
[----:B------:R-:W-:Y:S05]  /*1880*/  BSYNC B0 ;  /* 0x0000000000007941 */ /* 0x000fea0003800000 */
.L_x_1013:
        /* <DEDUP_REMOVED lines=24> */
.L_x_1019:
        /* <DEDUP_REMOVED lines=129> */
.L_x_1018:
[----:B------:R-:W-:Y:S05]  /*2220*/  BSYNC B0 ;  /* 0x0000000000007941 */ /* 0x000fea0003800000 */
.L_x_1017:
        /* <DEDUP_REMOVED lines=8> */
.L_x_1020:
        /* <DEDUP_REMOVED lines=43> */
.L_x_1016:
[----:B------:R-:W-:Y:S05]  /*2560*/  BSYNC B1 ;  /* 0x0000000000017941 */ /* 0x000fea0003800000 */
.L_x_1015:
        /* <DEDUP_REMOVED lines=20> */
.L_x_1012:
[----:B------:R-:W-:Y:S02]  /*26b0*/  MOV R0, 0x26d0 ;  /* 0x000026d000007802 */ /* 0x000fe40000000f00 */
[----:B-12---:R-:W-:Y:S05]  /*26c0*/  CALL.REL.NOINC `($__internal_92_$__cuda_sm70_shflsync_bfly_p) ;  /* 0x000003f000007944 */ /* 0x006fea0003c00000 */
[----:B--2---:R-:W-:Y:S01]  /*26d0*/  MOV R0, R7 ;  /* 0x0000000700007202 */ /* 0x004fe20000000f00 */
[----:B-1----:R-:W-:Y:S05]  /*26e0*/  BRA `(.L_x_1021) ;  /* 0xffffed6000007947 */ /* 0x002fea000383ffff */
        .weak           $__internal_91_$__cuda_sm20_div_u64
        .type           $__internal_91_$__cuda_sm20_div_u64,@function
        .size           $__internal_91_$__cuda_sm20_div_u64,($__internal_92_$__cuda_sm70_shflsync_bfly_p - $__internal_91_$__cuda_sm20_div_u64)
$__internal_91_$__cuda_sm20_div_u64:
        /* <DEDUP_REMOVED lines=60> */
[----:B------:R-:W-:Y:S06]  /*2ab0*/  RET.REL.NODEC R2 `(_ZN7cutlass13device_kernelIN5flash19FlashAttnFwdCombineIN4cute5tupleIJNS3_1CILi16EEENS5_ILi64EEEEEELi4ELi256ELi1ELb0ELb1ENS_6half_tEfNS_4arch4Sm90EEEEEvNT_6ParamsE) ;  /* 0xffffd54002007950 */ /* 0x000fec0003c3ffff */
        .weak           $__internal_92_$__cuda_sm70_shflsync_bfly_p
        .type           $__internal_92_$__cuda_sm70_shflsync_bfly_p,@function
        .size           $__internal_92_$__cuda_sm70_shflsync_bfly_p,(.L_x_1934 - $__internal_92_$__cuda_sm70_shflsync_bfly_p)
$__internal_92_$__cuda_sm70_shflsync_bfly_p:
[----:B------:R-:W-:Y:S01]  /*2ac0*/  HFMA2.MMA R11, -RZ, RZ, 0, 0 ;  /* 0x00000000ff0b7435 */ /* 0x000fe200000001ff */
[----:B------:R-:W-:Y:S01]  /*2ad0*/  MOV R10, R0 ;  /* 0x00000000000a7202 */ /* 0x000fe20000000f00 */
[----:B------:R1:W2:Y:S04]  /*2ae0*/  SHFL.BFLY PT, R7, R6, 0x8, 0x1f ;  /* 0x0d001f0006077f89 */ /* 0x0002a800000e0000 */
[----:B------:R-:W-:Y:S05]  /*2af0*/  RET.REL.NODEC R10 `(_ZN7cutlass13device_kernelIN5flash19FlashAttnFwdCombineIN4cute5tupleIJNS3_1CILi16EEENS5_ILi64EEEEEELi4ELi256ELi1ELb0ELb1ENS_6half_tEfNS_4arch4Sm90EEEEEvNT_6ParamsE) ;  /* 0xffffd5000a007950 */ /* 0x000fea0003c3ffff */
.L_x_1022:
        /* <DEDUP_REMOVED lines=16> */
.L_x_1934:


//--------------------- .text._ZN7cutlass13device_kernelIN5flash19FlashAttnFwdCombineIN4cute5tupleIJNS3_1CILi16EEENS5_ILi64EEEEEELi8ELi256ELi1ELb0ELb0ENS_6half_tEfNS_4arch4Sm80EEEEEvNT_6ParamsE --------------------------
	.section	.text._ZN7cutlass13device_kernelIN5flash19FlashAttnFwdCombineIN4cute5tupleIJNS3_1CILi16EEENS5_ILi64EEEEEELi8ELi256ELi1ELb0ELb0ENS_6half_tEfNS_4arch4Sm80EEEEEvNT_6ParamsE,"ax",@progbits
	.sectioninfo	@"SHI_REGISTERS=55"
	.align	128
.text._ZN7cutlass13device_kernelIN5flash19FlashAttnFwdCombineIN4cute5tupleIJNS3_1CILi16EEENS5_ILi64EEEEEELi8ELi256ELi1ELb0ELb0ENS_6half_tEfNS_4arch4Sm80EEEEEvNT_6ParamsE:
        .type           _ZN7cutlass13device_kernelIN5flash19FlashAttnFwdCombineIN4cute5tupleIJNS3_1CILi16EEENS5_ILi64EEEEEELi8ELi256ELi1ELb0ELb0ENS_6half_tEfNS_4arch4Sm80EEEEEvNT_6ParamsE,@function
        .size           _ZN7cutlass13device_kernelIN5flash19FlashAttnFwdCombineIN4cute5tupleIJNS3_1CILi16EEENS5_ILi64EEEEEELi8ELi256ELi1ELb0ELb0ENS_6half_tEfNS_4arch4Sm80EEEEEvNT_6ParamsE,(.L_x_1937 - _ZN7cutlass13device_kernelIN5flash19FlashAttnFwdCombineIN4cute5tupleIJNS3_1CILi16EEENS5_ILi64EEEEEELi8ELi256ELi1ELb0ELb0ENS_6half_tEfNS_4arch4Sm80EEEEEvNT_6ParamsE)
        .other          _ZN7cutlass13device_kernelIN5flash19FlashAttnFwdCombineIN4cute5tupleIJNS3_1CILi16EEENS5_ILi64EEEEEELi8ELi256ELi1ELb0ELb0ENS_6half_tEfNS_4arch4Sm80EEEEEvNT_6ParamsE,@"STO_CUDA_ENTRY STV_DEFAULT"
_ZN7cutlass13device_kernelIN5flash19FlashAttnFwdCombineIN4cute5tupleIJNS3_1CILi16EEENS5_ILi64EEEEEELi8ELi256ELi1ELb0ELb0ENS_6half_tEfNS_4arch4Sm80EEEEEvNT_6ParamsE:
        /* <DEDUP_REMOVED lines=58> */
.L_x_1023:
        /* <DEDUP_REMOVED lines=289> */
.L_x_1025:
[----:B------:R-:W-:Y:S05]  /*15b0*/  BSYNC B0 ;  /* 0x0000000000007941 */ /* 0x000fea0003800000 */
.L_x_1024:
        /* <DEDUP_REMOVED lines=100> */
.L_x_1035:
        /* <DEDUP_REMOVED lines=194> */
.L_x_1028:
[----:B------:R-:W-:Y:S05]  /*2820*/  BSYNC B0 ;  /* 0x0000000000007941 */ /* 0x000fea0003800000 */
.L_x_1027:
        /* <DEDUP_REMOVED lines=24> */
.L_x_1033:
        /* <DEDUP_REMOVED lines=129> */
.L_x_1032:
[----:B------:R-:W-:Y:S05]  /*31c0*/  BSYNC B0 ;  /* 0x0000000000007941 */ /* 0x000fea0003800000 */
.L_x_1031:
[----:B------:R-:W-:-:S13]  /*31d0*/  ISETP.NE.AND P0, PT, R38, RZ, PT ;  /* 0x000000ff2600720c */ /* 0x000fda0003f05270 */
[----:B------:R-:W-:Y:S05]  /*31e0*/  @!P0 BRA `(.L_x_1030) ;  /* 0x000002f000008947 */ /* 0x000fea0003800000 */
[----:B------:R-:W-:Y:S01]  /*31f0*/  IADD3 R0, R44, 0x3, RZ ;  /* 0x000000032c007810 */ /* 0x000fe20007ffe0ff */
[----:B------:R-:W-:Y:S02]  /*3200*/  IMAD.MOV.U32 R15, RZ, RZ, 0x3 ;  /* 0x00000003ff0f7424 */ /* 0x000fe400078e00ff */
[----:B------:R-:W-:Y:S01]  /*3210*/  IMAD.MOV.U32 R7, RZ, RZ, RZ ;  /* 0x000000ffff077224 */ /* 0x000fe200078e00ff */
[----:B------:R-:W-:Y:S02]  /*3220*/  SHF.R.S32.HI R6, RZ, 0x1f, R0 ;  /* 0x0000001fff067819 */ /* 0x000fe40000011400 */
.L_x_1034:
        /* <DEDUP_REMOVED lines=43> */
.L_x_1030:
[----:B------:R-:W-:Y:S05]  /*34e0*/  BSYNC B1 ;  /* 0x0000000000017941 */ /* 0x000fea0003800000 */
.L_x_1029:
        /* <DEDUP_REMOVED lines=24> */
.L_x_1026:
[----:B------:R-:W-:Y:S02]  /*3670*/  MOV R0, 0x3690 ;  /* 0x0000369000007802 */ /* 0x000fe40000000f00 */
[----:B------:R-:W-:Y:S05]  /*3680*/  CALL.REL.NOINC `($__internal_93_$__cuda_sm70_shflsync_bfly_p) ;  /* 0x0000001000007944 */ /* 0x000fea0003c00000 */
[----:B-12---:R-:W-:Y:S05]  /*3690*/  BRA `(.L_x_1035) ;  /* 0xffffe56000007947 */ /* 0x006fea000383ffff */
        .weak           $__internal_93_$__cuda_sm70_shflsync_bfly_p
        .type           $__internal_93_$__cuda_sm70_shflsync_bfly_p,@function
        .size           $__internal_93_$__cuda_sm70_shflsync_bfly_p,(.L_x_1937 - $__internal_93_$__cuda_sm70_shflsync_bfly_p)
$__internal_93_$__cuda_sm70_shflsync_bfly_p:
[----:B------:R-:W-:Y:S01]  /*36a0*/  HFMA2.MMA R9, -RZ, RZ, 0, 0 ;  /* 0x00000000ff097435 */ /* 0x000fe200000001ff */
[----:B------:R-:W-:Y:S01]  /*36b0*/  MOV R8, R0 ;  /* 0x0000000000087202 */ /* 0x000fe20000000f00 */
[----:B------:R1:W2:Y:S04]  /*36c0*/  SHFL.BFLY PT, R5, R6, 0x8, 0x1f ;  /* 0x0d001f0006057f89 */ /* 0x0002a800000e0000 */
[----:B------:R-:W-:Y:S05]  /*36d0*/  RET.REL.NODEC R8 `(_ZN7cutlass13device_kernelIN5flash19FlashAttnFwdCombineIN4cute5tupleIJNS3_1CILi16EEENS5_ILi64EEEEEELi8ELi256ELi1ELb0ELb0ENS_6half_tEfNS_4arch4Sm80EEEEEvNT_6ParamsE) ;  /* 0xffffc92008007950 */ /* 0x000fea0003c3ffff */
.L_x_1036:
        /* <DEDUP_REMOVED lines=10> */
.L_x_1937:


//--------------------- .text._ZN7cutlass13device_kernelIN5flash19FlashAttnFwdCombineIN4cute5tupleIJNS3_1CILi16EEENS5_ILi64EEEEEELi7ELi256ELi1ELb0ELb0ENS_6half_tEfNS_4arch4Sm80EEEEEvNT_6ParamsE --------------------------
	.section	.text._ZN7cutlass13device_kernelIN5flash19FlashAttnFwdCombineIN4cute5tupleIJNS3_1CILi16EEENS5_ILi64EEEEEELi7ELi256ELi1ELb0ELb0ENS_6half_tEfNS_4arch4Sm80EEEEEvNT_6ParamsE,"ax",@progbits
	.sectioninfo	@"SHI_REGISTERS=48"
	.align	128
.text._ZN7cutlass13device_kernelIN5flash19FlashAttnFwdCombineIN4cute5tupleIJNS3_1CILi16EEENS5_ILi64EEEEEELi7ELi256ELi1ELb0ELb0ENS_6half_tEfNS_4arch4Sm80EEEEEvNT_6ParamsE:
        .type           _ZN7cutlass13device_kernelIN5flash19FlashAttnFwdCombineIN4cute5tupleIJNS3_1CILi16EEENS5_ILi64EEEEEELi7ELi256ELi1ELb0ELb0ENS_6half_tEfNS_4arch4Sm80EEEEEvNT_6ParamsE,@function
        .size           _ZN7cutlass13device_kernelIN5flash19FlashAttnFwdCombineIN4cute5tupleIJNS3_1CILi16EEENS5_ILi64EEEEEELi7ELi256ELi1ELb0ELb0ENS_6half_tEfNS_4arch4Sm80EEEEEvNT_6ParamsE,(.L_x_1939 - _ZN7cutlass13device_kernelIN5flash19FlashAttnFwdCombineIN4cute5tupleIJNS3_1CILi16EEENS5_ILi64EEEEEELi7ELi256ELi1ELb0ELb0ENS_6half_tEfNS_4arch4Sm80EEEEEvNT_6ParamsE)
        .other          _ZN7cutlass13device_kernelIN5flash19FlashAttnFwdCombineIN4cute5tupleIJNS3_1CILi16EEENS5_ILi64EEEEEELi7ELi256ELi1ELb0ELb0ENS_6half_tEfNS_4arch4Sm80EEEEEvNT_6ParamsE,@"STO_CUDA_ENTRY STV_DEFAULT"
_ZN7cutlass13device_kernelIN5flash19FlashAttnFwdCombineIN4cute5tupleIJNS3_1CILi16EEENS5_ILi64EEEEEELi7ELi256ELi1ELb0ELb0ENS_6half_tEfNS_4arch4Sm80EEEEEvNT_6ParamsE:
        /* <DEDUP_REMOVED lines=58> */
.L_x_1037:
        /* <DEDUP_REMOVED lines=165> */
.L_x_1039:
[----:B------:R-:W-:Y:S05]  /*0df0*/  BSYNC B0 ;  /* 0x0000000000007941 */ /* 0x000fea0003800000 */
.L_x_1038:
        /* <DEDUP_REMOVED lines=84> */
.L_x_1049:
        /* <DEDUP_REMOVED lines=130> */
.L_x_1042:
[----:B------:R-:W-:Y:S05]  /*1b60*/  BSYNC B0 ;  /* 0x0000000000007941 */ /* 0x000fea0003800000 */
.L_x_1041:
        /* <DEDUP_REMOVED lines=24> */
.L_x_1047:
        /* <DEDUP_REMOVED lines=129> */
.L_x_1046:
[----:B------:R-:W-:Y:S05]  /*2500*/  BSYNC B0 ;  /* 0x0000000000007941 */ /* 0x000fea0003800000 */
.L_x_1045:
        /* <DEDUP_REMOVED lines=8> */
.L_x_1048:
        /* <DEDUP_REMOVED lines=43> */
.L_x_1044:
[----:B------:R-:W-:Y:S05]  /*2840*/  BSYNC B1 ;  /* 0x0000000000017941 */ /* 0x000fea0003800000 */
.L_x_1043:
        /* <DEDUP_REMOVED lines=24> */
.L_x_1040:
[----:B------:R-:W-:Y:S02]  /*29d0*/  MOV R0, 0x29f0 ;  /* 0x000029f000007802 */ /* 0x000fe40000000f00 */
[----:B------:R-:W-:Y:S05]  /*29e0*/  CALL.REL.NOINC `($__internal_94_$__cuda_sm70_shflsync_bfly_p) ;  /* 0x0000001000007944 */ /* 0x000fea0003c00000 */
[----:B-12---:R-:W-:Y:S05]  /*29f0*/  BRA `(.L_x_1049) ;  /* 0xffffe94000007947 */ /* 0x006fea000383ffff */
        .weak           $__internal_94_$__cuda_sm70_shflsync_bfly_p
        .type           $__internal_94_$__cuda_sm70_shflsync_bfly_p,@function
        .size           $__internal_94_$__cuda_sm70_shflsync_bfly_p,(.L_x_1939 - $__internal_94_$__cuda_sm70_shflsync_bfly_p)
$__internal_94_$__cuda_sm70_shflsync_bfly_p:
[----:B------:R-:W-:Y:S01]  /*2a00*/  HFMA2.MMA R9, -RZ, RZ, 0, 0 ;  /* 0x00000000ff097435 */ /* 0x000fe200000001ff */
[----:B------:R-:W-:Y:S01]  /*2a10*/  MOV R8, R0 ;  /* 0x0000000000087202 */ /* 0x000fe20000000f00 */
[----:B------:R1:W2:Y:S04]  /*2a20*/  SHFL.BFLY PT, R5, R6, 0x8, 0x1f ;  /* 0x0d001f0006057f89 */ /* 0x0002a800000e0000 */
[----:B------:R-:W-:Y:S05]  /*2a30*/  RET.REL.NODEC R8 `(_ZN7cutlass13device_kernelIN5flash19FlashAttnFwdCombineIN4cute5tupleIJNS3_1CILi16EEENS5_ILi64EEEEEELi7ELi256ELi1ELb0ELb0ENS_6half_tEfNS_4arch4Sm80EEEEEvNT_6ParamsE) ;  /* 0xffffd5c008007950 */ /* 0x000fea0003c3ffff */
.L_x_1050:
        /* <DEDUP_REMOVED lines=12> */
.L_x_1939:


//--------------------- .text._ZN7cutlass13device_kernelIN5flash19FlashAttnFwdCombineIN4cute5tupleIJNS3_1CILi16EEENS5_ILi64EEEEEELi6ELi256ELi1ELb0ELb0ENS_6half_tEfNS_4arch4Sm80EEEEEvNT_6ParamsE --------------------------
	.section	.text._ZN7cutlass13device_kernelIN5flash19FlashAttnFwdCombineIN4cute5tupleIJNS3_1CILi16EEENS5_ILi64EEEEEELi6ELi256ELi1ELb0ELb0ENS_6half_tEfNS_4arch4Sm80EEEEEvNT_6ParamsE,"ax",@progbits
	.sectioninfo	@"SHI_REGISTERS=48"
	.align	128
.text._ZN7cutlass13device_kernelIN5flash19FlashAttnFwdCombineIN4cute5tupleIJNS3_1CILi16EEENS5_ILi64EEEEEELi6ELi256ELi1ELb0ELb0ENS_6half_tEfNS_4arch4Sm80EEEEEvNT_6ParamsE:
        .type           _ZN7cutlass13device_kernelIN5flash19FlashAttnFwdCombineIN4cute5tupleIJNS3_1CILi16EEENS5_ILi64EEEEEELi6ELi256ELi1ELb0ELb0ENS_6half_tEfNS_4arch4Sm80EEEEEvNT_6ParamsE,@function
        .size           _ZN7cutlass13device_kernelIN5flash19FlashAttnFwdCombineIN4cute5tupleIJNS3_1CILi16EEENS5_ILi64EEEEEELi6ELi256ELi1ELb0ELb0ENS_6half_tEfNS_4arch4Sm80EEEEEvNT_6ParamsE,(.L_x_1941 - _ZN7cutlass13device_kernelIN5flash19FlashAttnFwdCombineIN4cute5tupleIJNS3_1CILi16EEENS5_ILi64EEEEEELi6ELi256ELi1ELb0ELb0ENS_6half_tEfNS_4arch4Sm80EEEEEvNT_6ParamsE)
        .other          _ZN7cutlass13device_kernelIN5flash19FlashAttnFwdCombineIN4cute5tupleIJNS3_1CILi16EEENS5_ILi64EEEEEELi6ELi256ELi1ELb0ELb0ENS_6half_tEfNS_4arch4Sm80EEEEEvNT_6ParamsE,@"STO_CUDA_ENTRY STV_DEFAULT"
_ZN7cutlass13device_kernelIN5flash19FlashAttnFwdCombineIN4cute5tupleIJNS3_1CILi16EEENS5_ILi64EEEEEELi6ELi256ELi1ELb0ELb0ENS_6half_tEfNS_4arch4Sm80EEEEEvNT_6ParamsE:
        /* <DEDUP_REMOVED lines=58> */
.L_x_1051:
        /* <DEDUP_REMOVED lines=97> */
.L_x_1053:
[----:B------:R-:W-:Y:S05]  /*09b0*/  BSYNC B0 ;  /* 0x0000000000007941 */ /* 0x000fea0003800000 */
.L_x_1052:
        /* <DEDUP_REMOVED lines=76> */
.L_x_1063:
        /* <DEDUP_REMOVED lines=95> */
.L_x_1056:
[----:B------:R-:W-:Y:S05]  /*1470*/  BSYNC B0 ;  /* 0x0000000000007941 */ /* 0x000fea0003800000 */
.L_x_1055:
        /* <DEDUP_REMOVED lines=24> */
.L_x_1061:
        /* <DEDUP_REMOVED lines=129> */
.L_x_1060:
[----:B------:R-:W-:Y:S05]  /*1e10*/  BSYNC B0 ;  /* 0x0000000000007941 */ /* 0x000fea0003800000 */
.L_x_1059:
[----:B------:R-:W-:-:S13]  /*1e20*/  ISETP.NE.AND P0, PT, R38, RZ, PT ;  /* 0x000000ff2600720c */ /* 0x000fda0003f05270 */
[----:B------:R-:W-:Y:S05]  /*1e30*/  @!P0 BRA `(.L_x_1058) ;  /* 0x000002f000008947 */ /* 0x000fea0003800000 */
[----:B------:R-:W-:Y:S01]  /*1e40*/  IADD3 R0, R44, 0x3, RZ ;  /* 0x000000032c007810 */ /* 0x000fe20007ffe0ff */
[----:B------:R-:W-:Y:S02]  /*1e50*/  IMAD.MOV.U32 R15, RZ, RZ, 0x3 ;  /* 0x00000003ff0f7424 */ /* 0x000fe400078e00ff */
[----:B------:R-:W-:Y:S01]  /*1e60*/  IMAD.MOV.U32 R7, RZ, RZ, RZ ;  /* 0x000000ffff077224 */ /* 0x000fe200078e00ff */
[----:B------:R-:W-:Y:S02]  /*1e70*/  SHF.R.S32.HI R6, RZ, 0x1f, R0 ;  /* 0x0000001fff067819 */ /* 0x000fe40000011400 */
.L_x_1062:
        /* <DEDUP_REMOVED lines=43> */
.L_x_1058:
[----:B------:R-:W-:Y:S05]  /*2130*/  BSYNC B1 ;  /* 0x0000000000017941 */ /* 0x000fea0003800000 */
.L_x_1057:
        /* <DEDUP_REMOVED lines=24> */
.L_x_1054:
[----:B---3--:R-:W-:Y:S02]  /*22c0*/  MOV R0, 0x22e0 ;  /* 0x000022e000007802 */ /* 0x008fe40000000f00 */
[----:B------:R-:W-:Y:S05]  /*22d0*/  CALL.REL.NOINC `($__internal_95_$__cuda_sm70_shflsync_bfly_p) ;  /* 0x0000001000007944 */ /* 0x000fea0003c00000 */
[----:B-12---:R-:W-:Y:S05]  /*22e0*/  BRA `(.L_x_1063) ;  /* 0xffffeb9000007947 */ /* 0x006fea000383ffff */
        .weak           $__internal_95_$__cuda_sm70_shflsync_bfly_p
        .type           $__internal_95_$__cuda_sm70_shflsync_bfly_p,@function
        .size           $__internal_95_$__cuda_sm70_shflsync_bfly_p,(.L_x_1941 - $__internal_95_$__cuda_sm70_shflsync_bfly_p)
$__internal_95_$__cuda_sm70_shflsync_bfly_p:
[----:B------:R-:W-:Y:S01]  /*22f0*/  HFMA2.MMA R9, -RZ, RZ, 0, 0 ;  /* 0x00000000ff097435 */ /* 0x000fe200000001ff */
[----:B------:R-:W-:Y:S01]  /*2300*/  MOV R8, R0 ;  /* 0x0000000000087202 */ /* 0x000fe20000000f00 */
[----:B------:R1:W2:Y:S04]  /*2310*/  SHFL.BFLY PT, R5, R7, 0x8, 0x1f ;  /* 0x0d001f0007057f89 */ /* 0x0002a800000e0000 */
[----:B------:R-:W-:Y:S05]  /*2320*/  RET.REL.NODEC R8 `(_ZN7cutlass13device_kernelIN5flash19FlashAttnFwdCombineIN4cute5tupleIJNS3_1CILi16EEENS5_ILi64EEEEEELi6ELi256ELi1ELb0ELb0ENS_6half_tEfNS_4arch4Sm80EEEEEvNT_6ParamsE) ;  /* 0xffffdcd008007950 */ /* 0x000fea0003c3ffff */
.L_x_1064:
        /* <DEDUP_REMOVED lines=13> */
.L_x_1941:


//--------------------- .text._ZN7cutlass13device_kernelIN5flash19FlashAttnFwdCombineIN4cute5tupleIJNS3_1CILi16EEENS5_ILi64EEEEEELi5ELi256ELi1ELb0ELb0ENS_6half_tEfNS_4arch4Sm80EEEEEvNT_6ParamsE --------------------------
	.section	.text._ZN7cutlass13device_kernelIN5flash19FlashAttnFwdCombineIN4cute5tupleIJNS3_1CILi16EEENS5_ILi64EEEEEELi5ELi256ELi1ELb0ELb0ENS_6half_tEfNS_4arch4Sm80EEEEEvNT_6ParamsE,"ax",@progbits
	.sectioninfo	@"SHI_REGISTERS=48"
	.align	128
.text._ZN7cutlass13device_kernelIN5flash19FlashAttnFwdCombineIN4cute5tupleIJNS3_1CILi16EEENS5_ILi64EEEEEELi5ELi256ELi1ELb0ELb0ENS_6half_tEfNS_4arch4Sm80EEEEEvNT_6ParamsE:
        .type           _ZN7cutlass13device_kernelIN5flash19FlashAttnFwdCombineIN4cute5tupleIJNS3_1CILi16EEENS5_ILi64EEEEEELi5ELi256ELi1ELb0ELb0ENS_6half_tEfNS_4arch4Sm80EEEEEvNT_6ParamsE,@function
        .size           _ZN7cutlass13device_kernelIN5flash19FlashAttnFwdCombineIN4cute5tupleIJNS3_1CILi16EEENS5_ILi64EEEEEELi5ELi256ELi1ELb0ELb0ENS_6half_tEfNS_4arch4Sm80EEEEEvNT_6ParamsE,(.L_x_1943 - _ZN7cutlass13device_kernelIN5flash19FlashAttnFwdCombineIN4cute5tupleIJNS3_1CILi16EEENS5_ILi64EEEEEELi5ELi256ELi1ELb0ELb0ENS_6half_tEfNS_4arch4Sm80EEEEEvNT_6ParamsE)
        .other          _ZN7cutlass13device_kernelIN5flash19FlashAttnFwdCombineIN4cute5tupleIJNS3_1CILi16EEENS5_ILi64EEEEEELi5ELi256ELi1ELb0ELb0ENS_6half_tEfNS_4arch4Sm80EEEEEvNT_6ParamsE,@"STO_CUDA_ENTRY STV_DEFAULT"
_ZN7cutlass13device_kernelIN5flash19FlashAttnFwdCombineIN4cute5tupleIJNS3_1CILi16EEENS5_ILi64EEEEEELi5ELi256ELi1ELb0ELb0ENS_6half_tEfNS_4arch4Sm80EEEEEvNT_6ParamsE:
        /* <DEDUP_REMOVED lines=58> */
.L_x_1065:
        /* <DEDUP_REMOVED lines=65> */
.L_x_1067:
[----:B------:R-:W-:Y:S05]  /*07b0*/  BSYNC B0 ;  /* 0x0000000000007941 */ /* 0x000fea0003800000 */
.L_x_1066:
        /* <DEDUP_REMOVED lines=72> */
.L_x_1077:
        /* <DEDUP_REMOVED lines=82> */
.L_x_1070:
[----:B------:R-:W-:Y:S05]  /*1160*/  BSYNC B0 ;  /* 0x0000000000007941 */ /* 0x000fea0003800000 */
.L_x_1069:
        /* <DEDUP_REMOVED lines=24> */
.L_x_1075:
        /* <DEDUP_REMOVED lines=129> */
.L_x_1074:
[----:B------:R-:W-:Y:S05]  /*1b00*/  BSYNC B0 ;  /* 0x0000000000007941 */ /* 0x000fea0003800000 */
.L_x_1073:
        /* <DEDUP_REMOVED lines=8> */
.L_x_1076:
        /* <DEDUP_REMOVED lines=43> */
.L_x_1072:
[----:B------:R-:W-:Y:S05]  /*1e40*/  BSYNC B1 ;  /* 0x0000000000017941 */ /* 0x000fea0003800000 */
.L_x_1071:
        /* <DEDUP_REMOVED lines=24> */
.L_x_1068:
[----:B--2---:R-:W-:Y:S02]  /*1fd0*/  MOV R0, 0x1ff0 ;  /* 0x00001ff000007802 */ /* 0x004fe40000000f00 */
[----:B------:R-:W-:Y:S05]  /*1fe0*/  CALL.REL.NOINC `($__internal_96_$__cuda_sm70_shflsync_bfly_p) ;  /* 0x0000001000007944 */ /* 0x000fea0003c00000 */
[----:B-12---:R-:W-:Y:S05]  /*1ff0*/  BRA `(.L_x_1077) ;  /* 0xffffec4000007947 */ /* 0x006fea000383ffff */
        .weak           $__internal_96_$__cuda_sm70_shflsync_bfly_p
        .type           $__internal_96_$__cuda_sm70_shflsync_bfly_p,@function
        .size           $__internal_96_$__cuda_sm70_shflsync_bfly_p,(.L_x_1943 - $__internal_96_$__cuda_sm70_shflsync_bfly_p)
$__internal_96_$__cuda_sm70_shflsync_bfly_p:
[----:B------:R-:W-:Y:S01]  /*2000*/  HFMA2.MMA R11, -RZ, RZ, 0, 0 ;  /* 0x00000000ff0b7435 */ /* 0x000fe200000001ff */
[----:B------:R-:W-:Y:S01]  /*2010*/  MOV R10, R0 ;  /* 0x00000000000a7202 */ /* 0x000fe20000000f00 */
[----:B------:R1:W2:Y:S04]  /*2020*/  SHFL.BFLY PT, R5, R6, 0x8, 0x1f ;  /* 0x0d001f0006057f89 */ /* 0x0002a800000e0000 */
[----:B------:R-:W-:Y:S05]  /*2030*/  RET.REL.NODEC R10 `(_ZN7cutlass13device_kernelIN5flash19FlashAttnFwdCombineIN4cute5tupleIJNS3_1CILi16EEENS5_ILi64EEEEEELi5ELi256ELi1ELb0ELb0ENS_6half_tEfNS_4arch4Sm80EEEEEvNT_6ParamsE) ;  /* 0xffffdfc00a007950 */ /* 0x000fea0003c3ffff */
.L_x_1078:
        /* <DEDUP_REMOVED lines=12> */
.L_x_1943:


//--------------------- .text._ZN7cutlass13device_kernelIN5flash19FlashAttnFwdCombineIN4cute5tupleIJNS3_1CILi16EEENS5_ILi64EEEEEELi4ELi256ELi1ELb0ELb0ENS_6half_tEfNS_4arch4Sm80EEEEEvNT_6ParamsE --------------------------
	.section	.text._ZN7cutlass13device_kernelIN5flash19FlashAttnFwdCombineIN4cute5tupleIJNS3_1CILi16EEENS5_ILi64EEEEEELi4ELi256ELi1ELb0ELb0ENS_6half_tEfNS_4arch4Sm80EEEEEvNT_6ParamsE,"ax",@progbits
	.sectioninfo	@"SHI_REGISTERS=48"
	.align	128
.text._ZN7cutlass13device_kernelIN5flash19FlashAttnFwdCombineIN4cute5tupleIJNS3_1CILi16EEENS5_ILi64EEEEEELi4ELi256ELi1ELb0ELb0ENS_6half_tEfNS_4arch4Sm80EEEEEvNT_6ParamsE:
        .type           _ZN7cutlass13device_kernelIN5flash19FlashAttnFwdCombineIN4cute5tupleIJNS3_1CILi16EEENS5_ILi64EEEEEELi4ELi256ELi1ELb0ELb0ENS_6half_tEfNS_4arch4Sm80EEEEEvNT_6ParamsE,@function
        .size           _ZN7cutlass13device_kernelIN5flash19FlashAttnFwdCombineIN4cute5tupleIJNS3_1CILi16EEENS5_ILi64EEEEEELi4ELi256ELi1ELb0ELb0ENS_6half_tEfNS_4arch4Sm80EEEEEvNT_6ParamsE,(.L_x_1945 - _ZN7cutlass13device_kernelIN5flash19FlashAttnFwdCombineIN4cute5tupleIJNS3_1CILi16EEENS5_ILi64EEEEEELi4ELi256ELi1ELb0ELb0ENS_6half_tEfNS_4arch4Sm80EEEEEvNT_6ParamsE)
        .other          _ZN7cutlass13device_kernelIN5flash19FlashAttnFwdCombineIN4cute5tupleIJNS3_1CILi16EEENS5_ILi64EEEEEELi4ELi256ELi1ELb0ELb0ENS_6half_tEfNS_4arch4Sm80EEEEEvNT_6ParamsE,@"STO_CUDA_ENTRY STV_DEFAULT"
_ZN7cutlass13device_kernelIN5flash19FlashAttnFwdCombineIN4cute5tupleIJNS3_1CILi16EEENS5_ILi64EEEEEELi4ELi256ELi1ELb0ELb0ENS_6half_tEfNS_4arch4Sm80EEEEEvNT_6ParamsE:
        /* <DEDUP_REMOVED lines=58> */
.L_x_1079:
        /* <DEDUP_REMOVED lines=49> */
.L_x_1081:
[----:B------:R-:W-:Y:S05]  /*06b0*/  BSYNC B0 ;  /* 0x0000000000007941 */ /* 0x000fea0003800000 */
.L_x_1080:
        /* <DEDUP_REMOVED lines=70> */
.L_x_1091:
        /* <DEDUP_REMOVED lines=74> */
.L_x_1084:
[----:B------:R-:W-:Y:S05]  /*0fc0*/  BSYNC B0 ;  /* 0x0000000000007941 */ /* 0x000fea0003800000 */
.L_x_1083:
        /* <DEDUP_REMOVED lines=24> */
.L_x_1089:
        /* <DEDUP_REMOVED lines=129> */
.L_x_1088:
[----:B------:R-:W-:Y:S05]  /*1960*/  BSYNC B0 ;  /* 0x0000000000007941 */ /* 0x000fea0003800000 */
.L_x_1087:
        /* <DEDUP_REMOVED lines=8> */
.L_x_1090:
        /* <DEDUP_REMOVED lines=43> */
.L_x_1086:
[----:B------:R-:W-:Y:S05]  /*1ca0*/  BSYNC B1 ;  /* 0x0000000000017941 */ /* 0x000fea0003800000 */
.L_x_1085:
        /* <DEDUP_REMOVED lines=24> */
.L_x_1082:
[----:B------:R-:W-:Y:S02]  /*1e30*/  MOV R0, 0x1e50 ;  /* 0x00001e5000007802 */ /* 0x000fe40000000f00 */
[----:B-1-3--:R-:W-:Y:S05]  /*1e40*/  CALL.REL.NOINC `($__internal_97_$__cuda_sm70_shflsync_bfly_p) ;  /* 0x0000001000007944 */ /* 0x00afea0003c00000 */
[----:B-12---:R-:W-:Y:S05]  /*1e50*/  BRA `(.L_x_1091) ;  /* 0xffffecc000007947 */ /* 0x006fea000383ffff */
        .weak           $__internal_97_$__cuda_sm70_shflsync_bfly_p
        .type           $__internal_97_$__cuda_sm70_shflsync_bfly_p,@function
        .size           $__internal_97_$__cuda_sm70_shflsync_bfly_p,(.L_x_1945 - $__internal_97_$__cuda_sm70_shflsync_bfly_p)
$__internal_97_$__cuda_sm70_shflsync_bfly_p:
[----:B------:R-:W-:Y:S01]  /*1e60*/  HFMA2.MMA R9, -RZ, RZ, 0, 0 ;  /* 0x00000000ff097435 */ /* 0x000fe200000001ff */
[----:B------:R-:W-:Y:S01]  /*1e70*/  MOV R8, R0 ;  /* 0x0000000000087202 */ /* 0x000fe20000000f00 */
[----:B------:R1:W2:Y:S04]  /*1e80*/  SHFL.BFLY PT, R5, R7, 0x8, 0x1f ;  /* 0x0d001f0007057f89 */ /* 0x0002a800000e0000 */
[----:B------:R-:W-:Y:S05]  /*1e90*/  RET.REL.NODEC R8 `(_ZN7cutlass13device_kernelIN5flash19FlashAttnFwdCombineIN4cute5tupleIJNS3_1CILi16EEENS5_ILi64EEEEEELi4ELi256ELi1ELb0ELb0ENS_6half_tEfNS_4arch4Sm80EEEEEvNT_6ParamsE) ;  /* 0xffffe16008007950 */ /* 0x000fea0003c3ffff */
.L_x_1092:
        /* <DEDUP_REMOVED lines=14> */
.L_x_1945:


//--------------------- .text._ZN7cutlass13device_kernelIN5flash19FlashAttnFwdCombineIN4cute5tupleIJNS3_1CILi16EEENS5_ILi64EEEEEELi8ELi256ELi1ELb0ELb1ENS_6half_tEfNS_4arch4Sm80EEEEEvNT_6ParamsE --------------------------
	.section	.text._ZN7cutlass13device_kernelIN5flash19FlashAttnFwdCombineIN4cute5tupleIJNS3_1CILi16EEENS5_ILi64EEEEEELi8ELi256ELi1ELb0ELb1ENS_6half_tEfNS_4arch4Sm80EEEEEvNT_6ParamsE,"ax",@progbits
	.sectioninfo	@"SHI_REGISTERS=55"
	.align	128
.text._ZN7cutlass13device_kernelIN5flash19FlashAttnFwdCombineIN4cute5tupleIJNS3_1CILi16EEENS5_ILi64EEEEEELi8ELi256ELi1ELb0ELb1ENS_6half_tEfNS_4arch4Sm80EEEEEvNT_6ParamsE:
        .type           _ZN7cutlass13device_kernelIN5flash19FlashAttnFwdCombineIN4cute5tupleIJNS3_1CILi16EEENS5_ILi64EEEEEELi8ELi256ELi1ELb0ELb1ENS_6half_tEfNS_4arch4Sm80EEEEEvNT_6ParamsE,@function
        .size           _ZN7cutlass13device_kernelIN5flash19FlashAttnFwdCombineIN4cute5tupleIJNS3_1CILi16EEENS5_ILi64EEEEEELi8ELi256ELi1ELb0ELb1ENS_6half_tEfNS_4arch4Sm80EEEEEvNT_6ParamsE,(.L_x_1947 - _ZN7cutlass13device_kernelIN5flash19FlashAttnFwdCombineIN4cute5tupleIJNS3_1CILi16EEENS5_ILi64EEEEEELi8ELi256ELi1ELb0ELb1ENS_6half_tEfNS_4arch4Sm80EEEEEvNT_6ParamsE)
        .other          _ZN7cutlass13device_kernelIN5flash19FlashAttnFwdCombineIN4cute5tupleIJNS3_1CILi16EEENS5_ILi64EEEEEELi8ELi256ELi1ELb0ELb1ENS_6half_tEfNS_4arch4Sm80EEEEEvNT_6ParamsE,@"STO_CUDA_ENTRY STV_DEFAULT"
_ZN7cutlass13device_kernelIN5flash19FlashAttnFwdCombineIN4cute5tupleIJNS3_1CILi16EEENS5_ILi64EEEEEELi8ELi256ELi1ELb0ELb1ENS_6half_tEfNS_4arch4Sm80EEEEEvNT_6ParamsE:
        /* <DEDUP_REMOVED lines=51> */
.L_x_1093:
        /* <DEDUP_REMOVED lines=25> */
.L_x_1094:
        /* <DEDUP_REMOVED lines=101> */
.L_x_1096:
        /* <DEDUP_REMOVED lines=13> */
[----:B------:R-:W-:Y:S05]  /*0be0*/  CALL.REL.NOINC `($__internal_98_$__cuda_sm20_div_u64) ;  /* 0x0000337000007944 */ /* 0x000fea0003c00000 */
[----:B------:R-:W-:Y:S01]  /*0bf0*/  MOV R2, R3 ;  /* 0x0000000300027202 */ /* 0x000fe20000000f00 */
[----:B------:R-:W-:Y:S05]  /*0c00*/  BRA `(.L_x_1098) ;  /* 0x0000012000007947 */ /* 0x000fea0003800000 */
.L_x_1097:
        /* <DEDUP_REMOVED lines=18> */
.L_x_1098:
[----:B------:R-:W-:Y:S02]  /*0d30*/  IADD3 R5, R6, -0x1, RZ ;  /* 0xffffffff06057810 */ /* 0x000fe40007ffe0ff */
[----:B------:R-:W-:-:S03]  /*0d40*/  MOV R8, R2 ;  /* 0x0000000200087202 */ /* 0x000fc60000000f00 */
.L_x_1095:
        /* <DEDUP_REMOVED lines=290> */
.L_x_1100:
[----:B------:R-:W-:Y:S05]  /*1f70*/  BSYNC B0 ;  /* 0x0000000000007941 */ /* 0x000fea0003800000 */
.L_x_1099:
        /* <DEDUP_REMOVED lines=95> */
.L_x_1110:
        /* <DEDUP_REMOVED lines=187> */
.L_x_1103:
[----:B------:R-:W-:Y:S05]  /*3120*/  BSYNC B0 ;  /* 0x0000000000007941 */ /* 0x000fea0003800000 */
.L_x_1102:
        /* <DEDUP_REMOVED lines=24> */
.L_x_1108:
        /* <DEDUP_REMOVED lines=129> */
.L_x_1107:
[----:B------:R-:W-:Y:S05]  /*3ac0*/  BSYNC B0 ;  /* 0x0000000000007941 */ /* 0x000fea0003800000 */
.L_x_1106:
[----:B------:R-:W-:-:S13]  /*3ad0*/  ISETP.NE.AND P0, PT, R36, RZ, PT ;  /* 0x000000ff2400720c */ /* 0x000fda0003f05270 */
[----:B------:R-:W-:Y:S05]  /*3ae0*/  @!P0 BRA `(.L_x_1105) ;  /* 0x000002f000008947 */ /* 0x000fea0003800000 */
[----:B------:R-:W-:Y:S01]  /*3af0*/  IADD3 R0, R42, 0x3, RZ ;  /* 0x000000032a007810 */ /* 0x000fe20007ffe0ff */
[----:B------:R-:W-:Y:S02]  /*3b00*/  IMAD.MOV.U32 R15, RZ, RZ, 0x3 ;  /* 0x00000003ff0f7424 */ /* 0x000fe400078e00ff */
[----:B-1----:R-:W-:Y:S01]  /*3b10*/  IMAD.MOV.U32 R7, RZ, RZ, RZ ;  /* 0x000000ffff077224 */ /* 0x002fe200078e00ff */
[----:B------:R-:W-:Y:S02]  /*3b20*/  SHF.R.S32.HI R6, RZ, 0x1f, R0 ;  /* 0x0000001fff067819 */ /* 0x000fe40000011400 */
.L_x_1109:
        /* <DEDUP_REMOVED lines=43> */
.L_x_1105:
[----:B------:R-:W-:Y:S05]  /*3de0*/  BSYNC B1 ;  /* 0x0000000000017941 */ /* 0x000fea0003800000 */
.L_x_1104:
        /* <DEDUP_REMOVED lines=20> */
.L_x_1101:
[----:B------:R-:W-:Y:S02]  /*3f30*/  MOV R0, 0x3f50 ;  /* 0x00003f5000007802 */ /* 0x000fe40000000f00 */
[----:B------:R-:W-:Y:S05]  /*3f40*/  CALL.REL.NOINC `($__internal_99_$__cuda_sm70_shflsync_bfly_p) ;  /* 0x000003e000007944 */ /* 0x000fea0003c00000 */
[----:B-12---:R-:W-:Y:S05]  /*3f50*/  BRA `(.L_x_1110) ;  /* 0xffffe61000007947 */ /* 0x006fea000383ffff */
        .weak           $__internal_98_$__cuda_sm20_div_u64
        .type           $__internal_98_$__cuda_sm20_div_u64,@function
        .size           $__internal_98_$__cuda_sm20_div_u64,($__internal_99_$__cuda_sm70_shflsync_bfly_p - $__internal_98_$__cuda_sm20_div_u64)
$__internal_98_$__cuda_sm20_div_u64:
        /* <DEDUP_REMOVED lines=60> */
[----:B------:R-:W-:Y:S06]  /*4320*/  RET.REL.NODEC R4 `(_ZN7cutlass13device_kernelIN5flash19FlashAttnFwdCombineIN4cute5tupleIJNS3_1CILi16EEENS5_ILi64EEEEEELi8ELi256ELi1ELb0ELb1ENS_6half_tEfNS_4arch4Sm80EEEEEvNT_6ParamsE) ;  /* 0xffffbcd004007950 */ /* 0x000fec0003c3ffff */
        .weak           $__internal_99_$__cuda_sm70_shflsync_bfly_p
        .type           $__internal_99_$__cuda_sm70_shflsync_bfly_p,@function
        .size           $__internal_99_$__cuda_sm70_shflsync_bfly_p,(.L_x_1947 - $__internal_99_$__cuda_sm70_shflsync_bfly_p)
$__internal_99_$__cuda_sm70_shflsync_bfly_p:
[----:B------:R-:W-:Y:S01]  /*4330*/  HFMA2.MMA R11, -RZ, RZ, 0, 0 ;  /* 0x00000000ff0b7435 */ /* 0x000fe200000001ff */
[----:B------:R-:W-:Y:S01]  /*4340*/  MOV R10, R0 ;  /* 0x00000000000a7202 */ /* 0x000fe20000000f00 */
[----:B------:R1:W2:Y:S04]  /*4350*/  SHFL.BFLY PT, R6, R7, 0x8, 0x1f ;  /* 0x0d001f0007067f89 */ /* 0x0002a800000e0000 */
[----:B------:R-:W-:Y:S05]  /*4360*/  RET.REL.NODEC R10 `(_ZN7cutlass13device_kernelIN5flash19FlashAttnFwdCombineIN4cute5tupleIJNS3_1CILi16EEENS5_ILi64EEEEEELi8ELi256ELi1ELb0ELb1ENS_6half_tEfNS_4arch4Sm80EEEEEvNT_6ParamsE) ;  /* 0xffffbc900a007950 */ /* 0x000fea0003c3ffff */
.L_x_1111:
        /* <DEDUP_REMOVED lines=9> */
.L_x_1947:


//--------------------- .text._ZN7cutlass13device_kernelIN5flash19FlashAttnFwdCombineIN4cute5tupleIJNS3_1CILi16EEENS5_ILi64EEEEEELi7ELi256ELi1ELb0ELb1ENS_6half_tEfNS_4arch4Sm80EEEEEvNT_6ParamsE --------------------------
	.section	.text._ZN7cutlass13device_kernelIN5flash19FlashAttnFwdCombineIN4cute5tupleIJNS3_1CILi16EEENS5_ILi64EEEEEELi7ELi256ELi1ELb0ELb1ENS_6half_tEfNS_4arch4Sm80EEEEEvNT_6ParamsE,"ax",@progbits
	.sectioninfo	@"SHI_REGISTERS=48"
	.align	128
.text._ZN7cutlass13device_kernelIN5flash19FlashAttnFwdCombineIN4cute5tupleIJNS3_1CILi16EEENS5_ILi64EEEEEELi7ELi256ELi1ELb0ELb1ENS_6half_tEfNS_4arch4Sm80EEEEEvNT_6ParamsE:
        .type           _ZN7cutlass13device_kernelIN5flash19FlashAttnFwdCombineIN4cute5tupleIJNS3_1CILi16EEENS5_ILi64EEEEEELi7ELi256ELi1ELb0ELb1ENS_6half_tEfNS_4arch4Sm80EEEEEvNT_6ParamsE,@function
        .size           _ZN7cutlass13device_kernelIN5flash19FlashAttnFwdCombineIN4cute5tupleIJNS3_1CILi16EEENS5_ILi64EEEEEELi7ELi256ELi1ELb0ELb1ENS_6half_tEfNS_4arch4Sm80EEEEEvNT_6ParamsE,(.L_x_1950 - _ZN7cutlass13device_kernelIN5flash19FlashAttnFwdCombineIN4cute5tupleIJNS3_1CILi16EEENS5_ILi64EEEEEELi7ELi256ELi1ELb0ELb1ENS_6half_tEfNS_4arch4Sm80EEEEEvNT_6ParamsE)
        .other          _ZN7cutlass13device_kernelIN5flash19FlashAttnFwdCombineIN4cute5tupleIJNS3_1CILi16EEENS5_ILi64EEEEEELi7ELi256ELi1ELb0ELb1ENS_6half_tEfNS_4arch4Sm80EEEEEvNT_6ParamsE,@"STO_CUDA_ENTRY STV_DEFAULT"
_ZN7cutlass13device_kernelIN5flash19FlashAttnFwdCombineIN4cute5tupleIJNS3_1CILi16EEENS5_ILi64EEEEEELi7ELi256ELi1ELb0ELb1ENS_6half_tEfNS_4arch4Sm80EEEEEvNT_6ParamsE:
        /* <DEDUP_REMOVED lines=51> */
.L_x_1112:
        /* <DEDUP_REMOVED lines=25> */
.L_x_1113:
        /* <DEDUP_REMOVED lines=101> */
.L_x_1115:
        /* <DEDUP_REMOVED lines=13> */
[----:B------:R-:W-:Y:S05]  /*0be0*/  CALL.REL.NOINC `($__internal_100_$__cuda_sm20_div_u64) ;  /* 0x000025f000007944 */ /* 0x000fea0003c00000 */
[----:B------:R-:W-:Y:S01]  /*0bf0*/  MOV R2, R3 ;  /* 0x0000000300027202 */ /* 0x000fe20000000f00 */
[----:B------:R-:W-:Y:S05]  /*0c00*/  BRA `(.L_x_1117) ;  /* 0x0000012000007947 */ /* 0x000fea0003800000 */
.L_x_1116:
        /* <DEDUP_REMOVED lines=18> */
.L_x_1117:
[----:B------:R-:W-:Y:S02]  /*0d30*/  IADD3 R5, R6, -0x1, RZ ;  /* 0xffffffff06057810 */ /* 0x000fe40007ffe0ff */
[----:B------:R-:W-:-:S03]  /*0d40*/  MOV R8, R2 ;  /* 0x0000000200087202 */ /* 0x000fc60000000f00 */
.L_x_1114:
        /* <DEDUP_REMOVED lines=154> */
.L_x_1119:
[----:B------:R-:W-:Y:S05]  /*16f0*/  BSYNC B0 ;  /* 0x0000000000007941 */ /* 0x000fea0003800000 */
.L_x_1118:
        /* <DEDUP_REMOVED lines=79> */
.L_x_1129:
        /* <DEDUP_REMOVED lines=123> */
.L_x_1122:
[----:B------:R-:W-:Y:S05]  /*23a0*/  BSYNC B0 ;  /* 0x0000000000007941 */ /* 0x000fea0003800000 */
.L_x_1121:
        /* <DEDUP_REMOVED lines=24> */
.L_x_1127:
        /* <DEDUP_REMOVED lines=129> */
.L_x_1126:
[----:B------:R-:W-:Y:S05]  /*2d40*/  BSYNC B0 ;  /* 0x0000000000007941 */ /* 0x000fea0003800000 */
.L_x_1125:
[----:B------:R-:W-:-:S13]  /*2d50*/  ISETP.NE.AND P0, PT, R36, RZ, PT ;  /* 0x000000ff2400720c */ /* 0x000fda0003f05270 */
[----:B------:R-:W-:Y:S05]  /*2d60*/  @!P0 BRA `(.L_x_1124) ;  /* 0x000002f000008947 */ /* 0x000fea0003800000 */
[----:B------:R-:W-:Y:S01]  /*2d70*/  IADD3 R0, R42, 0x3, RZ ;  /* 0x000000032a007810 */ /* 0x000fe20007ffe0ff */
[----:B------:R-:W-:Y:S02]  /*2d80*/  IMAD.MOV.U32 R15, RZ, RZ, 0x3 ;  /* 0x00000003ff0f7424 */ /* 0x000fe400078e00ff */
[----:B-1----:R-:W-:Y:S01]  /*2d90*/  IMAD.MOV.U32 R7, RZ, RZ, RZ ;  /* 0x000000ffff077224 */ /* 0x002fe200078e00ff */
[----:B------:R-:W-:Y:S02]  /*2da0*/  SHF.R.S32.HI R6, RZ, 0x1f, R0 ;  /* 0x0000001fff067819 */ /* 0x000fe40000011400 */
.L_x_1128:
        /* <DEDUP_REMOVED lines=43> */
.L_x_1124:
[----:B------:R-:W-:Y:S05]  /*3060*/  BSYNC B1 ;  /* 0x0000000000017941 */ /* 0x000fea0003800000 */
.L_x_1123:
        /* <DEDUP_REMOVED lines=20> */
.L_x_1120:
[----:B------:R-:W-:Y:S02]  /*31b0*/  MOV R0, 0x31d0 ;  /* 0x000031d000007802 */ /* 0x000fe40000000f00 */
[----:B------:R-:W-:Y:S05]  /*31c0*/  CALL.REL.NOINC `($__internal_101_$__cuda_sm70_shflsync_bfly_p) ;  /* 0x000003e000007944 */ /* 0x000fea0003c00000 */
[----:B-12---:R-:W-:Y:S05]  /*31d0*/  BRA `(.L_x_1129) ;  /* 0xffffea1000007947 */ /* 0x006fea000383ffff */
        .weak           $__internal_100_$__cuda_sm20_div_u64
        .type           $__internal_100_$__cuda_sm20_div_u64,@function
        .size           $__internal_100_$__cuda_sm20_div_u64,($__internal_101_$__cuda_sm70_shflsync_bfly_p - $__internal_100_$__cuda_sm20_div_u64)
$__internal_100_$__cuda_sm20_div_u64:
        /* <DEDUP_REMOVED lines=60> */
[----:B------:R-:W-:Y:S06]  /*35a0*/  RET.REL.NODEC R4 `(_ZN7cutlass13device_kernelIN5flash19FlashAttnFwdCombineIN4cute5tupleIJNS3_1CILi16EEENS5_ILi64EEEEEELi7ELi256ELi1ELb0ELb1ENS_6half_tEfNS_4arch4Sm80EEEEEvNT_6ParamsE) ;  /* 0xffffca5004007950 */ /* 0x000fec0003c3ffff */
        .weak           $__internal_101_$__cuda_sm70_shflsync_bfly_p
        .type           $__internal_101_$__cuda_sm70_shflsync_bfly_p,@function
        .size           $__internal_101_$__cuda_sm70_shflsync_bfly_p,(.L_x_1950 - $__internal_101_$__cuda_sm70_shflsync_bfly_p)
$__internal_101_$__cuda_sm70_shflsync_bfly_p:
[----:B------:R-:W-:Y:S01]  /*35b0*/  HFMA2.MMA R11, -RZ, RZ, 0, 0 ;  /* 0x00000000ff0b7435 */ /* 0x000fe200000001ff */
[----:B------:R-:W-:Y:S01]  /*35c0*/  MOV R10, R0 ;  /* 0x00000000000a7202 */ /* 0x000fe20000000f00 */
[----:B------:R1:W2:Y:S04]  /*35d0*/  SHFL.BFLY PT, R6, R7, 0x8, 0x1f ;  /* 0x0d001f0007067f89 */ /* 0x0002a800000e0000 */
[----:B------:R-:W-:Y:S05]  /*35e0*/  RET.REL.NODEC R10 `(_ZN7cutlass13device_kernelIN5flash19FlashAttnFwdCombineIN4cute5tupleIJNS3_1CILi16EEENS5_ILi64EEEEEELi7ELi256ELi1ELb0ELb1ENS_6half_tEfNS_4arch4Sm80EEEEEvNT_6ParamsE) ;  /* 0xffffca100a007950 */ /* 0x000fea0003c3ffff */
.L_x_1130:
        /* <DEDUP_REMOVED lines=9> */
.L_x_1950:


//--------------------- .text._ZN7cutlass13device_kernelIN5flash19FlashAttnFwdCombineIN4cute5tupleIJNS3_1CILi16EEENS5_ILi64EEEEEELi6ELi256ELi1ELb0ELb1ENS_6half_tEfNS_4arch4Sm80EEEEEvNT_6ParamsE --------------------------
	.section	.text._ZN7cutlass13device_kernelIN5flash19FlashAttnFwdCombineIN4cute5tupleIJNS3_1CILi16EEENS5_ILi64EEEEEELi6ELi256ELi1ELb0ELb1ENS_6half_tEfNS_4arch4Sm80EEEEEvNT_6ParamsE,"ax",@progbits
	.sectioninfo	@"SHI_REGISTERS=42"
	.align	128
.text._ZN7cutlass13device_kernelIN5flash19FlashAttnFwdCombineIN4cute5tupleIJNS3_1CILi16EEENS5_ILi64EEEEEELi6ELi256ELi1ELb0ELb1ENS_6half_tEfNS_4arch4Sm80EEEEEvNT_6ParamsE:
        .type           _ZN7cutlass13device_kernelIN5flash19FlashAttnFwdCombineIN4cute5tupleIJNS3_1CILi16EEENS5_ILi64EEEEEELi6ELi256ELi1ELb0ELb1ENS_6half_tEfNS_4arch4Sm80EEEEEvNT_6ParamsE,@function
        .size           _ZN7cutlass13device_kernelIN5flash19FlashAttnFwdCombineIN4cute5tupleIJNS3_1CILi16EEENS5_ILi64EEEEEELi6ELi256ELi1ELb0ELb1ENS_6half_tEfNS_4arch4Sm80EEEEEvNT_6ParamsE,(.L_x_1953 - _ZN7cutlass13device_kernelIN5flash19FlashAttnFwdCombineIN4cute5tupleIJNS3_1CILi16EEENS5_ILi64EEEEEELi6ELi256ELi1ELb0ELb1ENS_6half_tEfNS_4arch4Sm80EEEEEvNT_6ParamsE)
        .other          _ZN7cutlass13device_kernelIN5flash19FlashAttnFwdCombineIN4cute5tupleIJNS3_1CILi16EEENS5_ILi64EEEEEELi6ELi256ELi1ELb0ELb1ENS_6half_tEfNS_4arch4Sm80EEEEEvNT_6ParamsE,@"STO_CUDA_ENTRY STV_DEFAULT"
_ZN7cutlass13device_kernelIN5flash19FlashAttnFwdCombineIN4cute5tupleIJNS3_1CILi16EEENS5_ILi64EEEEEELi6ELi256ELi1ELb0ELb1ENS_6half_tEfNS_4arch4Sm80EEEEEvNT_6ParamsE:
        /* <DEDUP_REMOVED lines=51> */
.L_x_1131:
        /* <DEDUP_REMOVED lines=25> */
.L_x_1132:
        /* <DEDUP_REMOVED lines=101> */
.L_x_1134:
        /* <DEDUP_REMOVED lines=14> */
[----:B------:R-:W-:Y:S05]  /*0bf0*/  CALL.REL.NOINC `($__internal_102_$__cuda_sm20_div_u64) ;  /* 0x00001fc000007944 */ /* 0x000fea0003c00000 */
[----:B------:R-:W-:Y:S05]  /*0c00*/  BRA `(.L_x_1136) ;  /* 0x0000013000007947 */ /* 0x000fea0003800000 */
.L_x_1135:
        /* <DEDUP_REMOVED lines=19> */
.L_x_1136:
[----:B------:R-:W-:Y:S02]  /*0d40*/  IADD3 R3, R7, -0x1, RZ ;  /* 0xffffffff07037810 */ /* 0x000fe40007ffe0ff */
[----:B------:R-:W-:-:S03]  /*0d50*/  MOV R5, R0 ;  /* 0x0000000000057202 */ /* 0x000fc60000000f00 */
.L_x_1133:
        /* <DEDUP_REMOVED lines=92> */
.L_x_1138:
[----:B------:R-:W-:Y:S05]  /*1320*/  BSYNC B0 ;  /* 0x0000000000007941 */ /* 0x000fea0003800000 */
.L_x_1137:
        /* <DEDUP_REMOVED lines=72> */
.L_x_1148:
        /* <DEDUP_REMOVED lines=91> */
.L_x_1141:
[----:B------:R-:W-:Y:S05]  /*1d60*/  BSYNC B0 ;  /* 0x0000000000007941 */ /* 0x000fea0003800000 */
.L_x_1140:
        /* <DEDUP_REMOVED lines=24> */
.L_x_1146:
        /* <DEDUP_REMOVED lines=129> */
.L_x_1145:
[----:B------:R-:W-:Y:S05]  /*2700*/  BSYNC B0 ;  /* 0x0000000000007941 */ /* 0x000fea0003800000 */
.L_x_1144:
        /* <DEDUP_REMOVED lines=8> */
.L_x_1147:
        /* <DEDUP_REMOVED lines=43> */
.L_x_1143:
[----:B------:R-:W-:Y:S05]  /*2a40*/  BSYNC B1 ;  /* 0x0000000000017941 */ /* 0x000fea0003800000 */
.L_x_1142:
        /* <DEDUP_REMOVED lines=20> */
.L_x_1139:
[----:B-1----:R-:W-:Y:S02]  /*2b90*/  MOV R0, 0x2bb0 ;  /* 0x00002bb000007802 */ /* 0x002fe40000000f00 */
[----:B------:R-:W-:Y:S05]  /*2ba0*/  CALL.REL.NOINC `($__internal_103_$__cuda_sm70_shflsync_bfly_p) ;  /* 0x000003e000007944 */ /* 0x000fea0003c00000 */
[----:B-12---:R-:W-:Y:S05]  /*2bb0*/  BRA `(.L_x_1148) ;  /* 0xffffebf000007947 */ /* 0x006fea000383ffff */
        .weak           $__internal_102_$__cuda_sm20_div_u64
        .type           $__internal_102_$__cuda_sm20_div_u64,@function
        .size           $__internal_102_$__cuda_sm20_div_u64,($__internal_103_$__cuda_sm70_shflsync_bfly_p - $__internal_102_$__cuda_sm20_div_u64)
$__internal_102_$__cuda_sm20_div_u64:
        /* <DEDUP_REMOVED lines=60> */
[----:B------:R-:W-:Y:S06]  /*2f80*/  RET.REL.NODEC R2 `(_ZN7cutlass13device_kernelIN5flash19FlashAttnFwdCombineIN4cute5tupleIJNS3_1CILi16EEENS5_ILi64EEEEEELi6ELi256ELi1ELb0ELb1ENS_6half_tEfNS_4arch4Sm80EEEEEvNT_6ParamsE) ;  /* 0xffffd07002007950 */ /* 0x000fec0003c3ffff */
        .weak           $__internal_103_$__cuda_sm70_shflsync_bfly_p
        .type           $__internal_103_$__cuda_sm70_shflsync_bfly_p,@function
        .size           $__internal_103_$__cuda_sm70_shflsync_bfly_p,(.L_x_1953 - $__internal_103_$__cuda_sm70_shflsync_bfly_p)
$__internal_103_$__cuda_sm70_shflsync_bfly_p:
[----:B------:R-:W-:Y:S01]  /*2f90*/  HFMA2.MMA R11, -RZ, RZ, 0, 0 ;  /* 0x00000000ff0b7435 */ /* 0x000fe200000001ff */
[----:B------:R-:W-:Y:S01]  /*2fa0*/  MOV R10, R0 ;  /* 0x00000000000a7202 */ /* 0x000fe20000000f00 */
[----:B------:R1:W2:Y:S04]  /*2fb0*/  SHFL.BFLY PT, R6, R7, 0x8, 0x1f ;  /* 0x0d001f0007067f89 */ /* 0x0002a800000e0000 */
[----:B------:R-:W-:Y:S05]  /*2fc0*/  RET.REL.NODEC R10 `(_ZN7cutlass13device_kernelIN5flash19FlashAttnFwdCombineIN4cute5tupleIJNS3_1CILi16EEENS5_ILi64EEEEEELi6ELi256ELi1ELb0ELb1ENS_6half_tEfNS_4arch4Sm80EEEEEvNT_6ParamsE) ;  /* 0xffffd0300a007950 */ /* 0x000fea0003c3ffff */
.L_x_1149:
        /* <DEDUP_REMOVED lines=11> */
.L_x_1953:


//--------------------- .text._ZN7cutlass13device_kernelIN5flash19FlashAttnFwdCombineIN4cute5tupleIJNS3_1CILi16EEENS5_ILi64EEEEEELi5ELi256ELi1ELb0ELb1ENS_6half_tEfNS_4arch4Sm80EEEEEvNT_6ParamsE --------------------------
	.section	.text._ZN7cutlass13device_kernelIN5flash19FlashAttnFwdCombineIN4cute5tupleIJNS3_1CILi16EEENS5_ILi64EEEEEELi5ELi256ELi1ELb0ELb1ENS_6half_tEfNS_4arch4Sm80EEEEEvNT_6ParamsE,"ax",@progbits
	.sectioninfo	@"SHI_REGISTERS=42"
	.align	128
.text._ZN7cutlass13device_kernelIN5flash19FlashAttnFwdCombineIN4cute5tupleIJNS3_1CILi16EEENS5_ILi64EEEEEELi5ELi256ELi1ELb0ELb1ENS_6half_tEfNS_4arch4Sm80EEEEEvNT_6ParamsE:
        .type           _ZN7cutlass13device_kernelIN5flash19FlashAttnFwdCombineIN4cute5tupleIJNS3_1CILi16EEENS5_ILi64EEEEEELi5ELi256ELi1ELb0ELb1ENS_6half_tEfNS_4arch4Sm80EEEEEvNT_6ParamsE,@function
        .size           _ZN7cutlass13device_kernelIN5flash19FlashAttnFwdCombineIN4cute5tupleIJNS3_1CILi16EEENS5_ILi64EEEEEELi5ELi256ELi1ELb0ELb1ENS_6half_tEfNS_4arch4Sm80EEEEEvNT_6ParamsE,(.L_x_1956 - _ZN7cutlass13device_kernelIN5flash19FlashAttnFwdCombineIN4cute5tupleIJNS3_1CILi16EEENS5_ILi64EEEEEELi5ELi256ELi1ELb0ELb1ENS_6half_tEfNS_4arch4Sm80EEEEEvNT_6ParamsE)
        .other          _ZN7cutlass13device_kernelIN5flash19FlashAttnFwdCombineIN4cute5tupleIJNS3_1CILi16EEENS5_ILi64EEEEEELi5ELi256ELi1ELb0ELb1ENS_6half_tEfNS_4arch4Sm80EEEEEvNT_6ParamsE,@"STO_CUDA_ENTRY STV_DEFAULT"
_ZN7cutlass13device_kernelIN5flash19FlashAttnFwdCombineIN4cute5tupleIJNS3_1CILi16EEENS5_ILi64EEEEEELi5ELi256ELi1ELb0ELb1ENS_6half_tEfNS_4arch4Sm80EEEEEvNT_6ParamsE:
        /* <DEDUP_REMOVED lines=51> */
.L_x_1150:
        /* <DEDUP_REMOVED lines=25> */
.L_x_1151:
        /* <DEDUP_REMOVED lines=101> */
.L_x_1153:
        /* <DEDUP_REMOVED lines=14> */
[----:B------:R-:W-:Y:S05]  /*0bf0*/  CALL.REL.NOINC `($__internal_104_$__cuda_sm20_div_u64) ;  /* 0x00001c8000007944 */ /* 0x000fea0003c00000 */
[----:B------:R-:W-:Y:S05]  /*0c00*/  BRA `(.L_x_1155) ;  /* 0x0000013000007947 */ /* 0x000fea0003800000 */
.L_x_1154:
        /* <DEDUP_REMOVED lines=19> */
.L_x_1155:
[----:B------:R-:W-:Y:S02]  /*0d40*/  IADD3 R3, R7, -0x1, RZ ;  /* 0xffffffff07037810 */ /* 0x000fe40007ffe0ff */
[----:B------:R-:W-:-:S03]  /*0d50*/  MOV R5, R0 ;  /* 0x0000000000057202 */ /* 0x000fc60000000f00 */
.L_x_1152:
        /* <DEDUP_REMOVED lines=60> */
.L_x_1157:
[----:B------:R-:W-:Y:S05]  /*1120*/  BSYNC B0 ;  /* 0x0000000000007941 */ /* 0x000fea0003800000 */
.L_x_1156:
        /* <DEDUP_REMOVED lines=68> */
.L_x_1167:
        /* <DEDUP_REMOVED lines=75> */
.L_x_1160:
[----:B------:R-:W-:Y:S05]  /*1a20*/  BSYNC B0 ;  /* 0x0000000000007941 */ /* 0x000fea0003800000 */
.L_x_1159:
        /* <DEDUP_REMOVED lines=24> */
.L_x_1165:
        /* <DEDUP_REMOVED lines=129> */
.L_x_1164:
[----:B------:R-:W-:Y:S05]  /*23c0*/  BSYNC B0 ;  /* 0x0000000000007941 */ /* 0x000fea0003800000 */
.L_x_1163:
        /* <DEDUP_REMOVED lines=8> */
.L_x_1166:
        /* <DEDUP_REMOVED lines=43> */
.L_x_1162:
[----:B------:R-:W-:Y:S05]  /*2700*/  BSYNC B1 ;  /* 0x0000000000017941 */ /* 0x000fea0003800000 */
.L_x_1161:
        /* <DEDUP_REMOVED lines=20> */
.L_x_1158:
[----:B--2---:R-:W-:Y:S02]  /*2850*/  MOV R0, 0x2870 ;  /* 0x0000287000007802 */ /* 0x004fe40000000f00 */
[----:B------:R-:W-:Y:S05]  /*2860*/  CALL.REL.NOINC `($__internal_105_$__cuda_sm70_shflsync_bfly_p) ;  /* 0x000003e000007944 */ /* 0x000fea0003c00000 */
[----:B-12---:R-:W-:Y:S05]  /*2870*/  BRA `(.L_x_1167) ;  /* 0xffffecf000007947 */ /* 0x006fea000383ffff */
        .weak           $__internal_104_$__cuda_sm20_div_u64
        .type           $__internal_104_$__cuda_sm20_div_u64,@function
        .size           $__internal_104_$__cuda_sm20_div_u64,($__internal_105_$__cuda_sm70_shflsync_bfly_p - $__internal_104_$__cuda_sm20_div_u64)
$__internal_104_$__cuda_sm20_div_u64:
        /* <DEDUP_REMOVED lines=60> */
[----:B------:R-:W-:Y:S06]  /*2c40*/  RET.REL.NODEC R2 `(_ZN7cutlass13device_kernelIN5flash19FlashAttnFwdCombineIN4cute5tupleIJNS3_1CILi16EEENS5_ILi64EEEEEELi5ELi256ELi1ELb0ELb1ENS_6half_tEfNS_4arch4Sm80EEEEEvNT_6ParamsE) ;  /* 0xffffd3b002007950 */ /* 0x000fec0003c3ffff */
        .weak           $__internal_105_$__cuda_sm70_shflsync_bfly_p
        .type           $__internal_105_$__cuda_sm70_shflsync_bfly_p,@function
        .size           $__internal_105_$__cuda_sm70_shflsync_bfly_p,(.L_x_1956 - $__internal_105_$__cuda_sm70_shflsync_bfly_p)
$__internal_105_$__cuda_sm70_shflsync_bfly_p:
[----:B------:R-:W-:Y:S01]  /*2c50*/  HFMA2.MMA R23, -RZ, RZ, 0, 0 ;  /* 0x00000000ff177435 */ /* 0x000fe200000001ff */
[----:B------:R-:W-:Y:S01]  /*2c60*/  MOV R22, R0 ;  /* 0x0000000000167202 */ /* 0x000fe20000000f00 */
[----:B------:R1:W2:Y:S04]  /*2c70*/  SHFL.BFLY PT, R6, R7, 0x8, 0x1f ;  /* 0x0d001f0007067f89 */ /* 0x0002a800000e0000 */
[----:B------:R-:W-:Y:S05]  /*2c80*/  RET.REL.NODEC R22 `(_ZN7cutlass13device_kernelIN5flash19FlashAttnFwdCombineIN4cute5tupleIJNS3_1CILi16EEENS5_ILi64EEEEEELi5ELi256ELi1ELb0ELb1ENS_6half_tEfNS_4arch4Sm80EEEEEvNT_6ParamsE) ;  /* 0xffffd37016007950 */ /* 0x000fea0003c3ffff */
.L_x_1168:
        /* <DEDUP_REMOVED lines=15> */
.L_x_1956:


//--------------------- .text._ZN7cutlass13device_kernelIN5flash19FlashAttnFwdCombineIN4cute5tupleIJNS3_1CILi16EEENS5_ILi64EEEEEELi4ELi256ELi1ELb0ELb1ENS_6half_tEfNS_4arch4Sm80EEEEEvNT_6ParamsE --------------------------
	.section	.text._ZN7cutlass13device_kernelIN5flash19FlashAttnFwdCombineIN4cute5tupleIJNS3_1CILi16EEENS5_ILi64EEEEEELi4ELi256ELi1ELb0ELb1ENS_6half_tEfNS_4arch4Sm80EEEEEvNT_6ParamsE,"ax",@progbits
	.sectioninfo	@"SHI_REGISTERS=42"
	.align	128
.text._ZN7cutlass13device_kernelIN5flash19FlashAttnFwdCombineIN4cute5tupleIJNS3_1CILi16EEENS5_ILi64EEEEEELi4ELi256ELi1ELb0ELb1ENS_6half_tEfNS_4arch4Sm80EEEEEvNT_6ParamsE:
        .type           _ZN7cutlass13device_kernelIN5flash19FlashAttnFwdCombineIN4cute5tupleIJNS3_1CILi16EEENS5_ILi64EEEEEELi4ELi256ELi1ELb0ELb1ENS_6half_tEfNS_4arch4Sm80EEEEEvNT_6ParamsE,@function
        .size           _ZN7cutlass13device_kernelIN5flash19FlashAttnFwdCombineIN4cute5tupleIJNS3_1CILi16EEENS5_ILi64EEEEEELi4ELi256ELi1ELb0ELb1ENS_6half_tEfNS_4arch4Sm80EEEEEvNT_6ParamsE,(.L_x_1959 - _ZN7cutlass13device_kernelIN5flash19FlashAttnFwdCombineIN4cute5tupleIJNS3_1CILi16EEENS5_ILi64EEEEEELi4ELi256ELi1ELb0ELb1ENS_6half_tEfNS_4arch4Sm80EEEEEvNT_6ParamsE)
        .other          _ZN7cutlass13device_kernelIN5flash19FlashAttnFwdCombineIN4cute5tupleIJNS3_1CILi16EEENS5_ILi64EEEEEELi4ELi256ELi1ELb0ELb1ENS_6half_tEfNS_4arch4Sm80EEEEEvNT_6ParamsE,@"STO_CUDA_ENTRY STV_DEFAULT"
_ZN7cutlass13device_kernelIN5flash19FlashAttnFwdCombineIN4cute5tupleIJNS3_1CILi16EEENS5_ILi64EEEEEELi4ELi256ELi1ELb0ELb1ENS_6half_tEfNS_4arch4Sm80EEEEEvNT_6ParamsE:
        /* <DEDUP_REMOVED lines=51> */
.L_x_1169:
        /* <DEDUP_REMOVED lines=25> */
.L_x_1170:
        /* <DEDUP_REMOVED lines=101> */
.L_x_1172:
        /* <DEDUP_REMOVED lines=14> */
[----:B------:R-:W-:Y:S05]  /*0bf0*/  CALL.REL.NOINC `($__internal_106_$__cuda_sm20_div_u64) ;  /* 0x00001af000007944 */ /* 0x000fea0003c00000 */
[----:B------:R-:W-:Y:S05]  /*0c00*/  BRA `(.L_x_1174) ;  /* 0x0000013000007947 */ /* 0x000fea0003800000 */
.L_x_1173:
        /* <DEDUP_REMOVED lines=19> */
.L_x_1174:
[----:B------:R-:W-:Y:S02]  /*0d40*/  IADD3 R3, R7, -0x1, RZ ;  /* 0xffffffff07037810 */ /* 0x000fe40007ffe0ff */
[----:B------:R-:W-:-:S03]  /*0d50*/  MOV R5, R0 ;  /* 0x0000000000057202 */ /* 0x000fc60000000f00 */
.L_x_1171:
        /* <DEDUP_REMOVED lines=44> */
.L_x_1176:
[----:B------:R-:W-:Y:S05]  /*1020*/  BSYNC B0 ;  /* 0x0000000000007941 */ /* 0x000fea0003800000 */
.L_x_1175:
        /* <DEDUP_REMOVED lines=66> */
.L_x_1186:
        /* <DEDUP_REMOVED lines=67> */
.L_x_1179:
[----:B------:R-:W-:Y:S05]  /*1880*/  BSYNC B0 ;  /* 0x0000000000007941 */ /* 0x000fea0003800000 */
.L_x_1178:
        /* <DEDUP_REMOVED lines=24> */
.L_x_1184:
        /* <DEDUP_REMOVED lines=129> */
.L_x_1183:
[----:B------:R-:W-:Y:S05]  /*2220*/  BSYNC B0 ;  /* 0x0000000000007941 */ /* 0x000fea0003800000 */
.L_x_1182:
        /* <DEDUP_REMOVED lines=8> */
.L_x_1185:
        /* <DEDUP_REMOVED lines=43> */
.L_x_1181:
[----:B------:R-:W-:Y:S05]  /*2560*/  BSYNC B1 ;  /* 0x0000000000017941 */ /* 0x000fea0003800000 */
.L_x_1180:
        /* <DEDUP_REMOVED lines=20> */
.L_x_1177:
[----:B------:R-:W-:Y:S02]  /*26b0*/  MOV R0, 0x26d0 ;  /* 0x000026d000007802 */ /* 0x000fe40000000f00 */
[----:B-12---:R-:W-:Y:S05]  /*26c0*/  CALL.REL.NOINC `($__internal_107_$__cuda_sm70_shflsync_bfly_p) ;  /* 0x000003f000007944 */ /* 0x006fea0003c00000 */
[----:B--2---:R-:W-:Y:S01]  /*26d0*/  MOV R0, R7 ;  /* 0x0000000700007202 */ /* 0x004fe20000000f00 */
[----:B-1----:R-:W-:Y:S05]  /*26e0*/  BRA `(.L_x_1186) ;  /* 0xffffed6000007947 */ /* 0x002fea000383ffff */
        .weak           $__internal_106_$__cuda_sm20_div_u64
        .type           $__internal_106_$__cuda_sm20_div_u64,@function
        .size           $__internal_106_$__cuda_sm20_div_u64,($__internal_107_$__cuda_sm70_shflsync_bfly_p - $__internal_106_$__cuda_sm20_div_u64)
$__internal_106_$__cuda_sm20_div_u64:
        /* <DEDUP_REMOVED lines=60> */
[----:B------:R-:W-:Y:S06]  /*2ab0*/  RET.REL.NODEC R2 `(_ZN7cutlass13device_kernelIN5flash19FlashAttnFwdCombineIN4cute5tupleIJNS3_1CILi16EEENS5_ILi64EEEEEELi4ELi256ELi1ELb0ELb1ENS_6half_tEfNS_4arch4Sm80EEEEEvNT_6ParamsE) ;  /* 0xffffd54002007950 */ /* 0x000fec0003c3ffff */
        .weak           $__internal_107_$__cuda_sm70_shflsync_bfly_p
        .type           $__internal_107_$__cuda_sm70_shflsync_bfly_p,@function
        .size           $__internal_107_$__cuda_sm70_shflsync_bfly_p,(.L_x_1959 - $__internal_107_$__cuda_sm70_shflsync_bfly_p)
$__internal_107_$__cuda_sm70_shflsync_bfly_p:
[----:B------:R-:W-:Y:S01]  /*2ac0*/  HFMA2.MMA R11, -RZ, RZ, 0, 0 ;  /* 0x00000000ff0b7435 */ /* 0x000fe200000001ff */
[----:B------:R-:W-:Y:S01]  /*2ad0*/  MOV R10, R0 ;  /* 0x00000000000a7202 */ /* 0x000fe20000000f00 */
[----:B------:R1:W2:Y:S04]  /*2ae0*/  SHFL.BFLY PT, R7, R6, 0x8, 0x1f ;  /* 0x0d001f0006077f89 */ /* 0x0002a800000e0000 */
[----:B------:R-:W-:Y:S05]  /*2af0*/  RET.REL.NODEC R10 `(_ZN7cutlass13device_kernelIN5flash19FlashAttnFwdCombineIN4cute5tupleIJNS3_1CILi16EEENS5_ILi64EEEEEELi4ELi256ELi1ELb0ELb1ENS_6half_tEfNS_4arch4Sm80EEEEEvNT_6ParamsE) ;  /* 0xffffd5000a007950 */ /* 0x000fea0003c3ffff */
.L_x_1187:
        /* <DEDUP_REMOVED lines=16> */
.L_x_1959:


//--------------------- .text._ZN7cutlass13device_kernelIN5flash19FlashAttnFwdCombineIN4cute5tupleIJNS3_1CILi8EEENS5_ILi128EEEEEELi8ELi256ELi1ELb0ELb0EffNS_4arch4Sm90EEEEEvNT_6ParamsE --------------------------
	.section	.text._ZN7cutlass13device_kernelIN5flash19FlashAttnFwdCombineIN4cute5tupleIJNS3_1CILi8EEENS5_ILi128EEEEEELi8ELi256ELi1ELb0ELb0EffNS_4arch4Sm90EEEEEvNT_6ParamsE,"ax",@progbits
	.sectioninfo	@"SHI_REGISTERS=48"
	.align	128
.text._ZN7cutlass13device_kernelIN5flash19FlashAttnFwdCombineIN4cute5tupleIJNS3_1CILi8EEENS5_ILi128EEEEEELi8ELi256ELi1ELb0ELb0EffNS_4arch4Sm90EEEEEvNT_6ParamsE:
        .type           _ZN7cutlass13device_kernelIN5flash19FlashAttnFwdCombineIN4cute5tupleIJNS3_1CILi8EEENS5_ILi128EEEEEELi8ELi256ELi1ELb0ELb0EffNS_4arch4Sm90EEEEEvNT_6ParamsE,@function
        .size           _ZN7cutlass13device_kernelIN5flash19FlashAttnFwdCombineIN4cute5tupleIJNS3_1CILi8EEENS5_ILi128EEEEEELi8ELi256ELi1ELb0ELb0EffNS_4arch4Sm90EEEEEvNT_6ParamsE,(.L_x_1962 - _ZN7cutlass13device_kernelIN5flash19FlashAttnFwdCombineIN4cute5tupleIJNS3_1CILi8EEENS5_ILi128EEEEEELi8ELi256ELi1ELb0ELb0EffNS_4arch4Sm90EEEEEvNT_6ParamsE)
        .other          _ZN7cutlass13device_kernelIN5flash19FlashAttnFwdCombineIN4cute5tupleIJNS3_1CILi8EEENS5_ILi128EEEEEELi8ELi256ELi1ELb0ELb0EffNS_4arch4Sm90EEEEEvNT_6ParamsE,@"STO_CUDA_ENTRY STV_DEFAULT"
_ZN7cutlass13device_kernelIN5flash19FlashAttnFwdCombineIN4cute5tupleIJNS3_1CILi8EEENS5_ILi128EEEEEELi8ELi256ELi1ELb0ELb0EffNS_4arch4Sm90EEEEEvNT_6ParamsE:
        /* <DEDUP_REMOVED lines=58> */
.L_x_1188:
        /* <DEDUP_REMOVED lines=183> */
.L_x_1190:
[----:B------:R-:W-:Y:S05]  /*0f10*/  BSYNC B0 ;  /* 0x0000000000007941 */ /* 0x000fea0003800000 */
.L_x_1189:
        /* <DEDUP_REMOVED lines=98> */
.L_x_1200:
        /* <DEDUP_REMOVED lines=18> */
[----:B------:R-:W-:Y:S01]  /*1660*/  SEL R17, R2, 0xffffffff, P3 ;  /* 0xffffffff02117807 */ /* 0x000fe20001800000 */
[----:B------:R-:W-:Y:S01]  /*1670*/  FMUL.FTZ R11, R11, 1.4426950216293334961 ;  /* 0x3fb8aa3b0b0b7820 */ /* 0x000fe20000410000 */
[----:B------:R-:W-:Y:S01]  /*1680*/  FSETP.NEU.FTZ.AND P3, PT, R22, -INF , PT ;  /* 0xff8000001600780b */ /* 0x000fe20003f7d000 */
[----:B------:R-:W-:Y:S01]  /*1690*/  FMUL.FTZ R10, R10, 1.4426950216293334961 ;  /* 0x3fb8aa3b0a0a7820 */ /* 0x000fe20000410000 */
[----:B------:R-:W-:Y:S01]  /*16a0*/  @P2 IADD3 R17, R2, 0x20, RZ ;  /* 0x0000002002112810 */ /* 0x000fe20007ffe0ff */
[--C-:B------:R-:W-:Y:S01]  /*16b0*/  FADD.FTZ R9, R23, -R0.reuse ;  /* 0x8000000017097221 */ /* 0x100fe20000010000 */
[----:B------:R-:W-:Y:S01]  /*16c0*/  FSETP.NEU.FTZ.AND P2, PT, R15, -INF , PT ;  /* 0xff8000000f00780b */ /* 0x000fe20003f5d000 */
[----:B------:R-:W1:Y:S01]  /*16d0*/  MUFU.EX2 R11, R11 ;  /* 0x0000000b000b7308 */ /* 0x000e620000000800 */
[--C-:B------:R-:W-:Y:S01]  /*16e0*/  FADD.FTZ R7, R16, -R0.reuse ;  /* 0x8000000010077221 */ /* 0x100fe20000010000 */
[C---:B------:R-:W-:Y:S01]  /*16f0*/  @P1 IADD3 R17, R2.reuse, 0x40, RZ ;  /* 0x0000004002111810 */ /* 0x040fe20007ffe0ff */
[----:B------:R-:W-:Y:S01]  /*1700*/  FMUL.FTZ R9, R9, 1.4426950216293334961 ;  /* 0x3fb8aa3b09097820 */ /* 0x000fe20000410000 */
[----:B------:R-:W-:Y:S01]  /*1710*/  FSETP.NEU.FTZ.AND P1, PT, R21, -INF , PT ;  /* 0xff8000001500780b */ /* 0x000fe20003f3d000 */
[----:B------:R-:W-:Y:S01]  /*1720*/  FMUL.FTZ R7, R7, 1.4426950216293334961 ;  /* 0x3fb8aa3b07077820 */ /* 0x000fe20000410000 */
[----:B------:R-:W-:Y:S01]  /*1730*/  @P0 IADD3 R17, R2, 0x60, RZ ;  /* 0x0000006002110810 */ /* 0x000fe20007ffe0ff */
[--C-:B------:R-:W-:Y:S01]  /*1740*/  FADD.FTZ R6, R22, -R0.reuse ;  /* 0x8000000016067221 */ /* 0x100fe20000010000 */
[----:B------:R-:W3:Y:S01]  /*1750*/  MUFU.EX2 R10, R10 ;  /* 0x0000000a000a7308 */ /* 0x000ee20000000800 */
[--C-:B------:R-:W-:Y:S01]  /*1760*/  FADD.FTZ R5, R15, -R0.reuse ;  /* 0x800000000f057221 */ /* 0x100fe20000010000 */
[----:B------:R-:W-:Y:S01]  /*1770*/  FSETP.NEU.FTZ.AND P0, PT, R12, -INF , PT ;  /* 0xff8000000c00780b */ /* 0x000fe20003f1d000 */
[----:B------:R-:W-:Y:S01]  /*1780*/  FMUL.FTZ R6, R6, 1.4426950216293334961 ;  /* 0x3fb8aa3b06067820 */ /* 0x000fe20000410000 */
[C---:B------:R-:W-:Y:S01]  /*1790*/  @P3 IADD3 R17, R2.reuse, 0x80, RZ ;  /* 0x0000008002113810 */ /* 0x040fe20007ffe0ff */
[----:B------:R-:W-:Y:S01]  /*17a0*/  FMUL.FTZ R5, R5, 1.4426950216293334961 ;  /* 0x3fb8aa3b05057820 */ /* 0x000fe20000410000 */
[C---:B------:R-:W-:Y:S01]  /*17b0*/  @P2 IADD3 R17, R2.reuse, 0xa0, RZ ;  /* 0x000000a002112810 */ /* 0x040fe20007ffe0ff */
[--C-:B------:R-:W-:Y:S01]  /*17c0*/  FADD.FTZ R4, R21, -R0.reuse ;  /* 0x8000000015047221 */ /* 0x100fe20000010000 */
[----:B------:R-:W4:Y:S01]  /*17d0*/  MUFU.EX2 R9, R9 ;  /* 0x0000000900097308 */ /* 0x000f220000000800 */
[----:B-1----:R-:W-:Y:S01]  /*17e0*/  FADD.FTZ R29, RZ, R11 ;  /* 0x0000000bff1d7221 */ /* 0x002fe20000010000 */
[----:B------:R-:W-:Y:S01]  /*17f0*/  @P1 IADD3 R17, R2, 0xc0, RZ ;  /* 0x000000c002111810 */ /* 0x000fe20007ffe0ff */
[----:B------:R-:W-:Y:S01]  /*1800*/  FMUL.FTZ R4, R4, 1.4426950216293334961 ;  /* 0x3fb8aa3b04047820 */ /* 0x000fe20000410000 */
[----:B------:R-:W-:Y:S01]  /*1810*/  ISETP.NE.AND P1, PT, R2, RZ, PT ;  /* 0x000000ff0200720c */ /* 0x000fe20003f25270 */
[----:B------:R-:W-:-:S02]  /*1820*/  FADD.FTZ R0, R12, -R0 ;  /* 0x800000000c007221 */ /* 0x000fc40000010000 */
[----:B------:R-:W-:Y:S01]  /*1830*/  @P0 IADD3 R17, R2, 0xe0, RZ ;  /* 0x000000e002110810 */ /* 0x000fe20007ffe0ff */
        /* <DEDUP_REMOVED lines=43> */
[-C--:B------:R-:W-:Y:S01]  /*1af0*/  FMUL.FTZ R6, R6, R16.reuse ;  /* 0x0000001006067220 */ /* 0x080fe20000410000 */
[----:B------:R1:W-:Y:S01]  /*1b00*/  STS [R26], R11 ;  /* 0x0000000b1a007388 */ /* 0x0003e20000000800 */
[-C--:B------:R-:W-:Y:S02]  /*1b10*/  FMUL.FTZ R5, R5, R16.reuse ;  /* 0x0000001005057220 */ /* 0x080fe40000410000 */
[-C--:B------:R-:W-:Y:S01]  /*1b20*/  FMUL.FTZ R4, R4, R16.reuse ;  /* 0x0000001004047220 */ /* 0x080fe20000410000 */
[----:B------:R1:W-:Y:S01]  /*1b30*/  STS [R25], R10 ;  /* 0x0000000a19007388 */ /* 0x0003e20000000800 */
[----:B------:R-:W-:Y:S02]  /*1b40*/  FMUL.FTZ R9, R0, R16 ;  /* 0x0000001000097220 */ /* 0x000fe40000410000 */
[----:B------:R-:W3:Y:S01]  /*1b50*/  MUFU.LG2 R0, R15 ;  /* 0x0000000f00007308 */ /* 0x000ee20000000c00 */
[----:B------:R1:W-:Y:S04]  /*1b60*/  STS [R18], R7 ;  /* 0x0000000712007388 */ /* 0x0003e80000000800 */
[----:B------:R1:W-:Y:S04]  /*1b70*/  STS [R27.X4+0x1000], R6 ;  /* 0x001000061b007388 */ /* 0x0003e80000004800 */
[----:B------:R1:W-:Y:S04]  /*1b80*/  STS [R26+0x1000], R5 ;  /* 0x001000051a007388 */ /* 0x0003e80000000800 */
[----:B------:R1:W-:Y:S01]  /*1b90*/  STS [R25+0x1000], R4 ;  /* 0x0010000419007388 */ /* 0x0003e20000000800 */
[----:B---3--:R-:W-:-:S03]  /*1ba0*/  FFMA.FTZ R19, R0, 0.69314718246459960938, R19 ;  /* 0x3f31721800137823 */ /* 0x008fc60000010013 */
[----:B------:R1:W-:Y:S04]  /*1bb0*/  STS [R18+0x1000], R9 ;  /* 0x0010000912007388 */ /* 0x0003e80000000800 */
        /* <DEDUP_REMOVED lines=11> */
[----:B------:R-:W-:Y:S01]  /*1c70*/  MOV R0, c[0x0][0x208] ;  /* 0x0000820000007a02 */ /* 0x000fe20000000f00 */
[----:B------:R-:W-:Y:S01]  /*1c80*/  IMAD R4, R34, c[0x0][0x200], RZ ;  /* 0x0000800022047a24 */ /* 0x000fe200078e02ff */
[----:B------:R-:W-:Y:S01]  /*1c90*/  MOV R5, R2 ;  /* 0x0000000200057202 */ /* 0x000fe20000000f00 */
[----:B------:R-:W-:Y:S01]  /*1ca0*/  IMAD.WIDE.U32 R6, R33, c[0x0][0x200], RZ ;  /* 0x0000800021067a25 */ /* 0x000fe200078e00ff */
[----:B------:R-:W-:-:S03]  /*1cb0*/  ISETP.NE.AND P0, PT, R0, 0x1, PT ;  /* 0x000000010000780c */ /* 0x000fc60003f05270 */
[----:B------:R-:W-:Y:S02]  /*1cc0*/  IMAD R4, R33, c[0x0][0x204], R4 ;  /* 0x0000810021047a24 */ /* 0x000fe400078e0204 */
[----:B------:R-:W-:Y:S02]  /*1cd0*/  IMAD.MOV.U32 R10, RZ, RZ, R6 ;  /* 0x000000ffff0a7224 */ /* 0x000fe400078e0006 */
[----:B------:R-:W-:-:S06]  /*1ce0*/  IMAD.IADD R11, R7, 0x1, R4 ;  /* 0x00000001070b7824 */ /* 0x000fcc00078e0204 */
        /* <DEDUP_REMOVED lines=14> */
.L_x_1193:
[----:B------:R-:W-:Y:S05]  /*1dd0*/  BSYNC B0 ;  /* 0x0000000000007941 */ /* 0x000fea0003800000 */
.L_x_1192:
[----:B------:R-:W-:Y:S01]  /*1de0*/  BAR.SYNC.DEFER_BLOCKING 0x0 ;  /* 0x0000000000007b1d */ /* 0x000fe20000010000 */
[----:B-1----:R-:W-:Y:S01]  /*1df0*/  CS2R R6, SRZ ;  /* 0x0000000000067805 */ /* 0x002fe2000001ff00 */
[----:B------:R-:W-:-:S04]  /*1e00*/  CS2R R4, SRZ ;  /* 0x0000000000047805 */ /* 0x000fc8000001ff00 */
        /* <DEDUP_REMOVED lines=16> */
[----:B------:R-:W-:Y:S01]  /*1f10*/  CS2R R4, SRZ ;  /* 0x0000000000047805 */ /* 0x000fe2000001ff00 */
[----:B------:R-:W-:-:S05]  /*1f20*/  LOP3.LUT R38, R3, 0x3, RZ, 0xc0, !PT ;  /* 0x0000000303267812 */ /* 0x000fca00078ec0ff */
[----:B------:R-:W-:-:S03]  /*1f30*/  IMAD.IADD R38, R3, 0x1, -R38 ;  /* 0x0000000103267824 */ /* 0x000fc600078e0a26 */
.L_x_1198:
        /* <DEDUP_REMOVED lines=129> */
.L_x_1197:
[----:B------:R-:W-:Y:S05]  /*2750*/  BSYNC B0 ;  /* 0x0000000000007941 */ /* 0x000fea0003800000 */
.L_x_1196:
        /* <DEDUP_REMOVED lines=8> */
.L_x_1199:
        /* <DEDUP_REMOVED lines=43> */
.L_x_1195:
[----:B------:R-:W-:Y:S05]  /*2a90*/  BSYNC B1 ;  /* 0x0000000000017941 */ /* 0x000fea0003800000 */
.L_x_1194:
[----:B------:R-:W-:Y:S05]  /*2aa0*/  @P4 EXIT ;  /* 0x000000000000494d */ /* 0x000fea0003800000 */
        /* <DEDUP_REMOVED lines=19> */
[----:B------:R-:W-:Y:S01]  /*2be0*/  STG.E.128 [R2.64], R4 ;  /* 0x0000000402007986 */ /* 0x000fe2000c101d24 */
[----:B------:R-:W-:Y:S05]  /*2bf0*/  EXIT ;  /* 0x000000000000794d */ /* 0x000fea0003800000 */
.L_x_1191:
[----:B------:R-:W-:Y:S02]  /*2c00*/  MOV R4, 0x2c20 ;  /* 0x00002c2000047802 */ /* 0x000fe40000000f00 */
[----:B------:R-:W-:Y:S05]  /*2c10*/  CALL.REL.NOINC `($__internal_108_$__cuda_sm70_shflsync_bfly_p) ;  /* 0x0000001000007944 */ /* 0x000fea0003c00000 */
[----:B-12---:R-:W-:Y:S05]  /*2c20*/  BRA `(.L_x_1200) ;  /* 0xffffe91000007947 */ /* 0x006fea000383ffff */
        .weak           $__internal_108_$__cuda_sm70_shflsync_bfly_p
        .type           $__internal_108_$__cuda_sm70_shflsync_bfly_p,@function
        .size           $__internal_108_$__cuda_sm70_shflsync_bfly_p,(.L_x_1962 - $__internal_108_$__cuda_sm70_shflsync_bfly_p)
$__internal_108_$__cuda_sm70_shflsync_bfly_p:
[----:B------:R-:W-:Y:S01]  /*2c30*/  HFMA2.MMA R7, -RZ, RZ, 0, 0 ;  /* 0x00000000ff077435 */ /* 0x000fe200000001ff */
[----:B------:R-:W-:Y:S01]  /*2c40*/  MOV R6, R4 ;  /* 0x0000000400067202 */ /* 0x000fe20000000f00 */
[----:B------:R1:W2:Y:S04]  /*2c50*/  SHFL.BFLY PT, R5, R0, 0x10, 0x1f ;  /* 0x0e001f0000057f89 */ /* 0x0002a800000e0000 */
[----:B------:R-:W-:Y:S05]  /*2c60*/  RET.REL.NODEC R6 `(_ZN7cutlass13device_kernelIN5flash19FlashAttnFwdCombineIN4cute5tupleIJNS3_1CILi8EEENS5_ILi128EEEEEELi8ELi256ELi1ELb0ELb0EffNS_4arch4Sm90EEEEEvNT_6ParamsE) ;  /* 0xffffd39006007950 */ /* 0x000fea0003c3ffff */
.L_x_1201:
        /* <DEDUP_REMOVED lines=9> */
.L_x_1962:


//--------------------- .text._ZN7cutlass13device_kernelIN5flash19FlashAttnFwdCombineIN4cute5tupleIJNS3_1CILi8EEENS5_ILi128EEEEEELi7ELi256ELi1ELb0ELb0EffNS_4arch4Sm90EEEEEvNT_6ParamsE --------------------------
	.section	.text._ZN7cutlass13device_kernelIN5flash19FlashAttnFwdCombineIN4cute5tupleIJNS3_1CILi8EEENS5_ILi128EEEEEELi7ELi256ELi1ELb0ELb0EffNS_4arch4Sm90EEEEEvNT_6ParamsE,"ax",@progbits
	.sectioninfo	@"SHI_REGISTERS=48"
	.align	128
.text._ZN7cutlass13device_kernelIN5flash19FlashAttnFwdCombineIN4cute5tupleIJNS3_1CILi8EEENS5_ILi128EEEEEELi7ELi256ELi1ELb0ELb0EffNS_4arch4Sm90EEEEEvNT_6ParamsE:
        .type           _ZN7cutlass13device_kernelIN5flash19FlashAttnFwdCombineIN4cute5tupleIJNS3_1CILi8EEENS5_ILi128EEEEEELi7ELi256ELi1ELb0ELb0EffNS_4arch4Sm90EEEEEvNT_6ParamsE,@function
        .size           _ZN7cutlass13device_kernelIN5flash19FlashAttnFwdCombineIN4cute5tupleIJNS3_1CILi8EEENS5_ILi128EEEEEELi7ELi256ELi1ELb0ELb0EffNS_4arch4Sm90EEEEEvNT_6ParamsE,(.L_x_1964 - _ZN7cutlass13device_kernelIN5flash19FlashAttnFwdCombineIN4cute5tupleIJNS3_1CILi8EEENS5_ILi128EEEEEELi7ELi256ELi1ELb0ELb0EffNS_4arch4Sm90EEEEEvNT_6ParamsE)
        .other          _ZN7cutlass13device_kernelIN5flash19FlashAttnFwdCombineIN4cute5tupleIJNS3_1CILi8EEENS5_ILi128EEEEEELi7ELi256ELi1ELb0ELb0EffNS_4arch4Sm90EEEEEvNT_6ParamsE,@"STO_CUDA_ENTRY STV_DEFAULT"
_ZN7cutlass13device_kernelIN5flash19FlashAttnFwdCombineIN4cute5tupleIJNS3_1CILi8EEENS5_ILi128EEEEEELi7ELi256ELi1ELb0ELb0EffNS_4arch4Sm90EEEEEvNT_6ParamsE:
        /* <DEDUP_REMOVED lines=58> */
.L_x_1202:
        /* <DEDUP_REMOVED lines=113> */
.L_x_1204:
[----:B------:R-:W-:Y:S05]  /*0ab0*/  BSYNC B0 ;  /* 0x0000000000007941 */ /* 0x000fea0003800000 */
.L_x_1203:
        /* <DEDUP_REMOVED lines=90> */
.L_x_1214:
        /* <DEDUP_REMOVED lines=22> */
[----:B------:R-:W-:Y:S01]  /*11c0*/  FADD.FTZ R0, R7, -R0 ;  /* 0x8000000007007221 */ /* 0x000fe20000010000 */
[----:B------:R-:W-:Y:S01]  /*11d0*/  SEL R7, R2, 0xffffffff, P3 ;  /* 0xffffffff02077807 */ /* 0x000fe20001800000 */
[----:B------:R-:W-:Y:S01]  /*11e0*/  FMUL.FTZ R4, R4, 1.4426950216293334961 ;  /* 0x3fb8aa3b04047820 */ /* 0x000fe20000410000 */
[----:B------:R-:W-:Y:S01]  /*11f0*/  @P2 IADD3 R7, R2, 0x20, RZ ;  /* 0x0000002002072810 */ /* 0x000fe20007ffe0ff */
[----:B------:R-:W-:Y:S01]  /*1200*/  FMUL.FTZ R0, R0, 1.4426950216293334961 ;  /* 0x3fb8aa3b00007820 */ /* 0x000fe20000410000 */
[----:B------:R-:W-:-:S02]  /*1210*/  @P1 IADD3 R7, R2, 0x40, RZ ;  /* 0x0000004002071810 */ /* 0x000fc40007ffe0ff */
[----:B------:R-:W3:Y:S01]  /*1220*/  MUFU.EX2 R5, R5 ;  /* 0x0000000500057308 */ /* 0x000ee20000000800 */
[C---:B------:R-:W-:Y:S02]  /*1230*/  @P0 IADD3 R7, R2.reuse, 0x60, RZ ;  /* 0x0000006002070810 */ /* 0x040fe40007ffe0ff */
[----:B------:R-:W-:-:S05]  /*1240*/  ISETP.NE.AND P1, PT, R2, RZ, PT ;  /* 0x000000ff0200720c */ /* 0x000fca0003f25270 */
        /* <DEDUP_REMOVED lines=17> */
[----:B------:R-:W3:Y:S04]  /*1360*/  SHFL.BFLY PT, R16, R21, 0x4, 0x1f ;  /* 0x0c801f0015107f89 */ /* 0x000ee800000e0000 */
[----:B------:R-:W4:Y:S01]  /*1370*/  SHFL.BFLY PT, R22, R11, 0x2, 0x1f ;  /* 0x0c401f000b167f89 */ /* 0x000f2200000e0000 */
[----:B---3--:R-:W-:Y:S01]  /*1380*/  IMNMX R16, R21, R16, !PT ;  /* 0x0000001015107217 */ /* 0x008fe20007800200 */
[----:B----4-:R-:W-:-:S04]  /*1390*/  FADD.FTZ R22, R11, R22 ;  /* 0x000000160b167221 */ /* 0x010fc80000010000 */
[----:B------:R-:W3:Y:S01]  /*13a0*/  SHFL.BFLY PT, R17, R16, 0x2, 0x1f ;  /* 0x0c401f0010117f89 */ /* 0x000ee200000e0000 */
[----:B------:R-:W-:-:S03]  /*13b0*/  IMAD.MOV.U32 R11, RZ, RZ, RZ ;  /* 0x000000ffff0b7224 */ /* 0x000fc600078e00ff */
[----:B------:R-:W4:Y:S01]  /*13c0*/  SHFL.BFLY PT, R9, R22, 0x1, 0x1f ;  /* 0x0c201f0016097f89 */ /* 0x000f2200000e0000 */
[----:B---3--:R-:W-:Y:S01]  /*13d0*/  IMNMX R17, R16, R17, !PT ;  /* 0x0000001110117217 */ /* 0x008fe20007800200 */
[----:B----4-:R-:W-:-:S04]  /*13e0*/  FADD.FTZ R9, R22, R9 ;  /* 0x0000000916097221 */ /* 0x010fc80000010000 */
[----:B------:R-:W3:Y:S01]  /*13f0*/  SHFL.BFLY PT, R12, R17, 0x1, 0x1f ;  /* 0x0c201f00110c7f89 */ /* 0x000ee200000e0000 */
[----:B------:R-:W-:-:S13]  /*1400*/  FSETP.NE.FTZ.AND P0, PT, R9, RZ, PT ;  /* 0x000000ff0900720b */ /* 0x000fda0003f15000 */
[----:B------:R-:W4:Y:S01]  /*1410*/  @P0 MUFU.RCP R11, R9 ;  /* 0x00000009000b0308 */ /* 0x000f220000001000 */
[----:B-1----:R-:W-:Y:S02]  /*1420*/  ISETP.GT.OR P0, PT, R7, 0xff, P1 ;  /* 0x000000ff0700780c */ /* 0x002fe40000f04670 */
[----:B---3--:R-:W-:Y:S01]  /*1430*/  IMNMX R12, R17, R12, !PT ;  /* 0x0000000c110c7217 */ /* 0x008fe20007800200 */
[-C--:B----4-:R-:W-:Y:S02]  /*1440*/  FMUL.FTZ R7, R6, R11.reuse ;  /* 0x0000000b06077220 */ /* 0x090fe40000410000 */
        /* <DEDUP_REMOVED lines=42> */
.L_x_1207:
[----:B------:R-:W-:Y:S05]  /*16f0*/  BSYNC B0 ;  /* 0x0000000000007941 */ /* 0x000fea0003800000 */
.L_x_1206:
        /* <DEDUP_REMOVED lines=22> */
.L_x_1212:
        /* <DEDUP_REMOVED lines=129> */
.L_x_1211:
[----:B------:R-:W-:Y:S05]  /*2070*/  BSYNC B0 ;  /* 0x0000000000007941 */ /* 0x000fea0003800000 */
.L_x_1210:
        /* <DEDUP_REMOVED lines=8> */
.L_x_1213:
        /* <DEDUP_REMOVED lines=43> */
.L_x_1209:
[----:B------:R-:W-:Y:S05]  /*23b0*/  BSYNC B1 ;  /* 0x0000000000017941 */ /* 0x000fea0003800000 */
.L_x_1208:
        /* <DEDUP_REMOVED lines=22> */
.L_x_1205:
[----:B------:R-:W-:Y:S02]  /*2520*/  MOV R4, 0x2540 ;  /* 0x0000254000047802 */ /* 0x000fe40000000f00 */
[----:B------:R-:W-:Y:S05]  /*2530*/  CALL.REL.NOINC `($__internal_109_$__cuda_sm70_shflsync_bfly_p) ;  /* 0x0000001000007944 */ /* 0x000fea0003c00000 */
[----:B-12---:R-:W-:Y:S05]  /*2540*/  BRA `(.L_x_1214) ;  /* 0xffffeb1000007947 */ /* 0x006fea000383ffff */
        .weak           $__internal_109_$__cuda_sm70_shflsync_bfly_p
        .type           $__internal_109_$__cuda_sm70_shflsync_bfly_p,@function
        .size           $__internal_109_$__cuda_sm70_shflsync_bfly_p,(.L_x_1964 - $__internal_109_$__cuda_sm70_shflsync_bfly_p)
$__internal_109_$__cuda_sm70_shflsync_bfly_p:
[----:B------:R-:W-:Y:S01]  /*2550*/  HFMA2.MMA R23, -RZ, RZ, 0, 0 ;  /* 0x00000000ff177435 */ /* 0x000fe200000001ff */
[----:B------:R-:W-:Y:S01]  /*2560*/  MOV R22, R4 ;  /* 0x0000000400167202 */ /* 0x000fe20000000f00 */
[----:B------:R1:W2:Y:S04]  /*2570*/  SHFL.BFLY PT, R5, R0, 0x10, 0x1f ;  /* 0x0e001f0000057f89 */ /* 0x0002a800000e0000 */
[----:B------:R-:W-:Y:S05]  /*2580*/  RET.REL.NODEC R22 `(_ZN7cutlass13device_kernelIN5flash19FlashAttnFwdCombineIN4cute5tupleIJNS3_1CILi8EEENS5_ILi128EEEEEELi7ELi256ELi1ELb0ELb0EffNS_4arch4Sm90EEEEEvNT_6ParamsE) ;  /* 0xffffda7016007950 */ /* 0x000fea0003c3ffff */
.L_x_1215:
        /* <DEDUP_REMOVED lines=15> */
.L_x_1964:


//--------------------- .text._ZN7cutlass13device_kernelIN5flash19FlashAttnFwdCombineIN4cute5tupleIJNS3_1CILi8EEENS5_ILi128EEEEEELi6ELi256ELi1ELb0ELb0EffNS_4arch4Sm90EEEEEvNT_6ParamsE --------------------------
	.section	.text._ZN7cutlass13device_kernelIN5flash19FlashAttnFwdCombineIN4cute5tupleIJNS3_1CILi8EEENS5_ILi128EEEEEELi6ELi256ELi1ELb0ELb0EffNS_4arch4Sm90EEEEEvNT_6ParamsE,"ax",@progbits
	.sectioninfo	@"SHI_REGISTERS=48"
	.align	128
.text._ZN7cutlass13device_kernelIN5flash19FlashAttnFwdCombineIN4cute5tupleIJNS3_1CILi8EEENS5_ILi128EEEEEELi6ELi256ELi1ELb0ELb0EffNS_4arch4Sm90EEEEEvNT_6ParamsE:
        .type           _ZN7cutlass13device_kernelIN5flash19FlashAttnFwdCombineIN4cute5tupleIJNS3_1CILi8EEENS5_ILi128EEEEEELi6ELi256ELi1ELb0ELb0EffNS_4arch4Sm90EEEEEvNT_6ParamsE,@function
        .size           _ZN7cutlass13device_kernelIN5flash19FlashAttnFwdCombineIN4cute5tupleIJNS3_1CILi8EEENS5_ILi128EEEEEELi6ELi256ELi1ELb0ELb0EffNS_4arch4Sm90EEEEEvNT_6ParamsE,(.L_x_1966 - _ZN7cutlass13device_kernelIN5flash19FlashAttnFwdCombineIN4cute5tupleIJNS3_1CILi8EEENS5_ILi128EEEEEELi6ELi256ELi1ELb0ELb0EffNS_4arch4Sm90EEEEEvNT_6ParamsE)
        .other          _ZN7cutlass13device_kernelIN5flash19FlashAttnFwdCombineIN4cute5tupleIJNS3_1CILi8EEENS5_ILi128EEEEEELi6ELi256ELi1ELb0ELb0EffNS_4arch4Sm90EEEEEvNT_6ParamsE,@"STO_CUDA_ENTRY STV_DEFAULT"
_ZN7cutlass13device_kernelIN5flash19FlashAttnFwdCombineIN4cute5tupleIJNS3_1CILi8EEENS5_ILi128EEEEEELi6ELi256ELi1ELb0ELb0EffNS_4arch4Sm90EEEEEvNT_6ParamsE:
        /* <DEDUP_REMOVED lines=58> */
.L_x_1216:
        /* <DEDUP_REMOVED lines=72> */
.L_x_1218:
[----:B------:R-:W-:Y:S05]  /*0820*/  BSYNC B0 ;  /* 0x0000000000007941 */ /* 0x000fea0003800000 */
.L_x_1217:
        /* <DEDUP_REMOVED lines=77> */
[----:B--2---:R-:W2:Y:S02]  /*0d00*/  LDS R7, [R15.X4] ;  /* 0x000000000f077984 */ /* 0x004ea40000004800 */
[----:B--2---:R-:W-:Y:S01]  /*0d10*/  FMNMX.FTZ R4, R0, R7, !PT ;  /* 0x0000000700047209 */ /* 0x004fe20007810000 */
[----:B------:R-:W-:Y:S05]  /*0d20*/  BRA.DIV ~URZ, `(.L_x_1219) ;  /* 0x000013d27f007947 */ /* 0x000fea000b800000 */
[----:B-1----:R1:W2:Y:S02]  /*0d30*/  SHFL.BFLY PT, R5, R4, 0x10, 0x1f ;  /* 0x0e001f0004057f89 */ /* 0x0022a400000e0000 */
.L_x_1228:
        /* <DEDUP_REMOVED lines=15> */
[----:B------:R-:W-:Y:S01]  /*0e30*/  FADD.FTZ R5, R0, -R5 ;  /* 0x8000000500057221 */ /* 0x000fe20000010000 */
[----:B------:R-:W-:Y:S01]  /*0e40*/  SEL R0, R2, 0xffffffff, P1 ;  /* 0xffffffff02007807 */ /* 0x000fe20000800000 */
[----:B------:R-:W-:Y:S01]  /*0e50*/  FMUL.FTZ R6, R6, 1.4426950216293334961 ;  /* 0x3fb8aa3b06067820 */ /* 0x000fe20000410000 */
[----:B------:R-:W-:Y:S01]  /*0e60*/  ISETP.NE.AND P1, PT, R2, RZ, PT ;  /* 0x000000ff0200720c */ /* 0x000fe20003f25270 */
        /* <DEDUP_REMOVED lines=8> */
[----:B---3--:R-:W-:-:S03]  /*0ef0*/  IMNMX R7, R0, R7, !PT ;  /* 0x0000000700077217 */ /* 0x008fc60007800200 */
[----:B------:R-:W3:Y:S04]  /*0f00*/  S2R R0, SR_TID.X ;  /* 0x0000000000007919 */ /* 0x000ee80000002100 */
[----:B------:R-:W4:Y:S01]  /*0f10*/  SHFL.BFLY PT, R16, R7, 0x8, 0x1f ;  /* 0x0d001f0007107f89 */ /* 0x000f2200000e0000 */
[----:B-1----:R-:W-:-:S05]  /*0f20*/  FADD.FTZ R4, R17, R4 ;  /* 0x0000000411047221 */ /* 0x002fca0000010000 */
[----:B------:R-:W1:Y:S01]  /*0f30*/  SHFL.BFLY PT, R9, R4, 0x8, 0x1f ;  /* 0x0d001f0004097f89 */ /* 0x000e6200000e0000 */
[----:B----4-:R-:W-:Y:S01]  /*0f40*/  IMNMX R16, R7, R16, !PT ;  /* 0x0000001007107217 */ /* 0x010fe20007800200 */
[----:B------:R-:W-:-:S04]  /*0f50*/  IMAD.MOV.U32 R7, RZ, RZ, RZ ;  /* 0x000000ffff077224 */ /* 0x000fc800078e00ff */
[----:B------:R-:W4:Y:S01]  /*0f60*/  SHFL.BFLY PT, R17, R16, 0x4, 0x1f ;  /* 0x0c801f0010117f89 */ /* 0x000f2200000e0000 */
[----:B-1----:R-:W-:-:S05]  /*0f70*/  FADD.FTZ R9, R4, R9 ;  /* 0x0000000904097221 */ /* 0x002fca0000010000 */
[----:B------:R-:W1:Y:S01]  /*0f80*/  SHFL.BFLY PT, R18, R9, 0x4, 0x1f ;  /* 0x0c801f0009127f89 */ /* 0x000e6200000e0000 */
[----:B----4-:R-:W-:-:S05]  /*0f90*/  IMNMX R17, R16, R17, !PT ;  /* 0x0000001110117217 */ /* 0x010fca0007800200 */
[----:B------:R-:W4:Y:S01]  /*0fa0*/  SHFL.BFLY PT, R10, R17, 0x2, 0x1f ;  /* 0x0c401f00110a7f89 */ /* 0x000f2200000e0000 */
[----:B-1----:R-:W-:-:S05]  /*0fb0*/  FADD.FTZ R18, R9, R18 ;  /* 0x0000001209127221 */ /* 0x002fca0000010000 */
[----:B------:R-:W1:Y:S01]  /*0fc0*/  SHFL.BFLY PT, R19, R18, 0x2, 0x1f ;  /* 0x0c401f0012137f89 */ /* 0x000e6200000e0000 */
[----:B----4-:R-:W-:-:S05]  /*0fd0*/  IMNMX R10, R17, R10, !PT ;  /* 0x0000000a110a7217 */ /* 0x010fca0007800200 */
[----:B------:R-:W-:Y:S01]  /*0fe0*/  SHFL.BFLY PT, R9, R10, 0x1, 0x1f ;  /* 0x0c201f000a097f89 */ /* 0x000fe200000e0000 */
[----:B-1----:R-:W-:-:S05]  /*0ff0*/  FADD.FTZ R19, R18, R19 ;  /* 0x0000001312137221 */ /* 0x002fca0000010000 */
[----:B------:R-:W1:Y:S02]  /*1000*/  SHFL.BFLY PT, R4, R19, 0x1, 0x1f ;  /* 0x0c201f0013047f89 */ /* 0x000e6400000e0000 */
[----:B-1----:R-:W-:-:S04]  /*1010*/  FADD.FTZ R4, R19, R4 ;  /* 0x0000000413047221 */ /* 0x002fc80000010000 */
[----:B------:R-:W1:Y:S01]  /*1020*/  MUFU.LG2 R2, R4 ;  /* 0x0000000400027308 */ /* 0x000e620000000c00 */
[----:B------:R-:W-:-:S13]  /*1030*/  FSETP.NE.FTZ.AND P0, PT, R4, RZ, PT ;  /* 0x000000ff0400720b */ /* 0x000fda0003f15000 */
[----:B------:R-:W4:Y:S01]  /*1040*/  @P0 MUFU.RCP R7, R4 ;  /* 0x0000000400070308 */ /* 0x000f220000001000 */
[----:B---3--:R-:W-:Y:S01]  /*1050*/  ISETP.GT.OR P0, PT, R0, 0xff, P1 ;  /* 0x000000ff0000780c */ /* 0x008fe20000f04670 */
[----:B-1----:R-:W-:Y:S01]  /*1060*/  FFMA.FTZ R11, R2, 0.69314718246459960938, R11 ;  /* 0x3f317218020b7823 */ /* 0x002fe2000001000b */
[----:B------:R-:W-:Y:S01]  /*1070*/  IMNMX R0, R10, R9, !PT ;  /* 0x000000090a007217 */ /* 0x000fe20007800200 */
[-C--:B----4-:R-:W-:Y:S02]  /*1080*/  FMUL.FTZ R6, R6, R7.reuse ;  /* 0x0000000706067220 */ /* 0x090fe40000410000 */
[----:B------:R-:W-:-:S03]  /*1090*/  FMUL.FTZ R5, R5, R7 ;  /* 0x0000000705057220 */ /* 0x000fc60000410000 */
[----:B------:R1:W-:Y:S04]  /*10a0*/  STS [R15.X4], R6 ;  /* 0x000000060f007388 */ /* 0x0003e80000004800 */
[----:B------:R1:W-:Y:S04]  /*10b0*/  STS [R12], R5 ;  /* 0x000000050c007388 */ /* 0x0003e80000000800 */
        /* <DEDUP_REMOVED lines=11> */
[----:B-1----:R-:W-:Y:S01]  /*1170*/  HFMA2.MMA R0, -RZ, RZ, 0, 5.9604644775390625e-08 ;  /* 0x00000001ff007435 */ /* 0x002fe200000001ff */
[----:B------:R-:W-:Y:S01]  /*1180*/  IMAD R4, R34, c[0x0][0x200], RZ ;  /* 0x0000800022047a24 */ /* 0x000fe200078e02ff */
[----:B------:R-:W-:Y:S01]  /*1190*/  MOV R5, R2 ;  /* 0x0000000200057202 */ /* 0x000fe20000000f00 */
[----:B------:R-:W-:-:S04]  /*11a0*/  IMAD.WIDE.U32 R6, R33, c[0x0][0x200], RZ ;  /* 0x0000800021067a25 */ /* 0x000fc800078e00ff */
[----:B------:R-:W-:Y:S02]  /*11b0*/  IMAD R4, R33, c[0x0][0x204], R4 ;  /* 0x0000810021047a24 */ /* 0x000fe400078e0204 */
[----:B------:R-:W-:Y:S01]  /*11c0*/  IMAD.MOV.U32 R16, RZ, RZ, R6 ;  /* 0x000000ffff107224 */ /* 0x000fe200078e0006 */
[----:B------:R-:W-:Y:S01]  /*11d0*/  ISETP.NE.AND P0, PT, R0, c[0x0][0x208], PT ;  /* 0x0000820000007a0c */ /* 0x000fe20003f05270 */
[----:B------:R-:W-:-:S12]  /*11e0*/  IMAD.IADD R17, R7, 0x1, R4 ;  /* 0x0000000107117824 */ /* 0x000fd800078e0204 */
        /* <DEDUP_REMOVED lines=14> */
.L_x_1221:
[----:B------:R-:W-:Y:S05]  /*12d0*/  BSYNC B0 ;  /* 0x0000000000007941 */ /* 0x000fea0003800000 */
.L_x_1220:
        /* <DEDUP_REMOVED lines=22> */
.L_x_1226:
        /* <DEDUP_REMOVED lines=129> */
.L_x_1225:
[----:B------:R-:W-:Y:S05]  /*1c50*/  BSYNC B0 ;  /* 0x0000000000007941 */ /* 0x000fea0003800000 */
.L_x_1224:
        /* <DEDUP_REMOVED lines=8> */
.L_x_1227:
        /* <DEDUP_REMOVED lines=43> */
.L_x_1223:
[----:B------:R-:W-:Y:S05]  /*1f90*/  BSYNC B1 ;  /* 0x0000000000017941 */ /* 0x000fea0003800000 */
.L_x_1222:
        /* <DEDUP_REMOVED lines=22> */
.L_x_1219:
[----:B-1----:R-:W-:Y:S02]  /*2100*/  MOV R6, 0x2120 ;  /* 0x0000212000067802 */ /* 0x002fe40000000f00 */
[----:B------:R-:W-:Y:S05]  /*2110*/  CALL.REL.NOINC `($__internal_110_$__cuda_sm70_shflsync_bfly_p) ;  /* 0x0000001000007944 */ /* 0x000fea0003c00000 */
[----:B-12---:R-:W-:Y:S05]  /*2120*/  BRA `(.L_x_1228) ;  /* 0xffffec1000007947 */ /* 0x006fea000383ffff */
        .weak           $__internal_110_$__cuda_sm70_shflsync_bfly_p
        .type           $__internal_110_$__cuda_sm70_shflsync_bfly_p,@function
        .size           $__internal_110_$__cuda_sm70_shflsync_bfly_p,(.L_x_1966 - $__internal_110_$__cuda_sm70_shflsync_bfly_p)
$__internal_110_$__cuda_sm70_shflsync_bfly_p:
[----:B------:R-:W-:Y:S01]  /*2130*/  HFMA2.MMA R11, -RZ, RZ, 0, 0 ;  /* 0x00000000ff0b7435 */ /* 0x000fe200000001ff */
[----:B------:R-:W-:Y:S01]  /*2140*/  MOV R10, R6 ;  /* 0x00000006000a7202 */ /* 0x000fe20000000f00 */
[----:B------:R1:W2:Y:S04]  /*2150*/  SHFL.BFLY PT, R5, R4, 0x10, 0x1f ;  /* 0x0e001f0004057f89 */ /* 0x0002a800000e0000 */
[----:B------:R-:W-:Y:S05]  /*2160*/  RET.REL.NODEC R10 `(_ZN7cutlass13device_kernelIN5flash19FlashAttnFwdCombineIN4cute5tupleIJNS3_1CILi8EEENS5_ILi128EEEEEELi6ELi256ELi1ELb0ELb0EffNS_4arch4Sm90EEEEEvNT_6ParamsE) ;  /* 0xffffde900a007950 */ /* 0x000fea0003c3ffff */
.L_x_1229:
        /* <DEDUP_REMOVED lines=9> */
.L_x_1966:


//--------------------- .text._ZN7cutlass13device_kernelIN5flash19FlashAttnFwdCombineIN4cute5tupleIJNS3_1CILi8EEENS5_ILi128EEEEEELi5ELi256ELi1ELb0ELb0EffNS_4arch4Sm90EEEEEvNT_6ParamsE --------------------------
	.section	.text._ZN7cutlass13device_kernelIN5flash19FlashAttnFwdCombineIN4cute5tupleIJNS3_1CILi8EEENS5_ILi128EEEEEELi5ELi256ELi1ELb0ELb0EffNS_4arch4Sm90EEEEEvNT_6ParamsE,"ax",@progbits
	.sectioninfo	@"SHI_REGISTERS=48"
	.align	128
.text._ZN7cutlass13device_kernelIN5flash19FlashAttnFwdCombineIN4cute5tupleIJNS3_1CILi8EEENS5_ILi128EEEEEELi5ELi256ELi1ELb0ELb0EffNS_4arch4Sm90EEEEEvNT_6ParamsE:
        .type           _ZN7cutlass13device_kernelIN5flash19FlashAttnFwdCombineIN4cute5tupleIJNS3_1CILi8EEENS5_ILi128EEEEEELi5ELi256ELi1ELb0ELb0EffNS_4arch4Sm90EEEEEvNT_6ParamsE,@function
        .size           _ZN7cutlass13device_kernelIN5flash19FlashAttnFwdCombineIN4cute5tupleIJNS3_1CILi8EEENS5_ILi128EEEEEELi5ELi256ELi1ELb0ELb0EffNS_4arch4Sm90EEEEEvNT_6ParamsE,(.L_x_1968 - _ZN7cutlass13device_kernelIN5flash19FlashAttnFwdCombineIN4cute5tupleIJNS3_1CILi8EEENS5_ILi128EEEEEELi5ELi256ELi1ELb0ELb0EffNS_4arch4Sm90EEEEEvNT_6ParamsE)
        .other          _ZN7cutlass13device_kernelIN5flash19FlashAttnFwdCombineIN4cute5tupleIJNS3_1CILi8EEENS5_ILi128EEEEEELi5ELi256ELi1ELb0ELb0EffNS_4arch4Sm90EEEEEvNT_6ParamsE,@"STO_CUDA_ENTRY STV_DEFAULT"
_ZN7cutlass13device_kernelIN5flash19FlashAttnFwdCombineIN4cute5tupleIJNS3_1CILi8EEENS5_ILi128EEEEEELi5ELi256ELi1ELb0ELb0EffNS_4arch4Sm90EEEEEvNT_6ParamsE:
        /* <DEDUP_REMOVED lines=58> */
.L_x_1230:
        /* <DEDUP_REMOVED lines=49> */
.L_x_1232:
[----:B------:R-:W-:Y:S05]  /*06b0*/  BSYNC B0 ;  /* 0x0000000000007941 */ /* 0x000fea0003800000 */
.L_x_1231:
        /* <DEDUP_REMOVED lines=74> */
.L_x_1242:
        /* <DEDUP_REMOVED lines=15> */
[----:B-1----:R-:W-:-:S03]  /*0c50*/  SEL R0, R2, 0xffffffff, P0 ;  /* 0xffffffff02007807 */ /* 0x002fc60000000000 */
[----:B------:R-:W-:Y:S02]  /*0c60*/  FMUL.FTZ R5, R5, 1.4426950216293334961 ;  /* 0x3fb8aa3b05057820 */ /* 0x000fe40000410000 */
[----:B------:R-:W1:Y:S04]  /*0c70*/  SHFL.BFLY PT, R7, R0, 0x10, 0x1f ;  /* 0x0e001f0000077f89 */ /* 0x000e6800000e0000 */
[----:B------:R-:W3:Y:S02]  /*0c80*/  MUFU.EX2 R5, R5 ;  /* 0x0000000500057308 */ /* 0x000ee40000000800 */
[----:B---3--:R-:W-:Y:S01]  /*0c90*/  FADD.FTZ R15, RZ, R5 ;  /* 0x00000005ff0f7221 */ /* 0x008fe20000010000 */
[----:B-1----:R-:W-:-:S04]  /*0ca0*/  IMNMX R7, R0, R7, !PT ;  /* 0x0000000700077217 */ /* 0x002fc80007800200 */
[----:B------:R-:W1:Y:S04]  /*0cb0*/  SHFL.BFLY PT, R4, R15, 0x10, 0x1f ;  /* 0x0e001f000f047f89 */ /* 0x000e6800000e0000 */
[----:B------:R-:W3:Y:S04]  /*0cc0*/  SHFL.BFLY PT, R12, R7, 0x8, 0x1f ;  /* 0x0d001f00070c7f89 */ /* 0x000ee800000e0000 */
[----:B------:R-:W4:Y:S01]  /*0cd0*/  S2R R0, SR_TID.X ;  /* 0x0000000000007919 */ /* 0x000f220000002100 */
[----:B-1----:R-:W-:Y:S01]  /*0ce0*/  FADD.FTZ R4, R15, R4 ;  /* 0x000000040f047221 */ /* 0x002fe20000010000 */
[----:B---3--:R-:W-:-:S04]  /*0cf0*/  IMNMX R12, R7, R12, !PT ;  /* 0x0000000c070c7217 */ /* 0x008fc80007800200 */
[----:B------:R-:W1:Y:S04]  /*0d00*/  SHFL.BFLY PT, R19, R4, 0x8, 0x1f ;  /* 0x0d001f0004137f89 */ /* 0x000e6800000e0000 */
[----:B------:R-:W3:Y:S01]  /*0d10*/  SHFL.BFLY PT, R15, R12, 0x4, 0x1f ;  /* 0x0c801f000c0f7f89 */ /* 0x000ee200000e0000 */
[----:B-1----:R-:W-:Y:S01]  /*0d20*/  FADD.FTZ R19, R4, R19 ;  /* 0x0000001304137221 */ /* 0x002fe20000010000 */
[----:B---3--:R-:W-:-:S04]  /*0d30*/  IMNMX R15, R12, R15, !PT ;  /* 0x0000000f0c0f7217 */ /* 0x008fc80007800200 */
[----:B------:R-:W1:Y:S04]  /*0d40*/  SHFL.BFLY PT, R6, R19, 0x4, 0x1f ;  /* 0x0c801f0013067f89 */ /* 0x000e6800000e0000 */
[----:B------:R-:W3:Y:S01]  /*0d50*/  SHFL.BFLY PT, R10, R15, 0x2, 0x1f ;  /* 0x0c401f000f0a7f89 */ /* 0x000ee200000e0000 */
[----:B-1----:R-:W-:Y:S01]  /*0d60*/  FADD.FTZ R6, R19, R6 ;  /* 0x0000000613067221 */ /* 0x002fe20000010000 */
[----:B---3--:R-:W-:-:S04]  /*0d70*/  IMNMX R10, R15, R10, !PT ;  /* 0x0000000a0f0a7217 */ /* 0x008fc80007800200 */
[----:B------:R-:W1:Y:S04]  /*0d80*/  SHFL.BFLY PT, R17, R6, 0x2, 0x1f ;  /* 0x0c401f0006117f89 */ /* 0x000e6800000e0000 */
[----:B------:R-:W-:Y:S01]  /*0d90*/  SHFL.BFLY PT, R7, R10, 0x1, 0x1f ;  /* 0x0c201f000a077f89 */ /* 0x000fe200000e0000 */
[----:B-1----:R-:W-:Y:S02]  /*0da0*/  FADD.FTZ R17, R6, R17 ;  /* 0x0000001106117221 */ /* 0x002fe40000010000 */
[----:B------:R-:W-:-:S03]  /*0db0*/  IMAD.MOV.U32 R6, RZ, RZ, RZ ;  /* 0x000000ffff067224 */ /* 0x000fc600078e00ff */
[----:B------:R-:W1:Y:S02]  /*0dc0*/  SHFL.BFLY PT, R4, R17, 0x1, 0x1f ;  /* 0x0c201f0011047f89 */ /* 0x000e6400000e0000 */
[----:B-1----:R-:W-:-:S04]  /*0dd0*/  FADD.FTZ R4, R17, R4 ;  /* 0x0000000411047221 */ /* 0x002fc80000010000 */
[----:B------:R-:W1:Y:S01]  /*0de0*/  MUFU.LG2 R2, R4 ;  /* 0x0000000400027308 */ /* 0x000e620000000c00 */
[----:B------:R-:W-:-:S13]  /*0df0*/  FSETP.NE.FTZ.AND P0, PT, R4, RZ, PT ;  /* 0x000000ff0400720b */ /* 0x000fda0003f15000 */
[----:B------:R-:W3:Y:S01]  /*0e00*/  @P0 MUFU.RCP R6, R4 ;  /* 0x0000000400060308 */ /* 0x000ee20000001000 */
[----:B----4-:R-:W-:Y:S01]  /*0e10*/  ISETP.GT.OR P0, PT, R0, 0xff, P1 ;  /* 0x000000ff0000780c */ /* 0x010fe20000f04670 */
[----:B-1----:R-:W-:Y:S01]  /*0e20*/  FFMA.FTZ R9, R2, 0.69314718246459960938, R9 ;  /* 0x3f31721802097823 */ /* 0x002fe20000010009 */
[----:B------:R-:W-:Y:S01]  /*0e30*/  IMNMX R0, R10, R7, !PT ;  /* 0x000000070a007217 */ /* 0x000fe20007800200 */
[----:B---3--:R-:W-:-:S05]  /*0e40*/  FMUL.FTZ R6, R5, R6 ;  /* 0x0000000605067220 */ /* 0x008fca0000410000 */
[----:B------:R1:W-:Y:S05]  /*0e50*/  STS [R11.X4], R6 ;  /* 0x000000060b007388 */ /* 0x0003ea0000004800 */
        /* <DEDUP_REMOVED lines=33> */
.L_x_1235:
[----:B------:R-:W-:Y:S05]  /*1070*/  BSYNC B0 ;  /* 0x0000000000007941 */ /* 0x000fea0003800000 */
.L_x_1234:
        /* <DEDUP_REMOVED lines=22> */
.L_x_1240:
        /* <DEDUP_REMOVED lines=129> */
.L_x_1239:
[----:B------:R-:W-:Y:S05]  /*19f0*/  BSYNC B0 ;  /* 0x0000000000007941 */ /* 0x000fea0003800000 */
.L_x_1238:
        /* <DEDUP_REMOVED lines=8> */
.L_x_1241:
        /* <DEDUP_REMOVED lines=43> */
.L_x_1237:
[----:B------:R-:W-:Y:S05]  /*1d30*/  BSYNC B1 ;  /* 0x0000000000017941 */ /* 0x000fea0003800000 */
.L_x_1236:
        /* <DEDUP_REMOVED lines=22> */
.L_x_1233:
[----:B------:R-:W-:Y:S02]  /*1ea0*/  MOV R4, 0x1ec0 ;  /* 0x00001ec000047802 */ /* 0x000fe40000000f00 */
[----:B-12---:R-:W-:Y:S05]  /*1eb0*/  CALL.REL.NOINC `($__internal_111_$__cuda_sm70_shflsync_bfly_p) ;  /* 0x0000001000007944 */ /* 0x006fea0003c00000 */
[----:B-12---:R-:W-:Y:S05]  /*1ec0*/  BRA `(.L_x_1242) ;  /* 0xffffec9000007947 */ /* 0x006fea000383ffff */
        .weak           $__internal_111_$__cuda_sm70_shflsync_bfly_p
        .type           $__internal_111_$__cuda_sm70_shflsync_bfly_p,@function
        .size           $__internal_111_$__cuda_sm70_shflsync_bfly_p,(.L_x_1968 - $__internal_111_$__cuda_sm70_shflsync_bfly_p)
$__internal_111_$__cuda_sm70_shflsync_bfly_p:
[----:B------:R-:W-:Y:S01]  /*1ed0*/  HFMA2.MMA R7, -RZ, RZ, 0, 0 ;  /* 0x00000000ff077435 */ /* 0x000fe200000001ff */
[----:B------:R-:W-:Y:S01]  /*1ee0*/  MOV R6, R4 ;  /* 0x0000000400067202 */ /* 0x000fe20000000f00 */
[----:B------:R1:W2:Y:S04]  /*1ef0*/  SHFL.BFLY PT, R5, R0, 0x10, 0x1f ;  /* 0x0e001f0000057f89 */ /* 0x0002a800000e0000 */
[----:B------:R-:W-:Y:S05]  /*1f00*/  RET.REL.NODEC R6 `(_ZN7cutlass13device_kernelIN5flash19FlashAttnFwdCombineIN4cute5tupleIJNS3_1CILi8EEENS5_ILi128EEEEEELi5ELi256ELi1ELb0ELb0EffNS_4arch4Sm90EEEEEvNT_6ParamsE) ;  /* 0xffffe0f006007950 */ /* 0x000fea0003c3ffff */
.L_x_1243:
        /* <DEDUP_REMOVED lines=15> */
.L_x_1968:


//--------------------- .text._ZN7cutlass13device_kernelIN5flash19FlashAttnFwdCombineIN4cute5tupleIJNS3_1CILi8EEENS5_ILi128EEEEEELi8ELi256ELi1ELb0ELb1EffNS_4arch4Sm90EEEEEvNT_6ParamsE --------------------------
	.section	.text._ZN7cutlass13device_kernelIN5flash19FlashAttnFwdCombineIN4cute5tupleIJNS3_1CILi8EEENS5_ILi128EEEEEELi8ELi256ELi1ELb0ELb1EffNS_4arch4Sm90EEEEEvNT_6ParamsE,"ax",@progbits
	.sectioninfo	@"SHI_REGISTERS=48"
	.align	128
.text._ZN7cutlass13device_kernelIN5flash19FlashAttnFwdCombineIN4cute5tupleIJNS3_1CILi8EEENS5_ILi128EEEEEELi8ELi256ELi1ELb0ELb1EffNS_4arch4Sm90EEEEEvNT_6ParamsE:
        .type           _ZN7cutlass13device_kernelIN5flash19FlashAttnFwdCombineIN4cute5tupleIJNS3_1CILi8EEENS5_ILi128EEEEEELi8ELi256ELi1ELb0ELb1EffNS_4arch4Sm90EEEEEvNT_6ParamsE,@function
        .size           _ZN7cutlass13device_kernelIN5flash19FlashAttnFwdCombineIN4cute5tupleIJNS3_1CILi8EEENS5_ILi128EEEEEELi8ELi256ELi1ELb0ELb1EffNS_4arch4Sm90EEEEEvNT_6ParamsE,(.L_x_1970 - _ZN7cutlass13device_kernelIN5flash19FlashAttnFwdCombineIN4cute5tupleIJNS3_1CILi8EEENS5_ILi128EEEEEELi8ELi256ELi1ELb0ELb1EffNS_4arch4Sm90EEEEEvNT_6ParamsE)
        .other          _ZN7cutlass13device_kernelIN5flash19FlashAttnFwdCombineIN4cute5tupleIJNS3_1CILi8EEENS5_ILi128EEEEEELi8ELi256ELi1ELb0ELb1EffNS_4arch4Sm90EEEEEvNT_6ParamsE,@"STO_CUDA_ENTRY STV_DEFAULT"
_ZN7cutlass13device_kernelIN5flash19FlashAttnFwdCombineIN4cute5tupleIJNS3_1CILi8EEENS5_ILi128EEEEEELi8ELi256ELi1ELb0ELb1EffNS_4arch4Sm90EEEEEvNT_6ParamsE:
        /* <DEDUP_REMOVED lines=51> */
.L_x_1244:
        /* <DEDUP_REMOVED lines=25> */
.L_x_1245:
[----:B------:R-:W-:Y:S01]  /*04c0*/  ISETP.NE.AND P0, PT, R16, 0x1, PT ;  /* 0x000000011000780c */ /* 0x000fe20003f05270 */
[----:B------:R-:W-:-:S12]  /*04d0*/  CS2R R6, SRZ ;  /* 0x0000000000067805 */ /* 0x000fd8000001ff00 */
[----:B------:R-:W-:Y:S05]  /*04e0*/  @!P0 BRA `(.L_x_1246) ;  /* 0x0000084000008947 */ /* 0x000fea0003800000 */
[----:B------:R-:W-:Y:S02]  /*04f0*/  ISETP.GE.AND P1, PT, R16, RZ, PT ;  /* 0x000000ff1000720c */ /* 0x000fe40003f26270 */
[----:B------:R-:W-:-:S11]  /*0500*/  MOV R0, RZ ;  /* 0x000000ff00007202 */ /* 0x000fd60000000f00 */
[----:B------:R-:W-:Y:S05]  /*0510*/  @!P1 BRA `(.L_x_1247) ;  /* 0x000005e000009947 */ /* 0x000fea0003800000 */
[----:B------:R-:W-:Y:S01]  /*0520*/  LOP3.LUT P1, RZ, R16, 0x40000000, RZ, 0xc0, !PT ;  /* 0x4000000010ff7812 */ /* 0x000fe2000782c0ff */
[----:B------:R-:W-:-:S12]  /*0530*/  HFMA2.MMA R0, -RZ, RZ, 0, 5.9604644775390625e-08 ;  /* 0x00000001ff007435 */ /* 0x000fd800000001ff */
        /* <DEDUP_REMOVED lines=8> */
[----:B------:R-:W-:-:S12]  /*05c0*/  HFMA2.MMA R0, -RZ, RZ, 0, 2.384185791015625e-07 ;  /* 0x00000004ff007435 */ /* 0x000fd800000001ff */
        /* <DEDUP_REMOVED lines=8> */
[----:B------:R-:W-:-:S12]  /*0650*/  HFMA2.MMA R0, -RZ, RZ, 0, 4.17232513427734375e-07 ;  /* 0x00000007ff007435 */ /* 0x000fd800000001ff */
        /* <DEDUP_REMOVED lines=17> */
[----:B------:R-:W-:-:S12]  /*0770*/  HFMA2.MMA R0, -RZ, RZ, 0, 7.74860382080078125e-07 ;  /* 0x0000000dff007435 */ /* 0x000fd800000001ff */
[----:B------:R-:W-:Y:S05]  /*0780*/  @P1 BRA `(.L_x_1247) ;  /* 0x0000037000001947 */ /* 0x000fea0003800000 */
[----:B------:R-:W-:Y:S02]  /*0790*/  LOP3.LUT P1, RZ, R16, 0x20000, RZ, 0xc0, !PT ;  /* 0x0002000010ff7812 */ /* 0x000fe4000782c0ff */
[----:B------:R-:W-:-:S11]  /*07a0*/  MOV R0, 0xe ;  /* 0x0000000e00007802 */ /* 0x000fd60000000f00 */
[----:B------:R-:W-:Y:S05]  /*07b0*/  @P1 BRA `(.L_x_1247) ;  /* 0x0000034000001947 */ /* 0x000fea0003800000 */
[----:B------:R-:W-:Y:S02]  /*07c0*/  LOP3.LUT P1, RZ, R16, 0x10000, RZ, 0xc0, !PT ;  /* 0x0001000010ff7812 */ /* 0x000fe4000782c0ff */
[----:B------:R-:W-:-:S11]  /*07d0*/  MOV R0, 0xf ;  /* 0x0000000f00007802 */ /* 0x000fd60000000f00 */
[----:B------:R-:W-:Y:S05]  /*07e0*/  @P1 BRA `(.L_x_1247) ;  /* 0x0000031000001947 */ /* 0x000fea0003800000 */
[----:B------:R-:W-:-:S04]  /*07f0*/  PRMT R0, R16, 0x9910, RZ ;  /* 0x0000991010007816 */ /* 0x000fc800000000ff */
[----:B------:R-:W-:Y:S01]  /*0800*/  ISETP.GE.AND P1, PT, R0, RZ, PT ;  /* 0x000000ff0000720c */ /* 0x000fe20003f26270 */
[----:B------:R-:W-:-:S12]  /*0810*/  IMAD.MOV.U32 R0, RZ, RZ, 0x10 ;  /* 0x00000010ff007424 */ /* 0x000fd800078e00ff */
[----:B------:R-:W-:Y:S05]  /*0820*/  @!P1 BRA `(.L_x_1247) ;  /* 0x000002d000009947 */ /* 0x000fea0003800000 */
[----:B------:R-:W-:Y:S01]  /*0830*/  LOP3.LUT P1, RZ, R16, 0x4000, RZ, 0xc0, !PT ;  /* 0x0000400010ff7812 */ /* 0x000fe2000782c0ff */
[----:B------:R-:W-:-:S12]  /*0840*/  HFMA2.MMA R0, -RZ, RZ, 0, 1.013278961181640625e-06 ;  /* 0x00000011ff007435 */ /* 0x000fd800000001ff */
        /* <DEDUP_REMOVED lines=8> */
[----:B------:R-:W-:-:S12]  /*08d0*/  HFMA2.MMA R0, -RZ, RZ, 0, 1.1920928955078125e-06 ;  /* 0x00000014ff007435 */ /* 0x000fd800000001ff */
        /* <DEDUP_REMOVED lines=8> */
[----:B------:R-:W-:-:S12]  /*0960*/  HFMA2.MMA R0, -RZ, RZ, 0, 1.370906829833984375e-06 ;  /* 0x00000017ff007435 */ /* 0x000fd800000001ff */
        /* <DEDUP_REMOVED lines=8> */
[----:B------:R-:W-:-:S12]  /*09f0*/  HFMA2.MMA R0, -RZ, RZ, 0, 1.54972076416015625e-06 ;  /* 0x0000001aff007435 */ /* 0x000fd800000001ff */
        /* <DEDUP_REMOVED lines=8> */
[----:B------:R-:W-:-:S12]  /*0a80*/  HFMA2.MMA R0, -RZ, RZ, 0, 1.728534698486328125e-06 ;  /* 0x0000001dff007435 */ /* 0x000fd800000001ff */
[----:B------:R-:W-:Y:S05]  /*0a90*/  @P1 BRA `(.L_x_1247) ;  /* 0x0000006000001947 */ /* 0x000fea0003800000 */
[----:B------:R-:W-:-:S13]  /*0aa0*/  LOP3.LUT P2, RZ, R16, 0x2, RZ, 0xc0, !PT ;  /* 0x0000000210ff7812 */ /* 0x000fda000784c0ff */
[----:B------:R-:W-:Y:S01]  /*0ab0*/  @!P2 LOP3.LUT R0, R16, 0x1, RZ, 0xc0, !PT ;  /* 0x000000011000a812 */ /* 0x000fe200078ec0ff */
[----:B------:R-:W-:-:S03]  /*0ac0*/  @!P2 IMAD.MOV.U32 R3, RZ, RZ, 0x1f ;  /* 0x0000001fff03a424 */ /* 0x000fc600078e00ff */
[----:B------:R-:W-:Y:S01]  /*0ad0*/  @!P2 ISETP.NE.U32.AND P1, PT, R0, 0x1, PT ;  /* 0x000000010000a80c */ /* 0x000fe20003f25070 */
[----:B------:R-:W-:-:S03]  /*0ae0*/  IMAD.MOV.U32 R0, RZ, RZ, 0x1e ;  /* 0x0000001eff007424 */ /* 0x000fc600078e00ff */
[----:B------:R-:W-:Y:S02]  /*0af0*/  @!P2 SEL R0, R3, 0x20, !P1 ;  /* 0x000000200300a807 */ /* 0x000fe40004800000 */
.L_x_1247:
        /* <DEDUP_REMOVED lines=13> */
[----:B------:R-:W-:Y:S05]  /*0bd0*/  CALL.REL.NOINC `($__internal_112_$__cuda_sm20_div_u64) ;  /* 0x0000281000007944 */ /* 0x000fea0003c00000 */
[----:B------:R-:W-:Y:S05]  /*0be0*/  BRA `(.L_x_1249) ;  /* 0x0000012000007947 */ /* 0x000fea0003800000 */
.L_x_1248:
        /* <DEDUP_REMOVED lines=18> */
.L_x_1249:
[----:B------:R-:W-:Y:S02]  /*0d10*/  IADD3 R6, R8, -0x1, RZ ;  /* 0xffffffff08067810 */ /* 0x000fe40007ffe0ff */
[----:B------:R-:W-:-:S03]  /*0d20*/  MOV R7, R3 ;  /* 0x0000000300077202 */ /* 0x000fc60000000f00 */
.L_x_1246:
        /* <DEDUP_REMOVED lines=14> */
[-C--:B------:R-:W-:Y:S01]  /*0e10*/  ISETP.GE.AND P2, PT, R20, R17.reuse, PT ;  /* 0x000000111400720c */ /* 0x080fe20003f46270 */
[----:B------:R-:W-:Y:S01]  /*0e20*/  IMAD.MOV.U32 R3, RZ, RZ, R0 ;  /* 0x000000ffff037224 */ /* 0x000fe200078e0000 */
[----:B------:R-:W-:Y:S01]  /*0e30*/  @P0 SHF.R.U32.HI R3, RZ, R6, R5 ;  /* 0x00000006ff030219 */ /* 0x000fe20000011605 */
[----:B------:R-:W-:Y:S01]  /*0e40*/  IMAD.MOV.U32 R12, RZ, RZ, R18 ;  /* 0x000000ffff0c7224 */ /* 0x000fe200078e0012 */
[----:B------:R-:W-:Y:S01]  /*0e50*/  ISETP.GE.AND P1, PT, R8, R17, PT ;  /* 0x000000110800720c */ /* 0x000fe20003f26270 */
[----:B------:R-:W-:Y:S01]  /*0e60*/  IMAD.MOV.U32 R13, RZ, RZ, R19 ;  /* 0x000000ffff0d7224 */ /* 0x000fe200078e0013 */
[--C-:B------:R-:W-:Y:S01]  /*0e70*/  SHF.R.S32.HI R4, RZ, 0x1f, R3.reuse ;  /* 0x0000001fff047819 */ /* 0x100fe20000011403 */
[----:B------:R-:W-:Y:S01]  /*0e80*/  IMAD.MOV R31, RZ, RZ, -R3 ;  /* 0x000000ffff1f7224 */ /* 0x000fe200078e0a03 */
[C---:B------:R-:W-:Y:S01]  /*0e90*/  IADD3 R10, R20.reuse, 0x40, RZ ;  /* 0x00000040140a7810 */ /* 0x040fe20007ffe0ff */
[----:B------:R-:W-:Y:S01]  /*0ea0*/  IMAD.WIDE.U32 R12, R3, c[0x0][0x1c0], R12 ;  /* 0x00007000030c7a25 */ /* 0x000fe200078e000c */
[----:B------:R-:W-:-:S02]  /*0eb0*/  IADD3 R26, R20, 0x60, RZ ;  /* 0x00000060141a7810 */ /* 0x000fc40007ffe0ff */
[----:B------:R-:W-:Y:S01]  /*0ec0*/  ISETP.GE.AND P6, PT, R10, R17, PT ;  /* 0x000000110a00720c */ /* 0x000fe20003fc6270 */
[----:B------:R-:W-:Y:S01]  /*0ed0*/  IMAD R4, R4, c[0x0][0x1c0], RZ ;  /* 0x0000700004047a24 */ /* 0x000fe200078e02ff */
[----:B------:R-:W-:Y:S01]  /*0ee0*/  IADD3 R34, R20, 0xa0, RZ ;  /* 0x000000a014227810 */ /* 0x000fe20007ffe0ff */
[----:B------:R-:W-:Y:S01]  /*0ef0*/  IMAD R31, R16, R31, R0 ;  /* 0x0000001f101f7224 */ /* 0x000fe200078e0200 */
[----:B------:R-:W-:Y:S01]  /*0f00*/  LOP3.LUT R0, R20, 0x1, RZ, 0xc0, !PT ;  /* 0x0000000114007812 */ /* 0x000fe200078ec0ff */
        /* <DEDUP_REMOVED lines=13> */
[----:B------:R-:W-:Y:S01]  /*0fe0*/  ISETP.NE.U32.AND P4, PT, R0, 0x1, PT ;  /* 0x000000010000780c */ /* 0x000fe20003f85070 */
[----:B------:R-:W-:Y:S02]  /*0ff0*/  @!P2 IMAD R3, R20, c[0x0][0x1bc], R3 ;  /* 0x00006f001403aa24 */ /* 0x000fe400078e0203 */
[----:B------:R-:W-:Y:S01]  /*1000*/  @!P1 IMAD.WIDE.U32 R8, R8, c[0x0][0x1b8], R24 ;  /* 0x00006e0008089a25 */ /* 0x000fe200078e0018 */
[----:B------:R-:W-:-:S03]  /*1010*/  @!P6 MOV R25, R31 ;  /* 0x0000001f0019e202 */ /* 0x000fc60000000f00 */
[----:B------:R-:W-:Y:S01]  /*1020*/  @!P1 IMAD.IADD R5, R9, 0x1, R5 ;  /* 0x0000000109059824 */ /* 0x000fe200078e0205 */
[----:B------:R-:W-:Y:S01]  /*1030*/  @!P1 LEA R28, P3, R8, c[0x0][0x1a0], 0x2 ;  /* 0x00006800081c9a11 */ /* 0x000fe200078610ff */
[----:B------:R-:W-:-:S03]  /*1040*/  @!P2 IMAD.WIDE.U32 R12, R20, c[0x0][0x1b8], R30 ;  /* 0x00006e00140caa25 */ /* 0x000fc600078e001e */
[----:B------:R-:W-:Y:S01]  /*1050*/  @!P1 LEA.HI.X R29, R8, c[0x0][0x1a4], R5, 0x2, P3 ;  /* 0x00006900081d9a11 */ /* 0x000fe200018f1405 */
[----:B------:R-:W-:Y:S01]  /*1060*/  HFMA2.MMA R8, -RZ, RZ, 0, 1.4781951904296875e-05 ;  /* 0x000000f8ff087435 */ /* 0x000fe200000001ff */
[----:B------:R-:W-:Y:S01]  /*1070*/  @!P2 IMAD.IADD R3, R13, 0x1, R3 ;  /* 0x000000010d03a824 */ /* 0x000fe200078e0203 */
[C---:B------:R-:W-:Y:S01]  /*1080*/  @!P2 LEA R32, P5, R12.reuse, c[0x0][0x1a0], 0x2 ;  /* 0x000068000c20aa11 */ /* 0x040fe200078a10ff */
[----:B------:R-:W-:Y:S02]  /*1090*/  @!P6 IMAD R11, R11, c[0x0][0x1b8], RZ ;  /* 0x00006e000b0bea24 */ /* 0x000fe400078e02ff */
[----:B------:R-:W-:Y:S01]  /*10a0*/  @!P6 IMAD.MOV.U32 R24, RZ, RZ, R30 ;  /* 0x000000ffff18e224 */ /* 0x000fe200078e001e */
[----:B------:R-:W-:Y:S01]  /*10b0*/  @!P2 LEA.HI.X R33, R12, c[0x0][0x1a4], R3, 0x2, P5 ;  /* 0x000069000c21aa11 */ /* 0x000fe200028f1403 */
[----:B------:R-:W-:Y:S01]  /*10c0*/  @!P6 IMAD R0, R10, c[0x0][0x1bc], R11 ;  /* 0x00006f000a00ea24 */ /* 0x000fe200078e020b */
[----:B------:R-:W-:Y:S01]  /*10d0*/  ISETP.GE.AND P5, PT, R26, R17, PT ;  /* 0x000000111a00720c */ /* 0x000fe20003fa6270 */
[----:B------:R-:W-:Y:S01]  /*10e0*/  @!P6 IMAD.WIDE.U32 R10, R10, c[0x0][0x1b8], R24 ;  /* 0x00006e000a0aea25 */ /* 0x000fe200078e0018 */
[----:B------:R-:W-:-:S02]  /*10f0*/  IADD3 R24, R20, 0x80, RZ ;  /* 0x0000008014187810 */ /* 0x000fc40007ffe0ff */
[----:B------:R-:W-:Y:S01]  /*1100*/  SEL R8, R8, 0x108, !P4 ;  /* 0x0000010808087807 */ /* 0x000fe20006000000 */
[----:B------:R-:W-:Y:S01]  /*1110*/  @!P6 IMAD.IADD R0, R11, 0x1, R0 ;  /* 0x000000010b00e824 */ /* 0x000fe200078e0200 */
[----:B------:R-:W-:Y:S01]  /*1120*/  ISETP.GE.AND P4, PT, R24, R17, PT ;  /* 0x000000111800720c */ /* 0x000fe20003f86270 */
[----:B------:R-:W-:Y:S01]  /*1130*/  @P2 IMAD.MOV.U32 R4, RZ, RZ, -0x800000 ;  /* 0xff800000ff042424 */ /* 0x000fe200078e00ff */
[C---:B------:R-:W-:Y:S01]  /*1140*/  @!P6 LEA R36, P3, R10.reuse, c[0x0][0x1a0], 0x2 ;  /* 0x000068000a24ea11 */ /* 0x040fe200078610ff */
[----:B------:R-:W-:Y:S02]  /*1150*/  IMAD.IADD R13, R15, 0x1, R8 ;  /* 0x000000010f0d7824 */ /* 0x000fe400078e0208 */
[----:B------:R-:W-:Y:S01]  /*1160*/  IMAD.MOV.U32 R5, RZ, RZ, 0x210 ;  /* 0x00000210ff057424 */ /* 0x000fe200078e00ff */
[----:B------:R-:W-:Y:S01]  /*1170*/  @!P6 LEA.HI.X R37, R10, c[0x0][0x1a4], R0, 0x2, P3 ;  /* 0x000069000a25ea11 */ /* 0x000fe200018f1400 */
[----:B------:R-:W-:Y:S01]  /*1180*/  @P1 IMAD.MOV.U32 R0, RZ, RZ, -0x800000 ;  /* 0xff800000ff001424 */ /* 0x000fe200078e00ff */
[----:B------:R-:W-:Y:S01]  /*1190*/  SHF.L.U32 R12, R13, 0x2, RZ ;  /* 0x000000020d0c7819 */ /* 0x000fe200000006ff */
[----:B------:R1:W-:Y:S01]  /*11a0*/  @P2 STS [R15.X4], R4 ;  /* 0x000000040f002388 */ /* 0x0003e20000004800 */
[----:B------:R-:W-:-:S02]  /*11b0*/  @!P5 SHF.R.S32.HI R3, RZ, 0x1f, R26 ;  /* 0x0000001fff03d819 */ /* 0x000fc4000001141a */
[-C--:B------:R-:W-:Y:S01]  /*11c0*/  ISETP.GE.AND P3, PT, R34, R17.reuse, PT ;  /* 0x000000112200720c */ /* 0x080fe20003f66270 */
[----:B------:R-:W-:Y:S01]  /*11d0*/  @!PT LDS RZ, [RZ] ;  /* 0x00000000fffff984 */ /* 0x000fe20000000800 */
[----:B------:R-:W-:Y:S01]  /*11e0*/  @!PT LDS RZ, [RZ] ;  /* 0x00000000fffff984 */ /* 0x000fe20000000800 */
[----:B------:R-:W-:Y:S01]  /*11f0*/  @!PT LDS RZ, [RZ] ;  /* 0x00000000fffff984 */ /* 0x000fe20000000800 */
[----:B------:R2:W-:Y:S01]  /*1200*/  @!P2 LDGSTS.E.LTC128B [R14], [R32.64] ;  /* 0x00000000200eafae */ /* 0x0005e2000b921966 */
[----:B------:R-:W-:Y:S01]  /*1210*/  IADD3 R10, R20, 0xc0, RZ ;  /* 0x000000c0140a7810 */ /* 0x000fe20007ffe0ff */
[----:B------:R-:W-:Y:S01]  /*1220*/  @!P5 IMAD R3, R3, c[0x0][0x1b8], RZ ;  /* 0x00006e000303da24 */ /* 0x000fe200078e02ff */
[----:B------:R-:W-:Y:S01]  /*1230*/  @!P4 SHF.R.S32.HI R11, RZ, 0x1f, R24 ;  /* 0x0000001fff0bc819 */ /* 0x000fe20000011418 */
[----:B------:R3:W-:Y:S01]  /*1240*/  @P1 STS [R13.X4], R0 ;  /* 0x000000000d001388 */ /* 0x0007e20000004800 */
[----:B------:R-:W-:Y:S01]  /*1250*/  ISETP.GE.AND P2, PT, R10, R17, PT ;  /* 0x000000110a00720c */ /* 0x000fe20003f46270 */
[----:B------:R-:W-:Y:S02]  /*1260*/  @!P5 IMAD R3, R26, c[0x0][0x1bc], R3 ;  /* 0x00006f001a03da24 */ /* 0x000fe400078e0203 */
[----:B------:R-:W-:Y:S01]  /*1270*/  @!PT LDS RZ, [RZ] ;  /* 0x00000000fffff984 */ /* 0x000fe20000000800 */
[----:B------:R-:W-:Y:S01]  /*1280*/  @!PT LDS RZ, [RZ] ;  /* 0x00000000fffff984 */ /* 0x000fe20000000800 */
[----:B------:R-:W-:Y:S01]  /*1290*/  @!PT LDS RZ, [RZ] ;  /* 0x00000000fffff984 */ /* 0x000fe20000000800 */
[----:B------:R4:W-:Y:S01]  /*12a0*/  @!P1 LDGSTS.E.LTC128B [R12], [R28.64] ;  /* 0x000000001c0c9fae */ /* 0x0009e2000b921966 */
[C---:B------:R-:W-:Y:S01]  /*12b0*/  LOP3.LUT P1, RZ, R20.reuse, 0x2, RZ, 0xc0, !PT ;  /* 0x0000000214ff7812 */ /* 0x040fe2000782c0ff */
[----:B------:R-:W-:Y:S01]  /*12c0*/  @!P4 IMAD R11, R11, c[0x0][0x1b8], RZ ;  /* 0x00006e000b0bca24 */ /* 0x000fe200078e02ff */
[----:B------:R-:W-:-:S02]  /*12d0*/  IADD3 R20, R20, 0xe0, RZ ;  /* 0x000000e014147810 */ /* 0x000fc40007ffe0ff */
[----:B------:R-:W-:Y:S02]  /*12e0*/  SEL R5, R5, 0x1f0, !P1 ;  /* 0x000001f005057807 */ /* 0x000fe40004800000 */
[----:B------:R-:W-:-:S05]  /*12f0*/  @!P3 SHF.R.S32.HI R9, RZ, 0x1f, R34 ;  /* 0x0000001fff09b819 */ /* 0x000fca0000011422 */
[----:B------:R-:W-:-:S04]  /*1300*/  @!P3 IMAD R9, R9, c[0x0][0x1b8], RZ ;  /* 0x00006e000909ba24 */ /* 0x000fc800078e02ff */
        /* <DEDUP_REMOVED lines=10> */
[----:B--2---:R-:W-:Y:S01]  /*13b0*/  @!P2 IMAD.MOV.U32 R32, RZ, RZ, R30 ;  /* 0x000000ffff20a224 */ /* 0x004fe200078e001e */
[C---:B------:R-:W-:Y:S01]  /*13c0*/  @!P5 LEA R28, P1, R26.reuse, c[0x0][0x1a0], 0x2 ;  /* 0x000068001a1cda11 */ /* 0x040fe200078210ff */
[----:B------:R-:W-:Y:S01]  /*13d0*/  @!P2 IMAD.MOV.U32 R33, RZ, RZ, R31 ;  /* 0x000000ffff21a224 */ /* 0x000fe200078e001f */
[----:B------:R-:W-:Y:S01]  /*13e0*/  SHF.L.U32 R9, R11, 0x2, RZ ;  /* 0x000000020b097819 */ /* 0x000fe200000006ff */
[----:B------:R-:W-:Y:S01]  /*13f0*/  @!P3 IMAD.IADD R4, R35, 0x1, R4 ;  /* 0x000000012304b824 */ /* 0x000fe200078e0204 */
[----:B------:R-:W-:Y:S01]  /*1400*/  @!P5 LEA.HI.X R29, R26, c[0x0][0x1a4], R3, 0x2, P1 ;  /* 0x000069001a1dda11 */ /* 0x000fe200008f1403 */
[----:B------:R-:W-:Y:S01]  /*1410*/  @!P2 IMAD.WIDE.U32 R32, R10, c[0x0][0x1b8], R32 ;  /* 0x00006e000a20aa25 */ /* 0x000fe200078e0020 */
        /* <DEDUP_REMOVED lines=62> */
.L_x_1251:
[----:B------:R-:W-:Y:S05]  /*1800*/  BSYNC B0 ;  /* 0x0000000000007941 */ /* 0x000fea0003800000 */
.L_x_1250:
[----:B---3--:R-:W-:Y:S01]  /*1810*/  LEA.HI R11, R21, R2, RZ, 0x5 ;  /* 0x00000002150b7211 */ /* 0x008fe200078f28ff */
[----:B-1----:R-:W-:Y:S01]  /*1820*/  IMAD.SHL.U32 R4, R23, 0x80, RZ ;  /* 0x0000008017047824 */ /* 0x002fe200078e00ff */
[----:B------:R-:W0:Y:S02]  /*1830*/  LDGDEPBAR ;  /* 0x00000000000079af */ /* 0x000e240000000000 */
        /* <DEDUP_REMOVED lines=57> */
[----:B------:R-:W-:Y:S02]  /*1bd0*/  ISETP.NE.U32.AND P1, PT, R4, 0x1, PT ;  /* 0x000000010400780c */ /* 0x000fe40003f25070 */
[----:B------:R-:W-:Y:S01]  /*1be0*/  LOP3.LUT R11, R0, 0x7, R3, 0xf8, !PT ;  /* 0x00000007000b7812 */ /* 0x000fe200078ef803 */
[----:B------:R-:W0:Y:S01]  /*1bf0*/  LDGDEPBAR ;  /* 0x00000000000079af */ /* 0x000e220000000000 */
[----:B------:R-:W-:Y:S02]  /*1c00*/  IMAD.MOV.U32 R0, RZ, RZ, 0x840 ;  /* 0x00000840ff007424 */ /* 0x000fe400078e00ff */
[----:B------:R-:W-:Y:S01]  /*1c10*/  LOP3.LUT R36, R11, 0x7, R36, 0x78, !PT ;  /* 0x000000070b247812 */ /* 0x000fe200078e7824 */
[----:B------:R3:W-:Y:S02]  /*1c20*/  @!P3 LDGSTS.E.BYPASS.LTC128B.128 [R5+0x4020], [R20.64] ;  /* 0x040200001405bfae */ /* 0x0007e4000b901d66 */
[----:B------:R-:W-:-:S02]  /*1c30*/  SEL R0, R0, 0x7c0, !P0 ;  /* 0x000007c000007807 */ /* 0x000fc40004000000 */
        /* <DEDUP_REMOVED lines=26> */
.L_x_1261:
        /* <DEDUP_REMOVED lines=129> */
.L_x_1254:
[----:B------:R-:W-:Y:S05]  /*25f0*/  BSYNC B0 ;  /* 0x0000000000007941 */ /* 0x000fea0003800000 */
.L_x_1253:
[----:B------:R-:W-:Y:S01]  /*2600*/  BAR.SYNC.DEFER_BLOCKING 0x0 ;  /* 0x0000000000007b1d */ /* 0x000fe20000010000 */
[----:B------:R-:W-:Y:S01]  /*2610*/  CS2R R6, SRZ ;  /* 0x0000000000067805 */ /* 0x000fe2000001ff00 */
[----:B-1-3--:R-:W-:-:S04]  /*2620*/  CS2R R4, SRZ ;  /* 0x0000000000047805 */ /* 0x00afc8000001ff00 */
        /* <DEDUP_REMOVED lines=15> */
[----:B------:R-:W-:Y:S01]  /*2720*/  IADD3 R40, R9, -R36, RZ ;  /* 0x8000002409287210 */ /* 0x000fe20007ffe0ff */
[----:B------:R-:W-:Y:S01]  /*2730*/  CS2R R6, SRZ ;  /* 0x0000000000067805 */ /* 0x000fe2000001ff00 */
[----:B------:R-:W-:Y:S01]  /*2740*/  MOV R11, RZ ;  /* 0x000000ff000b7202 */ /* 0x000fe20000000f00 */
[----:B------:R-:W-:-:S03]  /*2750*/  CS2R R4, SRZ ;  /* 0x0000000000047805 */ /* 0x000fc6000001ff00 */
.L_x_1259:
        /* <DEDUP_REMOVED lines=129> */
.L_x_1258:
[----:B------:R-:W-:Y:S05]  /*2f70*/  BSYNC B0 ;  /* 0x0000000000007941 */ /* 0x000fea0003800000 */
.L_x_1257:
[----:B------:R-:W-:-:S13]  /*2f80*/  ISETP.NE.AND P0, PT, R36, RZ, PT ;  /* 0x000000ff2400720c */ /* 0x000fda0003f05270 */
[----:B------:R-:W-:Y:S05]  /*2f90*/  @!P0 BRA `(.L_x_1256) ;  /* 0x000002f000008947 */ /* 0x000fea0003800000 */
[----:B------:R-:W-:Y:S01]  /*2fa0*/  IADD3 R0, R42, 0x3, RZ ;  /* 0x000000032a007810 */ /* 0x000fe20007ffe0ff */
[----:B------:R-:W-:Y:S02]  /*2fb0*/  IMAD.MOV.U32 R15, RZ, RZ, 0x3 ;  /* 0x00000003ff0f7424 */ /* 0x000fe400078e00ff */
[----:B------:R-:W-:Y:S01]  /*2fc0*/  IMAD.MOV.U32 R11, RZ, RZ, RZ ;  /* 0x000000ffff0b7224 */ /* 0x000fe200078e00ff */
[----:B------:R-:W-:Y:S02]  /*2fd0*/  SHF.R.S32.HI R10, RZ, 0x1f, R0 ;  /* 0x0000001fff0a7819 */ /* 0x000fe40000011400 */
.L_x_1260:
        /* <DEDUP_REMOVED lines=43> */
.L_x_1256:
[----:B------:R-:W-:Y:S05]  /*3290*/  BSYNC B1 ;  /* 0x0000000000017941 */ /* 0x000fea0003800000 */
.L_x_1255:
[----:B------:R-:W-:Y:S05]  /*32a0*/  @P4 EXIT ;  /* 0x000000000000494d */ /* 0x000fea0003800000 */
        /* <DEDUP_REMOVED lines=15> */
[----:B------:R-:W-:Y:S01]  /*33a0*/  STG.E.128 [R2.64], R4 ;  /* 0x0000000402007986 */ /* 0x000fe2000c101d26 */
[----:B------:R-:W-:Y:S05]  /*33b0*/  EXIT ;  /* 0x000000000000794d */ /* 0x000fea0003800000 */
.L_x_1252:
[----:B------:R-:W-:Y:S02]  /*33c0*/  MOV R4, 0x33e0 ;  /* 0x000033e000047802 */ /* 0x000fe40000000f00 */
[----:B------:R-:W-:Y:S05]  /*33d0*/  CALL.REL.NOINC `($__internal_113_$__cuda_sm70_shflsync_bfly_p) ;  /* 0x000003e000007944 */ /* 0x000fea0003c00000 */
[----:B-12---:R-:W-:Y:S05]  /*33e0*/  BRA `(.L_x_1261) ;  /* 0xffffe9f000007947 */ /* 0x006fea000383ffff */
        .weak           $__internal_112_$__cuda_sm20_div_u64
        .type           $__internal_112_$__cuda_sm20_div_u64,@function
        .size           $__internal_112_$__cuda_sm20_div_u64,($__internal_113_$__cuda_sm70_shflsync_bfly_p - $__internal_112_$__cuda_sm20_div_u64)
$__internal_112_$__cuda_sm20_div_u64:
        /* <DEDUP_REMOVED lines=60> */
[----:B------:R-:W-:Y:S06]  /*37b0*/  RET.REL.NODEC R6 `(_ZN7cutlass13device_kernelIN5flash19FlashAttnFwdCombineIN4cute5tupleIJNS3_1CILi8EEENS5_ILi128EEEEEELi8ELi256ELi1ELb0ELb1EffNS_4arch4Sm90EEEEEvNT_6ParamsE) ;  /* 0xffffc84006007950 */ /* 0x000fec0003c3ffff */
        .weak           $__internal_113_$__cuda_sm70_shflsync_bfly_p
        .type           $__internal_113_$__cuda_sm70_shflsync_bfly_p,@function
        .size           $__internal_113_$__cuda_sm70_shflsync_bfly_p,(.L_x_1970 - $__internal_113_$__cuda_sm70_shflsync_bfly_p)
$__internal_113_$__cuda_sm70_shflsync_bfly_p:
[----:B------:R-:W-:Y:S01]  /*37c0*/  HFMA2.MMA R11, -RZ, RZ, 0, 0 ;  /* 0x00000000ff0b7435 */ /* 0x000fe200000001ff */
[----:B------:R-:W-:Y:S01]  /*37d0*/  MOV R10, R4 ;  /* 0x00000004000a7202 */ /* 0x000fe20000000f00 */
[----:B------:R1:W2:Y:S04]  /*37e0*/  SHFL.BFLY PT, R5, R0, 0x10, 0x1f ;  /* 0x0e001f0000057f89 */ /* 0x0002a800000e0000 */
[----:B------:R-:W-:Y:S05]  /*37f0*/  RET.REL.NODEC R10 `(_ZN7cutlass13device_kernelIN5flash19FlashAttnFwdCombineIN4cute5tupleIJNS3_1CILi8EEENS5_ILi128EEEEEELi8ELi256ELi1ELb0ELb1EffNS_4arch4Sm90EEEEEvNT_6ParamsE) ;  /* 0xffffc8000a007950 */ /* 0x000fea0003c3ffff */
.L_x_1262:
        /* <DEDUP_REMOVED lines=16> */
.L_x_1970:


//--------------------- .text._ZN7cutlass13device_kernelIN5flash19FlashAttnFwdCombineIN4cute5tupleIJNS3_1CILi8EEENS5_ILi128EEEEEELi7ELi256ELi1ELb0ELb1EffNS_4arch4Sm90EEEEEvNT_6ParamsE --------------------------
	.section	.text._ZN7cutlass13device_kernelIN5flash19FlashAttnFwdCombineIN4cute5tupleIJNS3_1CILi8EEENS5_ILi128EEEEEELi7ELi256ELi1ELb0ELb1EffNS_4arch4Sm90EEEEEvNT_6ParamsE,"ax",@progbits
	.sectioninfo	@"SHI_REGISTERS=42"
	.align	128
.text._ZN7cutlass13device_kernelIN5flash19FlashAttnFwdCombineIN4cute5tupleIJNS3_1CILi8EEENS5_ILi128EEEEEELi7ELi256ELi1ELb0ELb1EffNS_4arch4Sm90EEEEEvNT_6ParamsE:
        .type           _ZN7cutlass13device_kernelIN5flash19FlashAttnFwdCombineIN4cute5tupleIJNS3_1CILi8EEENS5_ILi128EEEEEELi7ELi256ELi1ELb0ELb1EffNS_4arch4Sm90EEEEEvNT_6ParamsE,@function
        .size           _ZN7cutlass13device_kernelIN5flash19FlashAttnFwdCombineIN4cute5tupleIJNS3_1CILi8EEENS5_ILi128EEEEEELi7ELi256ELi1ELb0ELb1EffNS_4arch4Sm90EEEEEvNT_6ParamsE,(.L_x_1973 - _ZN7cutlass13device_kernelIN5flash19FlashAttnFwdCombineIN4cute5tupleIJNS3_1CILi8EEENS5_ILi128EEEEEELi7ELi256ELi1ELb0ELb1EffNS_4arch4Sm90EEEEEvNT_6ParamsE)
        .other          _ZN7cutlass13device_kernelIN5flash19FlashAttnFwdCombineIN4cute5tupleIJNS3_1CILi8EEENS5_ILi128EEEEEELi7ELi256ELi1ELb0ELb1EffNS_4arch4Sm90EEEEEvNT_6ParamsE,@"STO_CUDA_ENTRY STV_DEFAULT"
_ZN7cutlass13device_kernelIN5flash19FlashAttnFwdCombineIN4cute5tupleIJNS3_1CILi8EEENS5_ILi128EEEEEELi7ELi256ELi1ELb0ELb1EffNS_4arch4Sm90EEEEEvNT_6ParamsE:
        /* <DEDUP_REMOVED lines=51> */
.L_x_1263:
        /* <DEDUP_REMOVED lines=25> */
.L_x_1264:
        /* <DEDUP_REMOVED lines=101> */
.L_x_1266:
        /* <DEDUP_REMOVED lines=14> */
[----:B------:R-:W-:Y:S05]  /*0bf0*/  CALL.REL.NOINC `($__internal_114_$__cuda_sm20_div_u64) ;  /* 0x000021c000007944 */ /* 0x000fea0003c00000 */
[----:B------:R-:W-:Y:S05]  /*0c00*/  BRA `(.L_x_1268) ;  /* 0x0000013000007947 */ /* 0x000fea0003800000 */
.L_x_1267:
        /* <DEDUP_REMOVED lines=19> */
.L_x_1268:
[----:B------:R-:W-:Y:S02]  /*0d40*/  IADD3 R3, R8, -0x1, RZ ;  /* 0xffffffff08037810 */ /* 0x000fe40007ffe0ff */
[----:B------:R-:W-:-:S03]  /*0d50*/  MOV R6, R0 ;  /* 0x0000000000067202 */ /* 0x000fc60000000f00 */
.L_x_1265:
        /* <DEDUP_REMOVED lines=107> */
.L_x_1270:
[----:B------:R-:W-:Y:S05]  /*1410*/  BSYNC B0 ;  /* 0x0000000000007941 */ /* 0x000fea0003800000 */
.L_x_1269:
        /* <DEDUP_REMOVED lines=20> */
[C---:B------:R-:W-:Y:S01]  /*1560*/  SEL R8, R0.reuse, 0xffffffff, !P0 ;  /* 0xffffffff00087807 */ /* 0x040fe20004000000 */
[----:B------:R-:W-:Y:S01]  /*1570*/  IMAD R9, R9, c[0x0][0x190], RZ ;  /* 0x0000640009097a24 */ /* 0x000fe200078e02ff */
[----:B------:R-:W-:Y:S01]  /*1580*/  SHF.R.S32.HI R34, RZ, 0x1f, R14 ;  /* 0x0000001fff227819 */ /* 0x000fe2000001140e */
[----:B------:R-:W-:Y:S01]  /*1590*/  IMAD.WIDE.U32 R4, R0, c[0x0][0x190], R4 ;  /* 0x0000640000047a25 */ /* 0x000fe200078e0004 */
[----:B------:R-:W-:-:S02]  /*15a0*/  ISETP.LT.OR P4, PT, R8, RZ, P4 ;  /* 0x000000ff0800720c */ /* 0x000fc40002781670 */
[----:B------:R-:W-:Y:S01]  /*15b0*/  IADD3 R33, P0, R32, R18, RZ ;  /* 0x0000001220217210 */ /* 0x000fe20007f1e0ff */
[----:B------:R-:W-:Y:S01]  /*15c0*/  IMAD R9, R0, c[0x0][0x194], R9 ;  /* 0x0000650000097a24 */ /* 0x000fe200078e0209 */
[----:B------:R-:W-:Y:S01]  /*15d0*/  ISETP.LT.OR P3, PT, R17, 0x3, P4 ;  /* 0x000000031100780c */ /* 0x000fe20002761670 */
[----:B------:R-:W-:Y:S01]  /*15e0*/  IMAD.MOV.U32 R10, RZ, RZ, R4 ;  /* 0x000000ffff0a7224 */ /* 0x000fe200078e0004 */
        /* <DEDUP_REMOVED lines=40> */
[----:B------:R-:W-:Y:S01]  /*1870*/  IMAD.MOV.U32 R11, RZ, RZ, 0x3e0 ;  /* 0x000003e0ff0b7424 */ /* 0x000fe200078e00ff */
[----:B------:R-:W-:Y:S01]  /*1880*/  ISETP.NE.U32.AND P1, PT, R0, 0x1, PT ;  /* 0x000000010000780c */ /* 0x000fe20003f25070 */
[----:B------:R-:W-:-:S03]  /*1890*/  IMAD.SHL.U32 R0, R26, 0x4, RZ ;  /* 0x000000041a007824 */ /* 0x000fc600078e00ff */
[----:B------:R-:W-:Y:S02]  /*18a0*/  SEL R11, R11, 0x420, !P1 ;  /* 0x000004200b0b7807 */ /* 0x000fe40004800000 */
[C---:B------:R-:W-:Y:S02]  /*18b0*/  IADD3 R24, R0.reuse, 0x840, RZ ;  /* 0x0000084000187810 */ /* 0x040fe40007ffe0ff */
[C---:B------:R-:W-:Y:S01]  /*18c0*/  @P0 IADD3 R24, R0.reuse, 0x7c0, RZ ;  /* 0x000007c000180810 */ /* 0x040fe20007ffe0ff */
[----:B------:R-:W-:-:S04]  /*18d0*/  IMAD.IADD R25, R0, 0x1, R11 ;  /* 0x0000000100197824 */ /* 0x000fc800078e020b */
[----:B------:R-:W-:Y:S01]  /*18e0*/  IMAD.IADD R11, R11, 0x1, R24 ;  /* 0x000000010b0b7824 */ /* 0x000fe200078e0218 */
[----:B-1----:R-:W-:Y:S04]  /*18f0*/  LDS R23, [R25] ;  /* 0x0000000019177984 */ /* 0x002fe80000000800 */
[----:B------:R-:W1:Y:S04]  /*1900*/  LDS R22, [R26.X4] ;  /* 0x000000001a167984 */ /* 0x000e680000004800 */
[----:B------:R-:W3:Y:S04]  /*1910*/  LDS R10, [R24] ;  /* 0x00000000180a7984 */ /* 0x000ee80000000800 */
[----:B------:R-:W4:Y:S01]  /*1920*/  LDS R9, [R11] ;  /* 0x000000000b097984 */ /* 0x000f220000000800 */
[----:B-1----:R-:W-:-:S04]  /*1930*/  FMNMX.FTZ R0, R23, R22, !PT ;  /* 0x0000001617007209 */ /* 0x002fc80007810000 */
[----:B---3--:R-:W-:-:S04]  /*1940*/  FMNMX.FTZ R0, R0, R10, !PT ;  /* 0x0000000a00007209 */ /* 0x008fc80007810000 */
[----:B----4-:R-:W-:Y:S01]  /*1950*/  FMNMX.FTZ R0, R0, R9, !PT ;  /* 0x0000000900007209 */ /* 0x010fe20007810000 */
[----:B------:R-:W-:Y:S05]  /*1960*/  BRA.DIV ~URZ, `(.L_x_1271) ;  /* 0x000014127f007947 */ /* 0x000fea000b800000 */
[----:B--2---:R1:W2:Y:S02]  /*1970*/  SHFL.BFLY PT, R4, R0, 0x10, 0x1f ;  /* 0x0e001f0000047f89 */ /* 0x0042a400000e0000 */
.L_x_1280:
        /* <DEDUP_REMOVED lines=97> */
.L_x_1273:
[----:B------:R-:W-:Y:S05]  /*1f90*/  BSYNC B0 ;  /* 0x0000000000007941 */ /* 0x000fea0003800000 */
.L_x_1272:
[----:B------:R-:W-:Y:S01]  /*1fa0*/  BAR.SYNC.DEFER_BLOCKING 0x0 ;  /* 0x0000000000007b1d */ /* 0x000fe20000010000 */
[----:B---3--:R-:W-:Y:S01]  /*1fb0*/  CS2R R6, SRZ ;  /* 0x0000000000067805 */ /* 0x008fe2000001ff00 */
[----:B------:R-:W-:-:S04]  /*1fc0*/  CS2R R4, SRZ ;  /* 0x0000000000047805 */ /* 0x000fc8000001ff00 */
        /* <DEDUP_REMOVED lines=18> */
[----:B------:R-:W-:Y:S02]  /*20f0*/  IMAD.IADD R38, R0, 0x1, -R38 ;  /* 0x0000000100267824 */ /* 0x000fe400078e0a26 */
.L_x_1278:
        /* <DEDUP_REMOVED lines=129> */
.L_x_1277:
[----:B------:R-:W-:Y:S05]  /*2910*/  BSYNC B0 ;  /* 0x0000000000007941 */ /* 0x000fea0003800000 */
.L_x_1276:
        /* <DEDUP_REMOVED lines=8> */
.L_x_1279:
        /* <DEDUP_REMOVED lines=43> */
.L_x_1275:
[----:B------:R-:W-:Y:S05]  /*2c50*/  BSYNC B1 ;  /* 0x0000000000017941 */ /* 0x000fea0003800000 */
.L_x_1274:
[----:B------:R-:W-:Y:S05]  /*2c60*/  @P4 EXIT ;  /* 0x000000000000494d */ /* 0x000fea0003800000 */
        /* <DEDUP_REMOVED lines=15> */
[----:B------:R-:W-:Y:S01]  /*2d60*/  STG.E.128 [R2.64], R4 ;  /* 0x0000000402007986 */ /* 0x000fe2000c101d26 */
[----:B------:R-:W-:Y:S05]  /*2d70*/  EXIT ;  /* 0x000000000000794d */ /* 0x000fea0003800000 */
.L_x_1271:
[----:B--2---:R-:W-:Y:S02]  /*2d80*/  MOV R4, 0x2da0 ;  /* 0x00002da000047802 */ /* 0x004fe40000000f00 */
[----:B------:R-:W-:Y:S05]  /*2d90*/  CALL.REL.NOINC `($__internal_115_$__cuda_sm70_shflsync_bfly_p) ;  /* 0x000003f000007944 */ /* 0x000fea0003c00000 */
[----:B--2---:R-:W-:Y:S01]  /*2da0*/  MOV R4, R5 ;  /* 0x0000000500047202 */ /* 0x004fe20000000f00 */
[----:B-1----:R-:W-:Y:S05]  /*2db0*/  BRA `(.L_x_1280) ;  /* 0xffffebc000007947 */ /* 0x002fea000383ffff */
        .weak           $__internal_114_$__cuda_sm20_div_u64
        .type           $__internal_114_$__cuda_sm20_div_u64,@function
        .size           $__internal_114_$__cuda_sm20_div_u64,($__internal_115_$__cuda_sm70_shflsync_bfly_p - $__internal_114_$__cuda_sm20_div_u64)
$__internal_114_$__cuda_sm20_div_u64:
        /* <DEDUP_REMOVED lines=60> */
[----:B------:R-:W-:Y:S06]  /*3180*/  RET.REL.NODEC R6 `(_ZN7cutlass13device_kernelIN5flash19FlashAttnFwdCombineIN4cute5tupleIJNS3_1CILi8EEENS5_ILi128EEEEEELi7ELi256ELi1ELb0ELb1EffNS_4arch4Sm90EEEEEvNT_6ParamsE) ;  /* 0xffffce7006007950 */ /* 0x000fec0003c3ffff */
        .weak           $__internal_115_$__cuda_sm70_shflsync_bfly_p
        .type           $__internal_115_$__cuda_sm70_shflsync_bfly_p,@function
        .size           $__internal_115_$__cuda_sm70_shflsync_bfly_p,(.L_x_1973 - $__internal_115_$__cuda_sm70_shflsync_bfly_p)
$__internal_115_$__cuda_sm70_shflsync_bfly_p:
[----:B------:R-:W-:Y:S01]  /*3190*/  HFMA2.MMA R21, -RZ, RZ, 0, 0 ;  /* 0x00000000ff157435 */ /* 0x000fe200000001ff */
[----:B------:R-:W-:Y:S01]  /*31a0*/  MOV R20, R4 ;  /* 0x0000000400147202 */ /* 0x000fe20000000f00 */
[----:B------:R1:W2:Y:S04]  /*31b0*/  SHFL.BFLY PT, R5, R0, 0x10, 0x1f ;  /* 0x0e001f0000057f89 */ /* 0x0002a800000e0000 */
[----:B------:R-:W-:Y:S05]  /*31c0*/  RET.REL.NODEC R20 `(_ZN7cutlass13device_kernelIN5flash19FlashAttnFwdCombineIN4cute5tupleIJNS3_1CILi8EEENS5_ILi128EEEEEELi7ELi256ELi1ELb0ELb1EffNS_4arch4Sm90EEEEEvNT_6ParamsE) ;  /* 0xffffce3014007950 */ /* 0x000fea0003c3ffff */
.L_x_1281:
        /* <DEDUP_REMOVED lines=11> */
.L_x_1973:


//--------------------- .text._ZN7cutlass13device_kernelIN5flash19FlashAttnFwdCombineIN4cute5tupleIJNS3_1CILi8EEENS5_ILi128EEEEEELi6ELi256ELi1ELb0ELb1EffNS_4arch4Sm90EEEEEvNT_6ParamsE --------------------------
	.section	.text._ZN7cutlass13device_kernelIN5flash19FlashAttnFwdCombineIN4cute5tupleIJNS3_1CILi8EEENS5_ILi128EEEEEELi6ELi256ELi1ELb0ELb1EffNS_4arch4Sm90EEEEEvNT_6ParamsE,"ax",@progbits
	.sectioninfo	@"SHI_REGISTERS=42"
	.align	128
.text._ZN7cutlass13device_kernelIN5flash19FlashAttnFwdCombineIN4cute5tupleIJNS3_1CILi8EEENS5_ILi128EEEEEELi6ELi256ELi1ELb0ELb1EffNS_4arch4Sm90EEEEEvNT_6ParamsE:
        .type           _ZN7cutlass13device_kernelIN5flash19FlashAttnFwdCombineIN4cute5tupleIJNS3_1CILi8EEENS5_ILi128EEEEEELi6ELi256ELi1ELb0ELb1EffNS_4arch4Sm90EEEEEvNT_6ParamsE,@function
        .size           _ZN7cutlass13device_kernelIN5flash19FlashAttnFwdCombineIN4cute5tupleIJNS3_1CILi8EEENS5_ILi128EEEEEELi6ELi256ELi1ELb0ELb1EffNS_4arch4Sm90EEEEEvNT_6ParamsE,(.L_x_1976 - _ZN7cutlass13device_kernelIN5flash19FlashAttnFwdCombineIN4cute5tupleIJNS3_1CILi8EEENS5_ILi128EEEEEELi6ELi256ELi1ELb0ELb1EffNS_4arch4Sm90EEEEEvNT_6ParamsE)
        .other          _ZN7cutlass13device_kernelIN5flash19FlashAttnFwdCombineIN4cute5tupleIJNS3_1CILi8EEENS5_ILi128EEEEEELi6ELi256ELi1ELb0ELb1EffNS_4arch4Sm90EEEEEvNT_6ParamsE,@"STO_CUDA_ENTRY STV_DEFAULT"
_ZN7cutlass13device_kernelIN5flash19FlashAttnFwdCombineIN4cute5tupleIJNS3_1CILi8EEENS5_ILi128EEEEEELi6ELi256ELi1ELb0ELb1EffNS_4arch4Sm90EEEEEvNT_6ParamsE:
        /* <DEDUP_REMOVED lines=51> */
.L_x_1282:
        /* <DEDUP_REMOVED lines=25> */
.L_x_1283:
        /* <DEDUP_REMOVED lines=101> */
.L_x_1285:
        /* <DEDUP_REMOVED lines=14> */
[----:B------:R-:W-:Y:S05]  /*0bf0*/  CALL.REL.NOINC `($__internal_116_$__cuda_sm20_div_u64) ;  /* 0x00001da000007944 */ /* 0x000fea0003c00000 */
[----:B------:R-:W-:Y:S05]  /*0c00*/  BRA `(.L_x_1287) ;  /* 0x0000013000007947 */ /* 0x000fea0003800000 */
.L_x_1286:
        /* <DEDUP_REMOVED lines=19> */
.L_x_1287:
[----:B------:R-:W-:Y:S02]  /*0d40*/  IADD3 R3, R8, -0x1, RZ ;  /* 0xffffffff08037810 */ /* 0x000fe40007ffe0ff */
[----:B------:R-:W-:-:S03]  /*0d50*/  MOV R6, R0 ;  /* 0x0000000000067202 */ /* 0x000fc60000000f00 */
.L_x_1284:
        /* <DEDUP_REMOVED lines=28> */
[----:B------:R-:W-:Y:S02]  /*0f20*/  IADD3.X R15, R5, R9, R4, P1, !PT ;  /* 0x00000009050f7210 */ /* 0x000fe40000ffe404 */
[C---:B------:R-:W-:Y:S01]  /*0f30*/  IADD3 R9, R7.reuse, 0x20, RZ ;  /* 0x0000002007097810 */ /* 0x040fe20007ffe0ff */
[C---:B------:R-:W-:Y:S02]  /*0f40*/  @!P4 IMAD R0, R7.reuse, c[0x0][0x1bc], R0 ;  /* 0x00006f000700ca24 */ /* 0x040fe400078e0200 */
[C---:B------:R-:W-:Y:S01]  /*0f50*/  @!P4 IMAD.WIDE.U32 R4, R7.reuse, c[0x0][0x1b8], R14 ;  /* 0x00006e000704ca25 */ /* 0x040fe200078e000e */
[----:B------:R-:W-:Y:S02]  /*0f60*/  LOP3.LUT R7, R7, 0x1, RZ, 0xc0, !PT ;  /* 0x0000000107077812 */ /* 0x000fe400078ec0ff */
[----:B------:R-:W-:Y:S01]  /*0f70*/  ISETP.GE.AND P2, PT, R9, R17, PT ;  /* 0x000000110900720c */ /* 0x000fe20003f46270 */
[----:B------:R-:W-:Y:S01]  /*0f80*/  @!P4 IMAD.IADD R0, R5, 0x1, R0 ;  /* 0x000000010500c824 */ /* 0x000fe200078e0200 */
[----:B------:R-:W-:Y:S01]  /*0f90*/  ISETP.NE.U32.AND P3, PT, R7, 0x1, PT ;  /* 0x000000010700780c */ /* 0x000fe20003f65070 */
[----:B------:R-:W-:Y:S01]  /*0fa0*/  IMAD.MOV.U32 R7, RZ, RZ, 0xf8 ;  /* 0x000000f8ff077424 */ /* 0x000fe200078e00ff */
[----:B------:R-:W-:-:S02]  /*0fb0*/  @!P4 LEA R12, P1, R4, c[0x0][0x1a0], 0x2 ;  /* 0x00006800040cca11 */ /* 0x000fc400078210ff */
[----:B------:R-:W-:Y:S02]  /*0fc0*/  @P4 MOV R5, 0xff800000 ;  /* 0xff80000000054802 */ /* 0x000fe40000000f00 */
[----:B------:R-:W-:Y:S02]  /*0fd0*/  SEL R7, R7, 0x108, !P3 ;  /* 0x0000010807077807 */ /* 0x000fe40005800000 */
[----:B------:R-:W-:Y:S01]  /*0fe0*/  @!P4 LEA.HI.X R13, R4, c[0x0][0x1a4], R0, 0x2, P1 ;  /* 0x00006900040dca11 */ /* 0x000fe200008f1400 */
[----:B------:R-:W-:Y:S01]  /*0ff0*/  @!P4 IMAD.SHL.U32 R4, R10, 0x4, RZ ;  /* 0x000000040a04c824 */ /* 0x000fe200078e00ff */
[----:B------:R1:W-:Y:S01]  /*1000*/  @P4 STS [R10.X4], R5 ;  /* 0x000000050a004388 */ /* 0x0003e20000004800 */
[----:B------:R-:W-:Y:S01]  /*1010*/  @P2 IMAD.MOV.U32 R0, RZ, RZ, -0x800000 ;  /* 0xff800000ff002424 */ /* 0x000fe200078e00ff */
[----:B------:R-:W-:Y:S02]  /*1020*/  @P2 IADD3 R8, R10, R7, RZ ;  /* 0x000000070a082210 */ /* 0x000fe40007ffe0ff */
[----:B------:R-:W-:Y:S01]  /*1030*/  @!PT LDS RZ, [RZ] ;  /* 0x00000000fffff984 */ /* 0x000fe20000000800 */
[----:B------:R-:W-:Y:S01]  /*1040*/  @!PT LDS RZ, [RZ] ;  /* 0x00000000fffff984 */ /* 0x000fe20000000800 */
[----:B------:R-:W-:Y:S01]  /*1050*/  @!PT LDS RZ, [RZ] ;  /* 0x00000000fffff984 */ /* 0x000fe20000000800 */
[----:B------:R1:W-:Y:S04]  /*1060*/  @!P4 LDGSTS.E.LTC128B [R4], [R12.64] ;  /* 0x000000000c04cfae */ /* 0x0003e8000b921966 */
[----:B------:R1:W-:Y:S01]  /*1070*/  @P2 STS [R8.X4], R0 ;  /* 0x0000000008002388 */ /* 0x0003e20000004800 */
[----:B------:R-:W-:Y:S05]  /*1080*/  @P2 BRA `(.L_x_1289) ;  /* 0x000000f000002947 */ /* 0x000fea0003800000 */
[----:B-1----:R-:W-:Y:S02]  /*1090*/  SHF.R.S32.HI R0, RZ, 0x1f, R9 ;  /* 0x0000001fff007819 */ /* 0x002fe40000011409 */
[----:B------:R-:W-:-:S02]  /*10a0*/  MOV R4, R14 ;  /* 0x0000000e00047202 */ /* 0x000fc40000000f00 */
        /* <DEDUP_REMOVED lines=13> */
.L_x_1289:
[----:B------:R-:W-:Y:S05]  /*1180*/  BSYNC B0 ;  /* 0x0000000000007941 */ /* 0x000fea0003800000 */
.L_x_1288:
        /* <DEDUP_REMOVED lines=62> */
[----:B--2---:R-:W-:-:S04]  /*1570*/  SHF.R.U32.HI R21, RZ, 0x2, R2 ;  /* 0x00000002ff157819 */ /* 0x004fc80000011602 */
[----:B------:R-:W-:Y:S02]  /*1580*/  LOP3.LUT R21, R5, 0x7, R21, 0x78, !PT ;  /* 0x0000000705157812 */ /* 0x000fe400078e7815 */
[----:B---3--:R-:W-:Y:S01]  /*1590*/  LOP3.LUT R0, R2, 0x1, RZ, 0xc0, !PT ;  /* 0x0000000102007812 */ /* 0x008fe200078ec0ff */
[----:B------:R-:W-:-:S04]  /*15a0*/  DEPBAR.LE SB0, 0x3 ;  /* 0x000080c00000791a */ /* 0x000fc80000000000 */
[----:B------:R-:W-:Y:S01]  /*15b0*/  WARPSYNC 0xffffffff ;  /* 0xffffffff00007948 */ /* 0x000fe20003800000 */
[----:B------:R-:W-:Y:S01]  /*15c0*/  BAR.SYNC.DEFER_BLOCKING 0x0 ;  /* 0x0000000000007b1d */ /* 0x000fe20000010000 */
[----:B------:R-:W-:Y:S01]  /*15d0*/  ISETP.NE.U32.AND P0, PT, R0, 0x1, PT ;  /* 0x000000010000780c */ /* 0x000fe20003f05070 */
[----:B------:R-:W-:-:S05]  /*15e0*/  IMAD.SHL.U32 R0, R21, 0x4, RZ ;  /* 0x0000000415007824 */ /* 0x000fca00078e00ff */
[----:B------:R-:W-:-:S07]  /*15f0*/  IADD3 R20, R0, 0x3e0, RZ ;  /* 0x000003e000147810 */ /* 0x000fce0007ffe0ff */
[----:B------:R-:W-:-:S05]  /*1600*/  @P0 IADD3 R20, R0, 0x420, RZ ;  /* 0x0000042000140810 */ /* 0x000fca0007ffe0ff */
[----:B------:R-:W-:Y:S04]  /*1610*/  LDS R0, [R20] ;  /* 0x0000000014007984 */ /* 0x000fe80000000800 */
[----:B------:R-:W2:Y:S02]  /*1620*/  LDS R10, [R21.X4] ;  /* 0x00000000150a7984 */ /* 0x000ea40000004800 */
[----:B--2---:R-:W-:Y:S01]  /*1630*/  FMNMX.FTZ R4, R0, R10, !PT ;  /* 0x0000000a00047209 */ /* 0x004fe20007810000 */
[----:B------:R-:W-:Y:S05]  /*1640*/  BRA.DIV ~URZ, `(.L_x_1290) ;  /* 0x000013127f007947 */ /* 0x000fea000b800000 */
[----:B-1----:R1:W2:Y:S02]  /*1650*/  SHFL.BFLY PT, R5, R4, 0x10, 0x1f ;  /* 0x0e001f0004057f89 */ /* 0x0022a400000e0000 */
.L_x_1299:
        /* <DEDUP_REMOVED lines=81> */
.L_x_1292:
[----:B------:R-:W-:Y:S05]  /*1b70*/  BSYNC B0 ;  /* 0x0000000000007941 */ /* 0x000fea0003800000 */
.L_x_1291:
        /* <DEDUP_REMOVED lines=22> */
.L_x_1297:
        /* <DEDUP_REMOVED lines=129> */
.L_x_1296:
[----:B------:R-:W-:Y:S05]  /*24f0*/  BSYNC B0 ;  /* 0x0000000000007941 */ /* 0x000fea0003800000 */
.L_x_1295:
        /* <DEDUP_REMOVED lines=8> */
.L_x_1298:
        /* <DEDUP_REMOVED lines=43> */
.L_x_1294:
[----:B------:R-:W-:Y:S05]  /*2830*/  BSYNC B1 ;  /* 0x0000000000017941 */ /* 0x000fea0003800000 */
.L_x_1293:
        /* <DEDUP_REMOVED lines=18> */
.L_x_1290:
[----:B-1----:R-:W-:Y:S02]  /*2960*/  MOV R5, 0x2980 ;  /* 0x0000298000057802 */ /* 0x002fe40000000f00 */
[----:B------:R-:W-:Y:S05]  /*2970*/  CALL.REL.NOINC `($__internal_117_$__cuda_sm70_shflsync_bfly_p) ;  /* 0x000003f000007944 */ /* 0x000fea0003c00000 */
[----:B--2---:R-:W-:Y:S01]  /*2980*/  MOV R5, R7 ;  /* 0x0000000700057202 */ /* 0x004fe20000000f00 */
[----:B-1----:R-:W-:Y:S05]  /*2990*/  BRA `(.L_x_1299) ;  /* 0xffffecc000007947 */ /* 0x002fea000383ffff */
        .weak           $__internal_116_$__cuda_sm20_div_u64
        .type           $__internal_116_$__cuda_sm20_div_u64,@function
        .size           $__internal_116_$__cuda_sm20_div_u64,($__internal_117_$__cuda_sm70_shflsync_bfly_p - $__internal_116_$__cuda_sm20_div_u64)
$__internal_116_$__cuda_sm20_div_u64:
        /* <DEDUP_REMOVED lines=60> */
[----:B------:R-:W-:Y:S06]  /*2d60*/  RET.REL.NODEC R6 `(_ZN7cutlass13device_kernelIN5flash19FlashAttnFwdCombineIN4cute5tupleIJNS3_1CILi8EEENS5_ILi128EEEEEELi6ELi256ELi1ELb0ELb1EffNS_4arch4Sm90EEEEEvNT_6ParamsE) ;  /* 0xffffd29006007950 */ /* 0x000fec0003c3ffff */
        .weak           $__internal_117_$__cuda_sm70_shflsync_bfly_p
        .type           $__internal_117_$__cuda_sm70_shflsync_bfly_p,@function
        .size           $__internal_117_$__cuda_sm70_shflsync_bfly_p,(.L_x_1976 - $__internal_117_$__cuda_sm70_shflsync_bfly_p)
$__internal_117_$__cuda_sm70_shflsync_bfly_p:
[----:B------:R-:W-:Y:S01]  /*2d70*/  HFMA2.MMA R23, -RZ, RZ, 0, 0 ;  /* 0x00000000ff177435 */ /* 0x000fe200000001ff */
[----:B------:R-:W-:Y:S01]  /*2d80*/  MOV R22, R5 ;  /* 0x0000000500167202 */ /* 0x000fe20000000f00 */
[----:B------:R1:W2:Y:S04]  /*2d90*/  SHFL.BFLY PT, R7, R4, 0x10, 0x1f ;  /* 0x0e001f0004077f89 */ /* 0x0002a800000e0000 */
[----:B------:R-:W-:Y:S05]  /*2da0*/  RET.REL.NODEC R22 `(_ZN7cutlass13device_kernelIN5flash19FlashAttnFwdCombineIN4cute5tupleIJNS3_1CILi8EEENS5_ILi128EEEEEELi6ELi256ELi1ELb0ELb1EffNS_4arch4Sm90EEEEEvNT_6ParamsE) ;  /* 0xffffd25016007950 */ /* 0x000fea0003c3ffff */
.L_x_1300:
        /* <DEDUP_REMOVED lines=13> */
.L_x_1976:


//--------------------- .text._ZN7cutlass13device_kernelIN5flash19FlashAttnFwdCombineIN4cute5tupleIJNS3_1CILi8EEENS5_ILi128EEEEEELi5ELi256ELi1ELb0ELb1EffNS_4arch4Sm90EEEEEvNT_6ParamsE --------------------------
	.section	.text._ZN7cutlass13device_kernelIN5flash19FlashAttnFwdCombineIN4cute5tupleIJNS3_1CILi8EEENS5_ILi128EEEEEELi5ELi256ELi1ELb0ELb1EffNS_4arch4Sm90EEEEEvNT_6ParamsE,"ax",@progbits
	.sectioninfo	@"SHI_REGISTERS=42"
	.align	128
.text._ZN7cutlass13device_kernelIN5flash19FlashAttnFwdCombineIN4cute5tupleIJNS3_1CILi8EEENS5_ILi128EEEEEELi5ELi256ELi1ELb0ELb1EffNS_4arch4Sm90EEEEEvNT_6ParamsE:
        .type           _ZN7cutlass13device_kernelIN5flash19FlashAttnFwdCombineIN4cute5tupleIJNS3_1CILi8EEENS5_ILi128EEEEEELi5ELi256ELi1ELb0ELb1EffNS_4arch4Sm90EEEEEvNT_6ParamsE,@function
        .size           _ZN7cutlass13device_kernelIN5flash19FlashAttnFwdCombineIN4cute5tupleIJNS3_1CILi8EEENS5_ILi128EEEEEELi5ELi256ELi1ELb0ELb1EffNS_4arch4Sm90EEEEEvNT_6ParamsE,(.L_x_1979 - _ZN7cutlass13device_kernelIN5flash19FlashAttnFwdCombineIN4cute5tupleIJNS3_1CILi8EEENS5_ILi128EEEEEELi5ELi256ELi1ELb0ELb1EffNS_4arch4Sm90EEEEEvNT_6ParamsE)
        .other          _ZN7cutlass13device_kernelIN5flash19FlashAttnFwdCombineIN4cute5tupleIJNS3_1CILi8EEENS5_ILi128EEEEEELi5ELi256ELi1ELb0ELb1EffNS_4arch4Sm90EEEEEvNT_6ParamsE,@"STO_CUDA_ENTRY STV_DEFAULT"
_ZN7cutlass13device_kernelIN5flash19FlashAttnFwdCombineIN4cute5tupleIJNS3_1CILi8EEENS5_ILi128EEEEEELi5ELi256ELi1ELb0ELb1EffNS_4arch4Sm90EEEEEvNT_6ParamsE:
        /* <DEDUP_REMOVED lines=51> */
.L_x_1301:
        /* <DEDUP_REMOVED lines=25> */
.L_x_1302:
        /* <DEDUP_REMOVED lines=101> */
.L_x_1304:
        /* <DEDUP_REMOVED lines=14> */
[----:B------:R-:W-:Y:S05]  /*0bf0*/  CALL.REL.NOINC `($__internal_118_$__cuda_sm20_div_u64) ;  /* 0x00001b3000007944 */ /* 0x000fea0003c00000 */
[----:B------:R-:W-:Y:S05]  /*0c00*/  BRA `(.L_x_1306) ;  /* 0x0000013000007947 */ /* 0x000fea0003800000 */
.L_x_1305:
        /* <DEDUP_REMOVED lines=19> */
.L_x_1306:
[----:B------:R-:W-:Y:S02]  /*0d40*/  IADD3 R3, R8, -0x1, RZ ;  /* 0xffffffff08037810 */ /* 0x000fe40007ffe0ff */
[----:B------:R-:W-:-:S03]  /*0d50*/  MOV R6, R0 ;  /* 0x0000000000067202 */ /* 0x000fc60000000f00 */
.L_x_1303:
        /* <DEDUP_REMOVED lines=43> */
.L_x_1308:
[----:B------:R-:W-:Y:S05]  /*1010*/  BSYNC B0 ;  /* 0x0000000000007941 */ /* 0x000fea0003800000 */
.L_x_1307:
[----:B------:R-:W-:Y:S01]  /*1020*/  LEA.HI R8, R9, R2, RZ, 0x5 ;  /* 0x0000000209087211 */ /* 0x000fe200078f28ff */
[----:B------:R-:W-:Y:S01]  /*1030*/  IMAD.SHL.U32 R4, R23, 0x80, RZ ;  /* 0x0000008017047824 */ /* 0x000fe200078e00ff */
[----:B------:R-:W0:Y:S02]  /*1040*/  LDGDEPBAR ;  /* 0x00000000000079af */ /* 0x000e240000000000 */
[----:B------:R-:W-:Y:S02]  /*1050*/  SHF.R.S32.HI R12, RZ, 0x5, R8 ;  /* 0x00000005ff0c7819 */ /* 0x000fe40000011408 */
[----:B------:R-:W-:Y:S02]  /*1060*/  LOP3.LUT R8, R8, 0xffffffe0, RZ, 0xc0, !PT ;  /* 0xffffffe008087812 */ /* 0x000fe400078ec0ff */
[----:B-1----:R-:W-:Y:S02]  /*1070*/  IADD3 R7, R12, UR36, RZ ;  /* 0x000000240c077c10 */ /* 0x002fe4000fffe0ff */
        /* <DEDUP_REMOVED lines=23> */
[----:B------:R-:W-:Y:S02]  /*11f0*/  IMAD.IADD R11, R5, 0x1, R9 ;  /* 0x00000001050b7824 */ /* 0x000fe400078e0209 */
[----:B------:R-:W-:Y:S02]  /*1200*/  IMAD.SHL.U32 R17, R2, 0x8, RZ ;  /* 0x0000000802117824 */ /* 0x000fe400078e00ff */
[----:B------:R-:W-:Y:S02]  /*1210*/  IMAD R4, R32, c[0x0][0x180], RZ ;  /* 0x0000600020047a24 */ /* 0x000fe400078e02ff */
[----:B------:R-:W-:Y:S01]  /*1220*/  IMAD.WIDE.U32 R10, R33, c[0x0][0x180], R10 ;  /* 0x00006000210a7a25 */ /* 0x000fe200078e000a */
[----:B------:R-:W-:-:S03]  /*1230*/  LOP3.LUT R17, R17, 0xf8, RZ, 0xc0, !PT ;  /* 0x000000f811117812 */ /* 0x000fc600078ec0ff */
[----:B------:R-:W-:Y:S01]  /*1240*/  IMAD R4, R33, c[0x0][0x184], R4 ;  /* 0x0000610021047a24 */ /* 0x000fe200078e0204 */
[----:B------:R-:W-:Y:S01]  /*1250*/  IADD3 R36, P0, R14, R10, RZ ;  /* 0x0000000a0e247210 */ /* 0x000fe20007f1e0ff */
[----:B------:R-:W-:Y:S01]  /*1260*/  @!P3 IMAD.MOV.U32 R0, RZ, RZ, c[0x0][0x188] ;  /* 0x00006200ff00b624 */ /* 0x000fe200078e00ff */
[----:B------:R-:W-:Y:S01]  /*1270*/  LOP3.LUT R17, R17, 0x7, R12, 0xf8, !PT ;  /* 0x0000000711117812 */ /* 0x000fe200078ef80c */
        /* <DEDUP_REMOVED lines=32> */
.L_x_1318:
        /* <DEDUP_REMOVED lines=73> */
.L_x_1311:
[----:B------:R-:W-:Y:S05]  /*1910*/  BSYNC B0 ;  /* 0x0000000000007941 */ /* 0x000fea0003800000 */
.L_x_1310:
[----:B------:R-:W-:Y:S01]  /*1920*/  BAR.SYNC.DEFER_BLOCKING 0x0 ;  /* 0x0000000000007b1d */ /* 0x000fe20000010000 */
[----:B--2---:R-:W-:Y:S01]  /*1930*/  CS2R R6, SRZ ;  /* 0x0000000000067805 */ /* 0x004fe2000001ff00 */
        /* <DEDUP_REMOVED lines=17> */
[----:B------:R-:W-:Y:S01]  /*1a50*/  CS2R R4, SRZ ;  /* 0x0000000000047805 */ /* 0x000fe2000001ff00 */
[----:B------:R-:W-:-:S05]  /*1a60*/  LOP3.LUT R38, R0, 0x3, RZ, 0xc0, !PT ;  /* 0x0000000300267812 */ /* 0x000fca00078ec0ff */
[----:B------:R-:W-:Y:S02]  /*1a70*/  IMAD.IADD R38, R0, 0x1, -R38 ;  /* 0x0000000100267824 */ /* 0x000fe400078e0a26 */
.L_x_1316:
        /* <DEDUP_REMOVED lines=129> */
.L_x_1315:
[----:B------:R-:W-:Y:S05]  /*2290*/  BSYNC B0 ;  /* 0x0000000000007941 */ /* 0x000fea0003800000 */
.L_x_1314:
[----:B------:R-:W-:-:S04]  /*22a0*/  IADD3 R20, R35, 0x1, RZ ;  /* 0x0000000123147810 */ /* 0x000fc80007ffe0ff */
[----:B------:R-:W-:-:S04]  /*22b0*/  LOP3.LUT R20, R20, 0x3, RZ, 0xc0, !PT ;  /* 0x0000000314147812 */ /* 0x000fc800078ec0ff */
[----:B------:R-:W-:-:S13]  /*22c0*/  ISETP.NE.AND P0, PT, R20, RZ, PT ;  /* 0x000000ff1400720c */ /* 0x000fda0003f05270 */
[----:B------:R-:W-:Y:S05]  /*22d0*/  @!P0 BRA `(.L_x_1313) ;  /* 0x000002f000008947 */ /* 0x000fea0003800000 */
[----:B------:R-:W-:Y:S01]  /*22e0*/  IADD3 R0, R39, 0x3, RZ ;  /* 0x0000000327007810 */ /* 0x000fe20007ffe0ff */
[----:B-1----:R-:W-:Y:S02]  /*22f0*/  IMAD.MOV.U32 R11, RZ, RZ, 0x3 ;  /* 0x00000003ff0b7424 */ /* 0x002fe400078e00ff */
[----:B------:R-:W-:Y:S01]  /*2300*/  IMAD.MOV.U32 R9, RZ, RZ, RZ ;  /* 0x000000ffff097224 */ /* 0x000fe200078e00ff */
[----:B------:R-:W-:Y:S02]  /*2310*/  SHF.R.S32.HI R10, RZ, 0x1f, R0 ;  /* 0x0000001fff0a7819 */ /* 0x000fe40000011400 */
.L_x_1317:
        /* <DEDUP_REMOVED lines=43> */
.L_x_1313:
[----:B------:R-:W-:Y:S05]  /*25d0*/  BSYNC B1 ;  /* 0x0000000000017941 */ /* 0x000fea0003800000 */
.L_x_1312:
        /* <DEDUP_REMOVED lines=18> */
.L_x_1309:
[----:B-1----:R-:W-:Y:S02]  /*2700*/  MOV R4, 0x2720 ;  /* 0x0000272000047802 */ /* 0x002fe40000000f00 */
[----:B--2---:R-:W-:Y:S05]  /*2710*/  CALL.REL.NOINC `($__internal_119_$__cuda_sm70_shflsync_bfly_p) ;  /* 0x000003e000007944 */ /* 0x004fea0003c00000 */
[----:B-12---:R-:W-:Y:S05]  /*2720*/  BRA `(.L_x_1318) ;  /* 0xffffed5000007947 */ /* 0x006fea000383ffff */
        .weak           $__internal_118_$__cuda_sm20_div_u64
        .type           $__internal_118_$__cuda_sm20_div_u64,@function
        .size           $__internal_118_$__cuda_sm20_div_u64,($__internal_119_$__cuda_sm70_shflsync_bfly_p - $__internal_118_$__cuda_sm20_div_u64)
$__internal_118_$__cuda_sm20_div_u64:
        /* <DEDUP_REMOVED lines=60> */
[----:B------:R-:W-:Y:S06]  /*2af0*/  RET.REL.NODEC R6 `(_ZN7cutlass13device_kernelIN5flash19FlashAttnFwdCombineIN4cute5tupleIJNS3_1CILi8EEENS5_ILi128EEEEEELi5ELi256ELi1ELb0ELb1EffNS_4arch4Sm90EEEEEvNT_6ParamsE) ;  /* 0xffffd50006007950 */ /* 0x000fec0003c3ffff */
        .weak           $__internal_119_$__cuda_sm70_shflsync_bfly_p
        .type           $__internal_119_$__cuda_sm70_shflsync_bfly_p,@function
        .size           $__internal_119_$__cuda_sm70_shflsync_bfly_p,(.L_x_1979 - $__internal_119_$__cuda_sm70_shflsync_bfly_p)
$__internal_119_$__cuda_sm70_shflsync_bfly_p:
[----:B------:R-:W-:Y:S01]  /*2b00*/  HFMA2.MMA R11, -RZ, RZ, 0, 0 ;  /* 0x00000000ff0b7435 */ /* 0x000fe200000001ff */
[----:B------:R-:W-:Y:S01]  /*2b10*/  MOV R10, R4 ;  /* 0x00000004000a7202 */ /* 0x000fe20000000f00 */
[----:B------:R1:W2:Y:S04]  /*2b20*/  SHFL.BFLY PT, R5, R0, 0x10, 0x1f ;  /* 0x0e001f0000057f89 */ /* 0x0002a800000e0000 */
[----:B------:R-:W-:Y:S05]  /*2b30*/  RET.REL.NODEC R10 `(_ZN7cutlass13device_kernelIN5flash19FlashAttnFwdCombineIN4cute5tupleIJNS3_1CILi8EEENS5_ILi128EEEEEELi5ELi256ELi1ELb0ELb1EffNS_4arch4Sm90EEEEEvNT_6ParamsE) ;  /* 0xffffd4c00a007950 */ /* 0x000fea0003c3ffff */
.L_x_1319:
        /* <DEDUP_REMOVED lines=12> */
.L_x_1979:


//--------------------- .text._ZN7cutlass13device_kernelIN5flash19FlashAttnFwdCombineIN4cute5tupleIJNS3_1CILi8EEENS5_ILi128EEEEEELi8ELi256ELi1ELb0ELb0EffNS_4arch4Sm80EEEEEvNT_6ParamsE --------------------------
	.section	.text._ZN7cutlass13device_kernelIN5flash19FlashAttnFwdCombineIN4cute5tupleIJNS3_1CILi8EEENS5_ILi128EEEEEELi8ELi256ELi1ELb0ELb0EffNS_4arch4Sm80EEEEEvNT_6ParamsE,"ax",@progbits
	.sectioninfo	@"SHI_REGISTERS=48"
	.align	128
.text._ZN7cutlass13device_kernelIN5flash19FlashAttnFwdCombineIN4cute5tupleIJNS3_1CILi8EEENS5_ILi128EEEEEELi8ELi256ELi1ELb0ELb0EffNS_4arch4Sm80EEEEEvNT_6ParamsE:
        .type           _ZN7cutlass13device_kernelIN5flash19FlashAttnFwdCombineIN4cute5tupleIJNS3_1CILi8EEENS5_ILi128EEEEEELi8ELi256ELi1ELb0ELb0EffNS_4arch4Sm80EEEEEvNT_6ParamsE,@function
        .size           _ZN7cutlass13device_kernelIN5flash19FlashAttnFwdCombineIN4cute5tupleIJNS3_1CILi8EEENS5_ILi128EEEEEELi8ELi256ELi1ELb0ELb0EffNS_4arch4Sm80EEEEEvNT_6ParamsE,(.L_x_1982 - _ZN7cutlass13device_kernelIN5flash19FlashAttnFwdCombineIN4cute5tupleIJNS3_1CILi8EEENS5_ILi128EEEEEELi8ELi256ELi1ELb0ELb0EffNS_4arch4Sm80EEEEEvNT_6ParamsE)
        .other          _ZN7cutlass13device_kernelIN5flash19FlashAttnFwdCombineIN4cute5tupleIJNS3_1CILi8EEENS5_ILi128EEEEEELi8ELi256ELi1ELb0ELb0EffNS_4arch4Sm80EEEEEvNT_6ParamsE,@"STO_CUDA_ENTRY STV_DEFAULT"
_ZN7cutlass13device_kernelIN5flash19FlashAttnFwdCombineIN4cute5tupleIJNS3_1CILi8EEENS5_ILi128EEEEEELi8ELi256ELi1ELb0ELb0EffNS_4arch4Sm80EEEEEvNT_6ParamsE:
        /* <DEDUP_REMOVED lines=58> */
.L_x_1320:
        /* <DEDUP_REMOVED lines=183> */
.L_x_1322:
[----:B------:R-:W-:Y:S05]  /*0f10*/  BSYNC B0 ;  /* 0x0000000000007941 */ /* 0x000fea0003800000 */
.L_x_1321:
        /* <DEDUP_REMOVED lines=98> */
.L_x_1332:
        /* <DEDUP_REMOVED lines=137> */
.L_x_1325:
[----:B------:R-:W-:Y:S05]  /*1dd0*/  BSYNC B0 ;  /* 0x0000000000007941 */ /* 0x000fea0003800000 */
.L_x_1324:
        /* <DEDUP_REMOVED lines=22> */
.L_x_1330:
        /* <DEDUP_REMOVED lines=129> */
.L_x_1329:
[----:B------:R-:W-:Y:S05]  /*2750*/  BSYNC B0 ;  /* 0x0000000000007941 */ /* 0x000fea0003800000 */
.L_x_1328:
        /* <DEDUP_REMOVED lines=8> */
.L_x_1331:
        /* <DEDUP_REMOVED lines=43> */
.L_x_1327:
[----:B------:R-:W-:Y:S05]  /*2a90*/  BSYNC B1 ;  /* 0x0000000000017941 */ /* 0x000fea0003800000 */
.L_x_1326:
        /* <DEDUP_REMOVED lines=22> */
.L_x_1323:
[----:B------:R-:W-:Y:S02]  /*2c00*/  MOV R4, 0x2c20 ;  /* 0x00002c2000047802 */ /* 0x000fe40000000f00 */
[----:B------:R-:W-:Y:S05]  /*2c10*/  CALL.REL.NOINC `($__internal_120_$__cuda_sm70_shflsync_bfly_p) ;  /* 0x0000001000007944 */ /* 0x000fea0003c00000 */
[----:B-12---:R-:W-:Y:S05]  /*2c20*/  BRA `(.L_x_1332) ;  /* 0xffffe91000007947 */ /* 0x006fea000383ffff */
        .weak           $__internal_120_$__cuda_sm70_shflsync_bfly_p
        .type           $__internal_120_$__cuda_sm70_shflsync_bfly_p,@function
        .size           $__internal_120_$__cuda_sm70_shflsync_bfly_p,(.L_x_1982 - $__internal_120_$__cuda_sm70_shflsync_bfly_p)
$__internal_120_$__cuda_sm70_shflsync_bfly_p:
[----:B------:R-:W-:Y:S01]  /*2c30*/  HFMA2.MMA R7, -RZ, RZ, 0, 0 ;  /* 0x00000000ff077435 */ /* 0x000fe200000001ff */
[----:B------:R-:W-:Y:S01]  /*2c40*/  MOV R6, R4 ;  /* 0x0000000400067202 */ /* 0x000fe20000000f00 */
[----:B------:R1:W2:Y:S04]  /*2c50*/  SHFL.BFLY PT, R5, R0, 0x10, 0x1f ;  /* 0x0e001f0000057f89 */ /* 0x0002a800000e0000 */
[----:B------:R-:W-:Y:S05]  /*2c60*/  RET.REL.NODEC R6 `(_ZN7cutlass13device_kernelIN5flash19FlashAttnFwdCombineIN4cute5tupleIJNS3_1CILi8EEENS5_ILi128EEEEEELi8ELi256ELi1ELb0ELb0EffNS_4arch4Sm80EEEEEvNT_6ParamsE) ;  /* 0xffffd39006007950 */ /* 0x000fea0003c3ffff */
.L_x_1333:
        /* <DEDUP_REMOVED lines=9> */
.L_x_1982:


//--------------------- .text._ZN7cutlass13device_kernelIN5flash19FlashAttnFwdCombineIN4cute5tupleIJNS3_1CILi8EEENS5_ILi128EEEEEELi7ELi256ELi1ELb0ELb0EffNS_4arch4Sm80EEEEEvNT_6ParamsE --------------------------
	.section	.text._ZN7cutlass13device_kernelIN5flash19FlashAttnFwdCombineIN4cute5tupleIJNS3_1CILi8EEENS5_ILi128EEEEEELi7ELi256ELi1ELb0ELb0EffNS_4arch4Sm80EEEEEvNT_6ParamsE,"ax",@progbits
	.sectioninfo	@"SHI_REGISTERS=48"
	.align	128
.text._ZN7cutlass13device_kernelIN5flash19FlashAttnFwdCombineIN4cute5tupleIJNS3_1CILi8EEENS5_ILi128EEEEEELi7ELi256ELi1ELb0ELb0EffNS_4arch4Sm80EEEEEvNT_6ParamsE:
        .type           _ZN7cutlass13device_kernelIN5flash19FlashAttnFwdCombineIN4cute5tupleIJNS3_1CILi8EEENS5_ILi128EEEEEELi7ELi256ELi1ELb0ELb0EffNS_4arch4Sm80EEEEEvNT_6ParamsE,@function
        .size           _ZN7cutlass13device_kernelIN5flash19FlashAttnFwdCombineIN4cute5tupleIJNS3_1CILi8EEENS5_ILi128EEEEEELi7ELi256ELi1ELb0ELb0EffNS_4arch4Sm80EEEEEvNT_6ParamsE,(.L_x_1984 - _ZN7cutlass13device_kernelIN5flash19FlashAttnFwdCombineIN4cute5tupleIJNS3_1CILi8EEENS5_ILi128EEEEEELi7ELi256ELi1ELb0ELb0EffNS_4arch4Sm80EEEEEvNT_6ParamsE)
        .other          _ZN7cutlass13device_kernelIN5flash19FlashAttnFwdCombineIN4cute5tupleIJNS3_1CILi8EEENS5_ILi128EEEEEELi7ELi256ELi1ELb0ELb0EffNS_4arch4Sm80EEEEEvNT_6ParamsE,@"STO_CUDA_ENTRY STV_DEFAULT"
_ZN7cutlass13device_kernelIN5flash19FlashAttnFwdCombineIN4cute5tupleIJNS3_1CILi8EEENS5_ILi128EEEEEELi7ELi256ELi1ELb0ELb0EffNS_4arch4Sm80EEEEEvNT_6ParamsE:
        /* <DEDUP_REMOVED lines=58> */
.L_x_1334:
        /* <DEDUP_REMOVED lines=113> */
.L_x_1336:
[----:B------:R-:W-:Y:S05]  /*0ab0*/  BSYNC B0 ;  /* 0x0000000000007941 */ /* 0x000fea0003800000 */
.L_x_1335:
        /* <DEDUP_REMOVED lines=90> */
.L_x_1346:
        /* <DEDUP_REMOVED lines=105> */
.L_x_1339:
[----:B------:R-:W-:Y:S05]  /*16f0*/  BSYNC B0 ;  /* 0x0000000000007941 */ /* 0x000fea0003800000 */
.L_x_1338:
        /* <DEDUP_REMOVED lines=22> */
.L_x_1344:
        /* <DEDUP_REMOVED lines=129> */
.L_x_1343:
[----:B------:R-:W-:Y:S05]  /*2070*/  BSYNC B0 ;  /* 0x0000000000007941 */ /* 0x000fea0003800000 */
.L_x_1342:
        /* <DEDUP_REMOVED lines=8> */
.L_x_1345:
        /* <DEDUP_REMOVED lines=43> */
.L_x_1341:
[----:B------:R-:W-:Y:S05]  /*23b0*/  BSYNC B1 ;  /* 0x0000000000017941 */ /* 0x000fea0003800000 */
.L_x_1340:
        /* <DEDUP_REMOVED lines=22> */
.L_x_1337:
[----:B------:R-:W-:Y:S02]  /*2520*/  MOV R4, 0x2540 ;  /* 0x0000254000047802 */ /* 0x000fe40000000f00 */
[----:B------:R-:W-:Y:S05]  /*2530*/  CALL.REL.NOINC `($__internal_121_$__cuda_sm70_shflsync_bfly_p) ;  /* 0x0000001000007944 */ /* 0x000fea0003c00000 */
[----:B-12---:R-:W-:Y:S05]  /*2540*/  BRA `(.L_x_1346) ;  /* 0xffffeb1000007947 */ /* 0x006fea000383ffff */
        .weak           $__internal_121_$__cuda_sm70_shflsync_bfly_p
        .type           $__internal_121_$__cuda_sm70_shflsync_bfly_p,@function
        .size           $__internal_121_$__cuda_sm70_shflsync_bfly_p,(.L_x_1984 - $__internal_121_$__cuda_sm70_shflsync_bfly_p)
$__internal_121_$__cuda_sm70_shflsync_bfly_p:
[----:B------:R-:W-:Y:S01]  /*2550*/  HFMA2.MMA R23, -RZ, RZ, 0, 0 ;  /* 0x00000000ff177435 */ /* 0x000fe200000001ff */
[----:B------:R-:W-:Y:S01]  /*2560*/  MOV R22, R4 ;  /* 0x0000000400167202 */ /* 0x000fe20000000f00 */
[----:B------:R1:W2:Y:S04]  /*2570*/  SHFL.BFLY PT, R5, R0, 0x10, 0x1f ;  /* 0x0e001f0000057f89 */ /* 0x0002a800000e0000 */
[----:B------:R-:W-:Y:S05]  /*2580*/  RET.REL.NODEC R22 `(_ZN7cutlass13device_kernelIN5flash19FlashAttnFwdCombineIN4cute5tupleIJNS3_1CILi8EEENS5_ILi128EEEEEELi7ELi256ELi1ELb0ELb0EffNS_4arch4Sm80EEEEEvNT_6ParamsE) ;  /* 0xffffda7016007950 */ /* 0x000fea0003c3ffff */
.L_x_1347:
        /* <DEDUP_REMOVED lines=15> */
.L_x_1984:


//--------------------- .text._ZN7cutlass13device_kernelIN5flash19FlashAttnFwdCombineIN4cute5tupleIJNS3_1CILi8EEENS5_ILi128EEEEEELi6ELi256ELi1ELb0ELb0EffNS_4arch4Sm80EEEEEvNT_6ParamsE --------------------------
	.section	.text._ZN7cutlass13device_kernelIN5flash19FlashAttnFwdCombineIN4cute5tupleIJNS3_1CILi8EEENS5_ILi128EEEEEELi6ELi256ELi1ELb0ELb0EffNS_4arch4Sm80EEEEEvNT_6ParamsE,"ax",@progbits
	.sectioninfo	@"SHI_REGISTERS=48"
	.align	128
.text._ZN7cutlass13device_kernelIN5flash19FlashAttnFwdCombineIN4cute5tupleIJNS3_1CILi8EEENS5_ILi128EEEEEELi6ELi256ELi1ELb0ELb0EffNS_4arch4Sm80EEEEEvNT_6ParamsE:
        .type           _ZN7cutlass13device_kernelIN5flash19FlashAttnFwdCombineIN4cute5tupleIJNS3_1CILi8EEENS5_ILi128EEEEEELi6ELi256ELi1ELb0ELb0EffNS_4arch4Sm80EEEEEvNT_6ParamsE,@function
        .size           _ZN7cutlass13device_kernelIN5flash19FlashAttnFwdCombineIN4cute5tupleIJNS3_1CILi8EEENS5_ILi128EEEEEELi6ELi256ELi1ELb0ELb0EffNS_4arch4Sm80EEEEEvNT_6ParamsE,(.L_x_1986 - _ZN7cutlass13device_kernelIN5flash19FlashAttnFwdCombineIN4cute5tupleIJNS3_1CILi8EEENS5_ILi128EEEEEELi6ELi256ELi1ELb0ELb0EffNS_4arch4Sm80EEEEEvNT_6ParamsE)
        .other          _ZN7cutlass13device_kernelIN5flash19FlashAttnFwdCombineIN4cute5tupleIJNS3_1CILi8EEENS5_ILi128EEEEEELi6ELi256ELi1ELb0ELb0EffNS_4arch4Sm80EEEEEvNT_6ParamsE,@"STO_CUDA_ENTRY STV_DEFAULT"
_ZN7cutlass13device_kernelIN5flash19FlashAttnFwdCombineIN4cute5tupleIJNS3_1CILi8EEENS5_ILi128EEEEEELi6ELi256ELi1ELb0ELb0EffNS_4arch4Sm80EEEEEvNT_6ParamsE:
        /* <DEDUP_REMOVED lines=58> */
.L_x_1348:
        /* <DEDUP_REMOVED lines=72> */
.L_x_1350:
[----:B------:R-:W-:Y:S05]  /*0820*/  BSYNC B0 ;  /* 0x0000000000007941 */ /* 0x000fea0003800000 */
.L_x_1349:
        /* <DEDUP_REMOVED lines=81> */
.L_x_1360:
        /* <DEDUP_REMOVED lines=89> */
.L_x_1353:
[----:B------:R-:W-:Y:S05]  /*12d0*/  BSYNC B0 ;  /* 0x0000000000007941 */ /* 0x000fea0003800000 */
.L_x_1352:
        /* <DEDUP_REMOVED lines=22> */
.L_x_1358:
        /* <DEDUP_REMOVED lines=129> */
.L_x_1357:
[----:B------:R-:W-:Y:S05]  /*1c50*/  BSYNC B0 ;  /* 0x0000000000007941 */ /* 0x000fea0003800000 */
.L_x_1356:
        /* <DEDUP_REMOVED lines=8> */
.L_x_1359:
        /* <DEDUP_REMOVED lines=43> */
.L_x_1355:
[----:B------:R-:W-:Y:S05]  /*1f90*/  BSYNC B1 ;  /* 0x0000000000017941 */ /* 0x000fea0003800000 */
.L_x_1354:
        /* <DEDUP_REMOVED lines=22> */
.L_x_1351:
[----:B-1----:R-:W-:Y:S02]  /*2100*/  MOV R6, 0x2120 ;  /* 0x0000212000067802 */ /* 0x002fe40000000f00 */
[----:B------:R-:W-:Y:S05]  /*2110*/  CALL.REL.NOINC `($__internal_122_$__cuda_sm70_shflsync_bfly_p) ;  /* 0x0000001000007944 */ /* 0x000fea0003c00000 */
[----:B-12---:R-:W-:Y:S05]  /*2120*/  BRA `(.L_x_1360) ;  /* 0xffffec1000007947 */ /* 0x006fea000383ffff */
        .weak           $__internal_122_$__cuda_sm70_shflsync_bfly_p
        .type           $__internal_122_$__cuda_sm70_shflsync_bfly_p,@function
        .size           $__internal_122_$__cuda_sm70_shflsync_bfly_p,(.L_x_1986 - $__internal_122_$__cuda_sm70_shflsync_bfly_p)
$__internal_122_$__cuda_sm70_shflsync_bfly_p:
[----:B------:R-:W-:Y:S01]  /*2130*/  HFMA2.MMA R11, -RZ, RZ, 0, 0 ;  /* 0x00000000ff0b7435 */ /* 0x000fe200000001ff */
[----:B------:R-:W-:Y:S01]  /*2140*/  MOV R10, R6 ;  /* 0x00000006000a7202 */ /* 0x000fe20000000f00 */
[----:B------:R1:W2:Y:S04]  /*2150*/  SHFL.BFLY PT, R5, R4, 0x10, 0x1f ;  /* 0x0e001f0004057f89 */ /* 0x0002a800000e0000 */
[----:B------:R-:W-:Y:S05]  /*2160*/  RET.REL.NODEC R10 `(_ZN7cutlass13device_kernelIN5flash19FlashAttnFwdCombineIN4cute5tupleIJNS3_1CILi8EEENS5_ILi128EEEEEELi6ELi256ELi1ELb0ELb0EffNS_4arch4Sm80EEEEEvNT_6ParamsE) ;  /* 0xffffde900a007950 */ /* 0x000fea0003c3ffff */
.L_x_1361:
        /* <DEDUP_REMOVED lines=9> */
.L_x_1986:


//--------------------- .text._ZN7cutlass13device_kernelIN5flash19FlashAttnFwdCombineIN4cute5tupleIJNS3_1CILi8EEENS5_ILi128EEEEEELi5ELi256ELi1ELb0ELb0EffNS_4arch4Sm80EEEEEvNT_6ParamsE --------------------------
	.section	.text._ZN7cutlass13device_kernelIN5flash19FlashAttnFwdCombineIN4cute5tupleIJNS3_1CILi8EEENS5_ILi128EEEEEELi5ELi256ELi1ELb0ELb0EffNS_4arch4Sm80EEEEEvNT_6ParamsE,"ax",@progbits
	.sectioninfo	@"SHI_REGISTERS=48"
	.align	128
.text._ZN7cutlass13device_kernelIN5flash19FlashAttnFwdCombineIN4cute5tupleIJNS3_1CILi8EEENS5_ILi128EEEEEELi5ELi256ELi1ELb0ELb0EffNS_4arch4Sm80EEEEEvNT_6ParamsE:
        .type           _ZN7cutlass13device_kernelIN5flash19FlashAttnFwdCombineIN4cute5tupleIJNS3_1CILi8EEENS5_ILi128EEEEEELi5ELi256ELi1ELb0ELb0EffNS_4arch4Sm80EEEEEvNT_6ParamsE,@function
        .size           _ZN7cutlass13device_kernelIN5flash19FlashAttnFwdCombineIN4cute5tupleIJNS3_1CILi8EEENS5_ILi128EEEEEELi5ELi256ELi1ELb0ELb0EffNS_4arch4Sm80EEEEEvNT_6ParamsE,(.L_x_1988 - _ZN7cutlass13device_kernelIN5flash19FlashAttnFwdCombineIN4cute5tupleIJNS3_1CILi8EEENS5_ILi128EEEEEELi5ELi256ELi1ELb0ELb0EffNS_4arch4Sm80EEEEEvNT_6ParamsE)
        .other          _ZN7cutlass13device_kernelIN5flash19FlashAttnFwdCombineIN4cute5tupleIJNS3_1CILi8EEENS5_ILi128EEEEEELi5ELi256ELi1ELb0ELb0EffNS_4arch4Sm80EEEEEvNT_6ParamsE,@"STO_CUDA_ENTRY STV_DEFAULT"
_ZN7cutlass13device_kernelIN5flash19FlashAttnFwdCombineIN4cute5tupleIJNS3_1CILi8EEENS5_ILi128EEEEEELi5ELi256ELi1ELb0ELb0EffNS_4arch4Sm80EEEEEvNT_6ParamsE:
        /* <DEDUP_REMOVED lines=58> */
.L_x_1362:
        /* <DEDUP_REMOVED lines=49> */
.L_x_1364:
[----:B------:R-:W-:Y:S05]  /*06b0*/  BSYNC B0 ;  /* 0x0000000000007941 */ /* 0x000fea0003800000 */
.L_x_1363:
        /* <DEDUP_REMOVED lines=74> */
.L_x_1374:
        /* <DEDUP_REMOVED lines=81> */
.L_x_1367:
[----:B------:R-:W-:Y:S05]  /*1070*/  BSYNC B0 ;  /* 0x0000000000007941 */ /* 0x000fea0003800000 */
.L_x_1366:
        /* <DEDUP_REMOVED lines=22> */
.L_x_1372:
        /* <DEDUP_REMOVED lines=129> */
.L_x_1371:
[----:B------:R-:W-:Y:S05]  /*19f0*/  BSYNC B0 ;  /* 0x0000000000007941 */ /* 0x000fea0003800000 */
.L_x_1370:
        /* <DEDUP_REMOVED lines=8> */
.L_x_1373:
        /* <DEDUP_REMOVED lines=43> */
.L_x_1369:
[----:B------:R-:W-:Y:S05]  /*1d30*/  BSYNC B1 ;  /* 0x0000000000017941 */ /* 0x000fea0003800000 */
.L_x_1368:
        /* <DEDUP_REMOVED lines=22> */
.L_x_1365:
[----:B------:R-:W-:Y:S02]  /*1ea0*/  MOV R4, 0x1ec0 ;  /* 0x00001ec000047802 */ /* 0x000fe40000000f00 */
[----:B-12---:R-:W-:Y:S05]  /*1eb0*/  CALL.REL.NOINC `($__internal_123_$__cuda_sm70_shflsync_bfly_p) ;  /* 0x0000001000007944 */ /* 0x006fea0003c00000 */
[----:B-12---:R-:W-:Y:S05]  /*1ec0*/  BRA `(.L_x_1374) ;  /* 0xffffec9000007947 */ /* 0x006fea000383ffff */
        .weak           $__internal_123_$__cuda_sm70_shflsync_bfly_p
        .type           $__internal_123_$__cuda_sm70_shflsync_bfly_p,@function
        .size           $__internal_123_$__cuda_sm70_shflsync_bfly_p,(.L_x_1988 - $__internal_123_$__cuda_sm70_shflsync_bfly_p)
$__internal_123_$__cuda_sm70_shflsync_bfly_p:
[----:B------:R-:W-:Y:S01]  /*1ed0*/  HFMA2.MMA R7, -RZ, RZ, 0, 0 ;  /* 0x00000000ff077435 */ /* 0x000fe200000001ff */
[----:B------:R-:W-:Y:S01]  /*1ee0*/  MOV R6, R4 ;  /* 0x0000000400067202 */ /* 0x000fe20000000f00 */
[----:B------:R1:W2:Y:S04]  /*1ef0*/  SHFL.BFLY PT, R5, R0, 0x10, 0x1f ;  /* 0x0e001f0000057f89 */ /* 0x0002a800000e0000 */
[----:B------:R-:W-:Y:S05]  /*1f00*/  RET.REL.NODEC R6 `(_ZN7cutlass13device_kernelIN5flash19FlashAttnFwdCombineIN4cute5tupleIJNS3_1CILi8EEENS5_ILi128EEEEEELi5ELi256ELi1ELb0ELb0EffNS_4arch4Sm80EEEEEvNT_6ParamsE) ;  /* 0xffffe0f006007950 */ /* 0x000fea0003c3ffff */
.L_x_1375:
        /* <DEDUP_REMOVED lines=15> */
.L_x_1988:


//--------------------- .text._ZN7cutlass13device_kernelIN5flash19FlashAttnFwdCombineIN4cute5tupleIJNS3_1CILi8EEENS5_ILi128EEEEEELi8ELi256ELi1ELb0ELb1EffNS_4arch4Sm80EEEEEvNT_6ParamsE --------------------------
	.section	.text._ZN7cutlass13device_kernelIN5flash19FlashAttnFwdCombineIN4cute5tupleIJNS3_1CILi8EEENS5_ILi128EEEEEELi8ELi256ELi1ELb0ELb1EffNS_4arch4Sm80EEEEEvNT_6ParamsE,"ax",@progbits
	.sectioninfo	@"SHI_REGISTERS=48"
	.align	128
.text._ZN7cutlass13device_kernelIN5flash19FlashAttnFwdCombineIN4cute5tupleIJNS3_1CILi8EEENS5_ILi128EEEEEELi8ELi256ELi1ELb0ELb1EffNS_4arch4Sm80EEEEEvNT_6ParamsE:
        .type           _ZN7cutlass13device_kernelIN5flash19FlashAttnFwdCombineIN4cute5tupleIJNS3_1CILi8EEENS5_ILi128EEEEEELi8ELi256ELi1ELb0ELb1EffNS_4arch4Sm80EEEEEvNT_6ParamsE,@function
        .size           _ZN7cutlass13device_kernelIN5flash19FlashAttnFwdCombineIN4cute5tupleIJNS3_1CILi8EEENS5_ILi128EEEEEELi8ELi256ELi1ELb0ELb1EffNS_4arch4Sm80EEEEEvNT_6ParamsE,(.L_x_1990 - _ZN7cutlass13device_kernelIN5flash19FlashAttnFwdCombineIN4cute5tupleIJNS3_1CILi8EEENS5_ILi128EEEEEELi8ELi256ELi1ELb0ELb1EffNS_4arch4Sm80EEEEEvNT_6ParamsE)
        .other          _ZN7cutlass13device_kernelIN5flash19FlashAttnFwdCombineIN4cute5tupleIJNS3_1CILi8EEENS5_ILi128EEEEEELi8ELi256ELi1ELb0ELb1EffNS_4arch4Sm80EEEEEvNT_6ParamsE,@"STO_CUDA_ENTRY STV_DEFAULT"
_ZN7cutlass13device_kernelIN5flash19FlashAttnFwdCombineIN4cute5tupleIJNS3_1CILi8EEENS5_ILi128EEEEEELi8ELi256ELi1ELb0ELb1EffNS_4arch4Sm80EEEEEvNT_6ParamsE:
        /* <DEDUP_REMOVED lines=51> */
.L_x_1376:
        /* <DEDUP_REMOVED lines=25> */
.L_x_1377:
        /* <DEDUP_REMOVED lines=100> */
.L_x_1379:
        /* <DEDUP_REMOVED lines=13> */
[----:B------:R-:W-:Y:S05]  /*0bd0*/  CALL.REL.NOINC `($__internal_124_$__cuda_sm20_div_u64) ;  /* 0x0000281000007944 */ /* 0x000fea0003c00000 */
[----:B------:R-:W-:Y:S05]  /*0be0*/  BRA `(.L_x_1381) ;  /* 0x0000012000007947 */ /* 0x000fea0003800000 */
.L_x_1380:
        /* <DEDUP_REMOVED lines=18> */
.L_x_1381:
[----:B------:R-:W-:Y:S02]  /*0d10*/  IADD3 R6, R8, -0x1, RZ ;  /* 0xffffffff08067810 */ /* 0x000fe40007ffe0ff */
[----:B------:R-:W-:-:S03]  /*0d20*/  MOV R7, R3 ;  /* 0x0000000300077202 */ /* 0x000fc60000000f00 */
.L_x_1378:
        /* <DEDUP_REMOVED lines=173> */
.L_x_1383:
[----:B------:R-:W-:Y:S05]  /*1800*/  BSYNC B0 ;  /* 0x0000000000007941 */ /* 0x000fea0003800000 */
.L_x_1382:
        /* <DEDUP_REMOVED lines=93> */
.L_x_1393:
        /* <DEDUP_REMOVED lines=129> */
.L_x_1386:
[----:B------:R-:W-:Y:S05]  /*25f0*/  BSYNC B0 ;  /* 0x0000000000007941 */ /* 0x000fea0003800000 */
.L_x_1385:
        /* <DEDUP_REMOVED lines=22> */
.L_x_1391:
        /* <DEDUP_REMOVED lines=129> */
.L_x_1390:
[----:B------:R-:W-:Y:S05]  /*2f70*/  BSYNC B0 ;  /* 0x0000000000007941 */ /* 0x000fea0003800000 */
.L_x_1389:
[----:B------:R-:W-:-:S13]  /*2f80*/  ISETP.NE.AND P0, PT, R36, RZ, PT ;  /* 0x000000ff2400720c */ /* 0x000fda0003f05270 */
[----:B------:R-:W-:Y:S05]  /*2f90*/  @!P0 BRA `(.L_x_1388) ;  /* 0x000002f000008947 */ /* 0x000fea0003800000 */
[----:B------:R-:W-:Y:S01]  /*2fa0*/  IADD3 R0, R42, 0x3, RZ ;  /* 0x000000032a007810 */ /* 0x000fe20007ffe0ff */
[----:B------:R-:W-:Y:S02]  /*2fb0*/  IMAD.MOV.U32 R15, RZ, RZ, 0x3 ;  /* 0x00000003ff0f7424 */ /* 0x000fe400078e00ff */
[----:B------:R-:W-:Y:S01]  /*2fc0*/  IMAD.MOV.U32 R11, RZ, RZ, RZ ;  /* 0x000000ffff0b7224 */ /* 0x000fe200078e00ff */
[----:B------:R-:W-:Y:S02]  /*2fd0*/  SHF.R.S32.HI R10, RZ, 0x1f, R0 ;  /* 0x0000001fff0a7819 */ /* 0x000fe40000011400 */
.L_x_1392:
        /* <DEDUP_REMOVED lines=43> */
.L_x_1388:
[----:B------:R-:W-:Y:S05]  /*3290*/  BSYNC B1 ;  /* 0x0000000000017941 */ /* 0x000fea0003800000 */
.L_x_1387:
        /* <DEDUP_REMOVED lines=18> */
.L_x_1384:
[----:B------:R-:W-:Y:S02]  /*33c0*/  MOV R4, 0x33e0 ;  /* 0x000033e000047802 */ /* 0x000fe40000000f00 */
[----:B------:R-:W-:Y:S05]  /*33d0*/  CALL.REL.NOINC `($__internal_125_$__cuda_sm70_shflsync_bfly_p) ;  /* 0x000003e000007944 */ /* 0x000fea0003c00000 */
[----:B-12---:R-:W-:Y:S05]  /*33e0*/  BRA `(.L_x_1393) ;  /* 0xffffe9f000007947 */ /* 0x006fea000383ffff */
        .weak           $__internal_124_$__cuda_sm20_div_u64
        .type           $__internal_124_$__cuda_sm20_div_u64,@function
        .size           $__internal_124_$__cuda_sm20_div_u64,($__internal_125_$__cuda_sm70_shflsync_bfly_p - $__internal_124_$__cuda_sm20_div_u64)
$__internal_124_$__cuda_sm20_div_u64:
        /* <DEDUP_REMOVED lines=60> */
[----:B------:R-:W-:Y:S06]  /*37b0*/  RET.REL.NODEC R6 `(_ZN7cutlass13device_kernelIN5flash19FlashAttnFwdCombineIN4cute5tupleIJNS3_1CILi8EEENS5_ILi128EEEEEELi8ELi256ELi1ELb0ELb1EffNS_4arch4Sm80EEEEEvNT_6ParamsE) ;  /* 0xffffc84006007950 */ /* 0x000fec0003c3ffff */
        .weak           $__internal_125_$__cuda_sm70_shflsync_bfly_p
        .type           $__internal_125_$__cuda_sm70_shflsync_bfly_p,@function
        .size           $__internal_125_$__cuda_sm70_shflsync_bfly_p,(.L_x_1990 - $__internal_125_$__cuda_sm70_shflsync_bfly_p)
$__internal_125_$__cuda_sm70_shflsync_bfly_p:
[----:B------:R-:W-:Y:S01]  /*37c0*/  HFMA2.MMA R11, -RZ, RZ, 0, 0 ;  /* 0x00000000ff0b7435 */ /* 0x000fe200000001ff */
[----:B------:R-:W-:Y:S01]  /*37d0*/  MOV R10, R4 ;  /* 0x00000004000a7202 */ /* 0x000fe20000000f00 */
[----:B------:R1:W2:Y:S04]  /*37e0*/  SHFL.BFLY PT, R5, R0, 0x10, 0x1f ;  /* 0x0e001f0000057f89 */ /* 0x0002a800000e0000 */
[----:B------:R-:W-:Y:S05]  /*37f0*/  RET.REL.NODEC R10 `(_ZN7cutlass13device_kernelIN5flash19FlashAttnFwdCombineIN4cute5tupleIJNS3_1CILi8EEENS5_ILi128EEEEEELi8ELi256ELi1ELb0ELb1EffNS_4arch4Sm80EEEEEvNT_6ParamsE) ;  /* 0xffffc8000a007950 */ /* 0x000fea0003c3ffff */
.L_x_1394:
        /* <DEDUP_REMOVED lines=16> */
.L_x_1990:


//--------------------- .text._ZN7cutlass13device_kernelIN5flash19FlashAttnFwdCombineIN4cute5tupleIJNS3_1CILi8EEENS5_ILi128EEEEEELi7ELi256ELi1ELb0ELb1EffNS_4arch4Sm80EEEEEvNT_6ParamsE --------------------------
	.section	.text._ZN7cutlass13device_kernelIN5flash19FlashAttnFwdCombineIN4cute5tupleIJNS3_1CILi8EEENS5_ILi128EEEEEELi7ELi256ELi1ELb0ELb1EffNS_4arch4Sm80EEEEEvNT_6ParamsE,"ax",@progbits
	.sectioninfo	@"SHI_REGISTERS=42"
	.align	128
.text._ZN7cutlass13device_kernelIN5flash19FlashAttnFwdCombineIN4cute5tupleIJNS3_1CILi8EEENS5_ILi128EEEEEELi7ELi256ELi1ELb0ELb1EffNS_4arch4Sm80EEEEEvNT_6ParamsE:
        .type           _ZN7cutlass13device_kernelIN5flash19FlashAttnFwdCombineIN4cute5tupleIJNS3_1CILi8EEENS5_ILi128EEEEEELi7ELi256ELi1ELb0ELb1EffNS_4arch4Sm80EEEEEvNT_6ParamsE,@function
        .size           _ZN7cutlass13device_kernelIN5flash19FlashAttnFwdCombineIN4cute5tupleIJNS3_1CILi8EEENS5_ILi128EEEEEELi7ELi256ELi1ELb0ELb1EffNS_4arch4Sm80EEEEEvNT_6ParamsE,(.L_x_1993 - _ZN7cutlass13device_kernelIN5flash19FlashAttnFwdCombineIN4cute5tupleIJNS3_1CILi8EEENS5_ILi128EEEEEELi7ELi256ELi1ELb0ELb1EffNS_4arch4Sm80EEEEEvNT_6ParamsE)
        .other          _ZN7cutlass13device_kernelIN5flash19FlashAttnFwdCombineIN4cute5tupleIJNS3_1CILi8EEENS5_ILi128EEEEEELi7ELi256ELi1ELb0ELb1EffNS_4arch4Sm80EEEEEvNT_6ParamsE,@"STO_CUDA_ENTRY STV_DEFAULT"
_ZN7cutlass13device_kernelIN5flash19FlashAttnFwdCombineIN4cute5tupleIJNS3_1CILi8EEENS5_ILi128EEEEEELi7ELi256ELi1ELb0ELb1EffNS_4arch4Sm80EEEEEvNT_6ParamsE:
        /* <DEDUP_REMOVED lines=51> */
.L_x_1395:
        /* <DEDUP_REMOVED lines=25> */
.L_x_1396:
        /* <DEDUP_REMOVED lines=101> */
.L_x_1398:
        /* <DEDUP_REMOVED lines=14> */
[----:B------:R-:W-:Y:S05]  /*0bf0*/  CALL.REL.NOINC `($__internal_126_$__cuda_sm20_div_u64) ;  /* 0x000021c000007944 */ /* 0x000fea0003c00000 */
[----:B------:R-:W-:Y:S05]  /*0c00*/  BRA `(.L_x_1400) ;  /* 0x0000013000007947 */ /* 0x000fea0003800000 */
.L_x_1399:
        /* <DEDUP_REMOVED lines=19> */
.L_x_1400:
[----:B------:R-:W-:Y:S02]  /*0d40*/  IADD3 R3, R8, -0x1, RZ ;  /* 0xffffffff08037810 */ /* 0x000fe40007ffe0ff */
[----:B------:R-:W-:-:S03]  /*0d50*/  MOV R6, R0 ;  /* 0x0000000000067202 */ /* 0x000fc60000000f00 */
.L_x_1397:
        /* <DEDUP_REMOVED lines=107> */
.L_x_1402:
[----:B------:R-:W-:Y:S05]  /*1410*/  BSYNC B0 ;  /* 0x0000000000007941 */ /* 0x000fea0003800000 */
.L_x_1401:
        /* <DEDUP_REMOVED lines=86> */
.L_x_1412:
        /* <DEDUP_REMOVED lines=97> */
.L_x_1405:
[----:B------:R-:W-:Y:S05]  /*1f90*/  BSYNC B0 ;  /* 0x0000000000007941 */ /* 0x000fea0003800000 */
.L_x_1404:
        /* <DEDUP_REMOVED lines=22> */
.L_x_1410:
        /* <DEDUP_REMOVED lines=129> */
.L_x_1409:
[----:B------:R-:W-:Y:S05]  /*2910*/  BSYNC B0 ;  /* 0x0000000000007941 */ /* 0x000fea0003800000 */
.L_x_1408:
        /* <DEDUP_REMOVED lines=8> */
.L_x_1411:
        /* <DEDUP_REMOVED lines=43> */
.L_x_1407:
[----:B------:R-:W-:Y:S05]  /*2c50*/  BSYNC B1 ;  /* 0x0000000000017941 */ /* 0x000fea0003800000 */
.L_x_1406:
        /* <DEDUP_REMOVED lines=18> */
.L_x_1403:
[----:B--2---:R-:W-:Y:S02]  /*2d80*/  MOV R4, 0x2da0 ;  /* 0x00002da000047802 */ /* 0x004fe40000000f00 */
[----:B------:R-:W-:Y:S05]  /*2d90*/  CALL.REL.NOINC `($__internal_127_$__cuda_sm70_shflsync_bfly_p) ;  /* 0x000003f000007944 */ /* 0x000fea0003c00000 */
[----:B--2---:R-:W-:Y:S01]  /*2da0*/  MOV R4, R5 ;  /* 0x0000000500047202 */ /* 0x004fe20000000f00 */
[----:B-1----:R-:W-:Y:S05]  /*2db0*/  BRA `(.L_x_1412) ;  /* 0xffffebc000007947 */ /* 0x002fea000383ffff */
        .weak           $__internal_126_$__cuda_sm20_div_u64
        .type           $__internal_126_$__cuda_sm20_div_u64,@function
        .size           $__internal_126_$__cuda_sm20_div_u64,($__internal_127_$__cuda_sm70_shflsync_bfly_p - $__internal_126_$__cuda_sm20_div_u64)
$__internal_126_$__cuda_sm20_div_u64:
        /* <DEDUP_REMOVED lines=60> */
[----:B------:R-:W-:Y:S06]  /*3180*/  RET.REL.NODEC R6 `(_ZN7cutlass13device_kernelIN5flash19FlashAttnFwdCombineIN4cute5tupleIJNS3_1CILi8EEENS5_ILi128EEEEEELi7ELi256ELi1ELb0ELb1EffNS_4arch4Sm80EEEEEvNT_6ParamsE) ;  /* 0xffffce7006007950 */ /* 0x000fec0003c3ffff */
        .weak           $__internal_127_$__cuda_sm70_shflsync_bfly_p
        .type           $__internal_127_$__cuda_sm70_shflsync_bfly_p,@function
        .size           $__internal_127_$__cuda_sm70_shflsync_bfly_p,(.L_x_1993 - $__internal_127_$__cuda_sm70_shflsync_bfly_p)
$__internal_127_$__cuda_sm70_shflsync_bfly_p:
[----:B------:R-:W-:Y:S01]  /*3190*/  HFMA2.MMA R21, -RZ, RZ, 0, 0 ;  /* 0x00000000ff157435 */ /* 0x000fe200000001ff */
[----:B------:R-:W-:Y:S01]  /*31a0*/  MOV R20, R4 ;  /* 0x0000000400147202 */ /* 0x000fe20000000f00 */
[----:B------:R1:W2:Y:S04]  /*31b0*/  SHFL.BFLY PT, R5, R0, 0x10, 0x1f ;  /* 0x0e001f0000057f89 */ /* 0x0002a800000e0000 */
[----:B------:R-:W-:Y:S05]  /*31c0*/  RET.REL.NODEC R20 `(_ZN7cutlass13device_kernelIN5flash19FlashAttnFwdCombineIN4cute5tupleIJNS3_1CILi8EEENS5_ILi128EEEEEELi7ELi256ELi1ELb0ELb1EffNS_4arch4Sm80EEEEEvNT_6ParamsE) ;  /* 0xffffce3014007950 */ /* 0x000fea0003c3ffff */
.L_x_1413:
        /* <DEDUP_REMOVED lines=11> */
.L_x_1993:


//--------------------- .text._ZN7cutlass13device_kernelIN5flash19FlashAttnFwdCombineIN4cute5tupleIJNS3_1CILi8EEENS5_ILi128EEEEEELi6ELi256ELi1ELb0ELb1EffNS_4arch4Sm80EEEEEvNT_6ParamsE --------------------------
	.section	.text._ZN7cutlass13device_kernelIN5flash19FlashAttnFwdCombineIN4cute5tupleIJNS3_1CILi8EEENS5_ILi128EEEEEELi6ELi256ELi1ELb0ELb1EffNS_4arch4Sm80EEEEEvNT_6ParamsE,"ax",@progbits
	.sectioninfo	@"SHI_REGISTERS=42"
	.align	128
.text._ZN7cutlass13device_kernelIN5flash19FlashAttnFwdCombineIN4cute5tupleIJNS3_1CILi8EEENS5_ILi128EEEEEELi6ELi256ELi1ELb0ELb1EffNS_4arch4Sm80EEEEEvNT_6ParamsE:
        .type           _ZN7cutlass13device_kernelIN5flash19FlashAttnFwdCombineIN4cute5tupleIJNS3_1CILi8EEENS5_ILi128EEEEEELi6ELi256ELi1ELb0ELb1EffNS_4arch4Sm80EEEEEvNT_6ParamsE,@function
        .size           _ZN7cutlass13device_kernelIN5flash19FlashAttnFwdCombineIN4cute5tupleIJNS3_1CILi8EEENS5_ILi128EEEEEELi6ELi256ELi1ELb0ELb1EffNS_4arch4Sm80EEEEEvNT_6ParamsE,(.L_x_1996 - _ZN7cutlass13device_kernelIN5flash19FlashAttnFwdCombineIN4cute5tupleIJNS3_1CILi8EEENS5_ILi128EEEEEELi6ELi256ELi1ELb0ELb1EffNS_4arch4Sm80EEEEEvNT_6ParamsE)
        .other          _ZN7cutlass13device_kernelIN5flash19FlashAttnFwdCombineIN4cute5tupleIJNS3_1CILi8EEENS5_ILi128EEEEEELi6ELi256ELi1ELb0ELb1EffNS_4arch4Sm80EEEEEvNT_6ParamsE,@"STO_CUDA_ENTRY STV_DEFAULT"
_ZN7cutlass13device_kernelIN5flash19FlashAttnFwdCombineIN4cute5tupleIJNS3_1CILi8EEENS5_ILi128EEEEEELi6ELi256ELi1ELb0ELb1EffNS_4arch4Sm80EEEEEvNT_6ParamsE:
        /* <DEDUP_REMOVED lines=51> */
.L_x_1414:
        /* <DEDUP_REMOVED lines=25> */
.L_x_1415:
        /* <DEDUP_REMOVED lines=101> */
.L_x_1417:
        /* <DEDUP_REMOVED lines=14> */
[----:B------:R-:W-:Y:S05]  /*0bf0*/  CALL.REL.NOINC `($__internal_128_$__cuda_sm20_div_u64) ;  /* 0x00001da000007944 */ /* 0x000fea0003c00000 */
[----:B------:R-:W-:Y:S05]  /*0c00*/  BRA `(.L_x_1419) ;  /* 0x0000013000007947 */ /* 0x000fea0003800000 */
.L_x_1418:
        /* <DEDUP_REMOVED lines=19> */
.L_x_1419:
[----:B------:R-:W-:Y:S02]  /*0d40*/  IADD3 R3, R8, -0x1, RZ ;  /* 0xffffffff08037810 */ /* 0x000fe40007ffe0ff */
[----:B------:R-:W-:-:S03]  /*0d50*/  MOV R6, R0 ;  /* 0x0000000000067202 */ /* 0x000fc60000000f00 */
.L_x_1416:
        /* <DEDUP_REMOVED lines=66> */
.L_x_1421:
[----:B------:R-:W-:Y:S05]  /*1180*/  BSYNC B0 ;  /* 0x0000000000007941 */ /* 0x000fea0003800000 */
.L_x_1420:
        /* <DEDUP_REMOVED lines=77> */
.L_x_1431:
        /* <DEDUP_REMOVED lines=81> */
.L_x_1424:
[----:B------:R-:W-:Y:S05]  /*1b70*/  BSYNC B0 ;  /* 0x0000000000007941 */ /* 0x000fea0003800000 */
.L_x_1423:
        /* <DEDUP_REMOVED lines=22> */
.L_x_1429:
        /* <DEDUP_REMOVED lines=129> */
.L_x_1428:
[----:B------:R-:W-:Y:S05]  /*24f0*/  BSYNC B0 ;  /* 0x0000000000007941 */ /* 0x000fea0003800000 */
.L_x_1427:
        /* <DEDUP_REMOVED lines=8> */
.L_x_1430:
        /* <DEDUP_REMOVED lines=43> */
.L_x_1426:
[----:B------:R-:W-:Y:S05]  /*2830*/  BSYNC B1 ;  /* 0x0000000000017941 */ /* 0x000fea0003800000 */
.L_x_1425:
        /* <DEDUP_REMOVED lines=18> */
.L_x_1422:
[----:B-1----:R-:W-:Y:S02]  /*2960*/  MOV R5, 0x2980 ;  /* 0x0000298000057802 */ /* 0x002fe40000000f00 */
[----:B------:R-:W-:Y:S05]  /*2970*/  CALL.REL.NOINC `($__internal_129_$__cuda_sm70_shflsync_bfly_p) ;  /* 0x000003f000007944 */ /* 0x000fea0003c00000 */
[----:B--2---:R-:W-:Y:S01]  /*2980*/  MOV R5, R7 ;  /* 0x0000000700057202 */ /* 0x004fe20000000f00 */
[----:B-1----:R-:W-:Y:S05]  /*2990*/  BRA `(.L_x_1431) ;  /* 0xffffecc000007947 */ /* 0x002fea000383ffff */
        .weak           $__internal_128_$__cuda_sm20_div_u64
        .type           $__internal_128_$__cuda_sm20_div_u64,@function
        .size           $__internal_128_$__cuda_sm20_div_u64,($__internal_129_$__cuda_sm70_shflsync_bfly_p - $__internal_128_$__cuda_sm20_div_u64)
$__internal_128_$__cuda_sm20_div_u64:
        /* <DEDUP_REMOVED lines=60> */
[----:B------:R-:W-:Y:S06]  /*2d60*/  RET.REL.NODEC R6 `(_ZN7cutlass13device_kernelIN5flash19FlashAttnFwdCombineIN4cute5tupleIJNS3_1CILi8EEENS5_ILi128EEEEEELi6ELi256ELi1ELb0ELb1EffNS_4arch4Sm80EEEEEvNT_6ParamsE) ;  /* 0xffffd29006007950 */ /* 0x000fec0003c3ffff */
        .weak           $__internal_129_$__cuda_sm70_shflsync_bfly_p
        .type           $__internal_129_$__cuda_sm70_shflsync_bfly_p,@function
        .size           $__internal_129_$__cuda_sm70_shflsync_bfly_p,(.L_x_1996 - $__internal_129_$__cuda_sm70_shflsync_bfly_p)
$__internal_129_$__cuda_sm70_shflsync_bfly_p:
[----:B------:R-:W-:Y:S01]  /*2d70*/  HFMA2.MMA R23, -RZ, RZ, 0, 0 ;  /* 0x00000000ff177435 */ /* 0x000fe200000001ff */
[----:B------:R-:W-:Y:S01]  /*2d80*/  MOV R22, R5 ;  /* 0x0000000500167202 */ /* 0x000fe20000000f00 */
[----:B------:R1:W2:Y:S04]  /*2d90*/  SHFL.BFLY PT, R7, R4, 0x10, 0x1f ;  /* 0x0e001f0004077f89 */ /* 0x0002a800000e0000 */
[----:B------:R-:W-:Y:S05]  /*2da0*/  RET.REL.NODEC R22 `(_ZN7cutlass13device_kernelIN5flash19FlashAttnFwdCombineIN4cute5tupleIJNS3_1CILi8EEENS5_ILi128EEEEEELi6ELi256ELi1ELb0ELb1EffNS_4arch4Sm80EEEEEvNT_6ParamsE) ;  /* 0xffffd25016007950 */ /* 0x000fea0003c3ffff */
.L_x_1432:
        /* <DEDUP_REMOVED lines=13> */
.L_x_1996:


//--------------------- .text._ZN7cutlass13device_kernelIN5flash19FlashAttnFwdCombineIN4cute5tupleIJNS3_1CILi8EEENS5_ILi128EEEEEELi5ELi256ELi1ELb0ELb1EffNS_4arch4Sm80EEEEEvNT_6ParamsE --------------------------
	.section	.text._ZN7cutlass13device_kernelIN5flash19FlashAttnFwdCombineIN4cute5tupleIJNS3_1CILi8EEENS5_ILi128EEEEEELi5ELi256ELi1ELb0ELb1EffNS_4arch4Sm80EEEEEvNT_6ParamsE,"ax",@progbits
	.sectioninfo	@"SHI_REGISTERS=42"
	.align	128
.text._ZN7cutlass13device_kernelIN5flash19FlashAttnFwdCombineIN4cute5tupleIJNS3_1CILi8EEENS5_ILi128EEEEEELi5ELi256ELi1ELb0ELb1EffNS_4arch4Sm80EEEEEvNT_6ParamsE:
        .type           _ZN7cutlass13device_kernelIN5flash19FlashAttnFwdCombineIN4cute5tupleIJNS3_1CILi8EEENS5_ILi128EEEEEELi5ELi256ELi1ELb0ELb1EffNS_4arch4Sm80EEEEEvNT_6ParamsE,@function
        .size           _ZN7cutlass13device_kernelIN5flash19FlashAttnFwdCombineIN4cute5tupleIJNS3_1CILi8EEENS5_ILi128EEEEEELi5ELi256ELi1ELb0ELb1EffNS_4arch4Sm80EEEEEvNT_6ParamsE,(.L_x_1999 - _ZN7cutlass13device_kernelIN5flash19FlashAttnFwdCombineIN4cute5tupleIJNS3_1CILi8EEENS5_ILi128EEEEEELi5ELi256ELi1ELb0ELb1EffNS_4arch4Sm80EEEEEvNT_6ParamsE)
        .other          _ZN7cutlass13device_kernelIN5flash19FlashAttnFwdCombineIN4cute5tupleIJNS3_1CILi8EEENS5_ILi128EEEEEELi5ELi256ELi1ELb0ELb1EffNS_4arch4Sm80EEEEEvNT_6ParamsE,@"STO_CUDA_ENTRY STV_DEFAULT"
_ZN7cutlass13device_kernelIN5flash19FlashAttnFwdCombineIN4cute5tupleIJNS3_1CILi8EEENS5_ILi128EEEEEELi5ELi256ELi1ELb0ELb1EffNS_4arch4Sm80EEEEEvNT_6ParamsE:
        /* <DEDUP_REMOVED lines=51> */
.L_x_1433:
        /* <DEDUP_REMOVED lines=25> */
.L_x_1434:
        /* <DEDUP_REMOVED lines=101> */
.L_x_1436:
        /* <DEDUP_REMOVED lines=14> */
[----:B------:R-:W-:Y:S05]  /*0bf0*/  CALL.REL.NOINC `($__internal_130_$__cuda_sm20_div_u64) ;  /* 0x00001b3000007944 */ /* 0x000fea0003c00000 */
[----:B------:R-:W-:Y:S05]  /*0c00*/  BRA `(.L_x_1438) ;  /* 0x0000013000007947 */ /* 0x000fea0003800000 */
.L_x_1437:
        /* <DEDUP_REMOVED lines=19> */
.L_x_1438:
[----:B------:R-:W-:Y:S02]  /*0d40*/  IADD3 R3, R8, -0x1, RZ ;  /* 0xffffffff08037810 */ /* 0x000fe40007ffe0ff */
[----:B------:R-:W-:-:S03]  /*0d50*/  MOV R6, R0 ;  /* 0x0000000000067202 */ /* 0x000fc60000000f00 */
.L_x_1435:
        /* <DEDUP_REMOVED lines=43> */
.L_x_1440:
[----:B------:R-:W-:Y:S05]  /*1010*/  BSYNC B0 ;  /* 0x0000000000007941 */ /* 0x000fea0003800000 */
.L_x_1439:
        /* <DEDUP_REMOVED lines=70> */
.L_x_1450:
        /* <DEDUP_REMOVED lines=73> */
.L_x_1443:
[----:B------:R-:W-:Y:S05]  /*1910*/  BSYNC B0 ;  /* 0x0000000000007941 */ /* 0x000fea0003800000 */
.L_x_1442:
        /* <DEDUP_REMOVED lines=22> */
.L_x_1448:
        /* <DEDUP_REMOVED lines=129> */
.L_x_1447:
[----:B------:R-:W-:Y:S05]  /*2290*/  BSYNC B0 ;  /* 0x0000000000007941 */ /* 0x000fea0003800000 */
.L_x_1446:
        /* <DEDUP_REMOVED lines=8> */
.L_x_1449:
        /* <DEDUP_REMOVED lines=43> */
.L_x_1445:
[----:B------:R-:W-:Y:S05]  /*25d0*/  BSYNC B1 ;  /* 0x0000000000017941 */ /* 0x000fea0003800000 */
.L_x_1444:
        /* <DEDUP_REMOVED lines=18> */
.L_x_1441:
[----:B-1----:R-:W-:Y:S02]  /*2700*/  MOV R4, 0x2720 ;  /* 0x0000272000047802 */ /* 0x002fe40000000f00 */
[----:B--2---:R-:W-:Y:S05]  /*2710*/  CALL.REL.NOINC `($__internal_131_$__cuda_sm70_shflsync_bfly_p) ;  /* 0x000003e000007944 */ /* 0x004fea0003c00000 */
[----:B-12---:R-:W-:Y:S05]  /*2720*/  BRA `(.L_x_1450) ;  /* 0xffffed5000007947 */ /* 0x006fea000383ffff */
        .weak           $__internal_130_$__cuda_sm20_div_u64
        .type           $__internal_130_$__cuda_sm20_div_u64,@function
        .size           $__internal_130_$__cuda_sm20_div_u64,($__internal_131_$__cuda_sm70_shflsync_bfly_p - $__internal_130_$__cuda_sm20_div_u64)
$__internal_130_$__cuda_sm20_div_u64:
        /* <DEDUP_REMOVED lines=60> */
[----:B------:R-:W-:Y:S06]  /*2af0*/  RET.REL.NODEC R6 `(_ZN7cutlass13device_kernelIN5flash19FlashAttnFwdCombineIN4cute5tupleIJNS3_1CILi8EEENS5_ILi128EEEEEELi5ELi256ELi1ELb0ELb1EffNS_4arch4Sm80EEEEEvNT_6ParamsE) ;  /* 0xffffd50006007950 */ /* 0x000fec0003c3ffff */
        .weak           $__internal_131_$__cuda_sm70_shflsync_bfly_p
        .type           $__internal_131_$__cuda_sm70_shflsync_bfly_p,@function
        .size           $__internal_131_$__cuda_sm70_shflsync_bfly_p,(.L_x_1999 - $__internal_131_$__cuda_sm70_shflsync_bfly_p)
$__internal_131_$__cuda_sm70_shflsync_bfly_p:
[----:B------:R-:W-:Y:S01]  /*2b00*/  HFMA2.MMA R11, -RZ, RZ, 0, 0 ;  /* 0x00000000ff0b7435 */ /* 0x000fe200000001ff */
[----:B------:R-:W-:Y:S01]  /*2b10*/  MOV R10, R4 ;  /* 0x00000004000a7202 */ /* 0x000fe20000000f00 */
[----:B------:R1:W2:Y:S04]  /*2b20*/  SHFL.BFLY PT, R5, R0, 0x10, 0x1f ;  /* 0x0e001f0000057f89 */ /* 0x0002a800000e0000 */
[----:B------:R-:W-:Y:S05]  /*2b30*/  RET.REL.NODEC R10 `(_ZN7cutlass13device_kernelIN5flash19FlashAttnFwdCombineIN4cute5tupleIJNS3_1CILi8EEENS5_ILi128EEEEEELi5ELi256ELi1ELb0ELb1EffNS_4arch4Sm80EEEEEvNT_6ParamsE) ;  /* 0xffffd4c00a007950 */ /* 0x000fea0003c3ffff */
.L_x_1451:
        /* <DEDUP_REMOVED lines=12> */
.L_x_1999:


//--------------------- .text._ZN7cutlass13device_kernelIN5flash19FlashAttnFwdCombineIN4cute5tupleIJNS3_1CILi16EEENS5_ILi64EEEEEELi8ELi256ELi1ELb0ELb0EffNS_4arch4Sm90EEEEEvNT_6ParamsE --------------------------
	.section	.text._ZN7cutlass13device_kernelIN5flash19FlashAttnFwdCombineIN4cute5tupleIJNS3_1CILi16EEENS5_ILi64EEEEEELi8ELi256ELi1ELb0ELb0EffNS_4arch4Sm90EEEEEvNT_6ParamsE,"ax",@progbits
	.sectioninfo	@"SHI_REGISTERS=55"
	.align	128
.text._ZN7cutlass13device_kernelIN5flash19FlashAttnFwdCombineIN4cute5tupleIJNS3_1CILi16EEENS5_ILi64EEEEEELi8ELi256ELi1ELb0ELb0EffNS_4arch4Sm90EEEEEvNT_6ParamsE:
        .type           _ZN7cutlass13device_kernelIN5flash19FlashAttnFwdCombineIN4cute5tupleIJNS3_1CILi16EEENS5_ILi64EEEEEELi8ELi256ELi1ELb0ELb0EffNS_4arch4Sm90EEEEEvNT_6ParamsE,@function
        .size           _ZN7cutlass13device_kernelIN5flash19FlashAttnFwdCombineIN4cute5tupleIJNS3_1CILi16EEENS5_ILi64EEEEEELi8ELi256ELi1ELb0ELb0EffNS_4arch4Sm90EEEEEvNT_6ParamsE,(.L_x_2002 - _ZN7cutlass13device_kernelIN5flash19FlashAttnFwdCombineIN4cute5tupleIJNS3_1CILi16EEENS5_ILi64EEEEEELi8ELi256ELi1ELb0ELb0EffNS_4arch4Sm90EEEEEvNT_6ParamsE)
        .other          _ZN7cutlass13device_kernelIN5flash19FlashAttnFwdCombineIN4cute5tupleIJNS3_1CILi16EEENS5_ILi64EEEEEELi8ELi256ELi1ELb0ELb0EffNS_4arch4Sm90EEEEEvNT_6ParamsE,@"STO_CUDA_ENTRY STV_DEFAULT"
_ZN7cutlass13device_kernelIN5flash19FlashAttnFwdCombineIN4cute5tupleIJNS3_1CILi16EEENS5_ILi64EEEEEELi8ELi256ELi1ELb0ELb0EffNS_4arch4Sm90EEEEEvNT_6ParamsE:
        /* <DEDUP_REMOVED lines=58> */
.L_x_1452:
        /* <DEDUP_REMOVED lines=289> */
.L_x_1454:
[----:B------:R-:W-:Y:S05]  /*15b0*/  BSYNC B0 ;  /* 0x0000000000007941 */ /* 0x000fea0003800000 */
.L_x_1453:
[----:B--2---:R-:W-:Y:S01]  /*15c0*/  IMAD.MOV.U32 R0, RZ, RZ, 0x1 ;  /* 0x00000001ff007424 */ /* 0x004fe200078e00ff */
[----:B------:R-:W0:Y:S01]  /*15d0*/  LDGDEPBAR ;  /* 0x00000000000079af */ /* 0x000e220000000000 */
[----:B-1----:R-:W-:Y:S02]  /*15e0*/  IMAD R6, R19, 0x10, R3 ;  /* 0x0000001013067824 */ /* 0x002fe400078e0203 */
[----:B------:R-:W-:Y:S01]  /*15f0*/  IMAD.SHL.U32 R4, R18, 0x40, RZ ;  /* 0x0000004012047824 */ /* 0x000fe200078e00ff */
[----:B------:R-:W-:Y:S01]  /*1600*/  ISETP.NE.AND P1, PT, R0, c[0x0][0x208], PT ;  /* 0x0000820000007a0c */ /* 0x000fe20003f25270 */
[----:B------:R-:W-:Y:S01]  /*1610*/  IMAD.MOV.U32 R0, RZ, RZ, R6 ;  /* 0x000000ffff007224 */ /* 0x000fe200078e0006 */
[----:B------:R-:W-:Y:S01]  /*1620*/  ISETP.GE.AND P0, PT, R6, R17, PT ;  /* 0x000000110600720c */ /* 0x000fe20003f06270 */
[----:B------:R-:W-:Y:S01]  /*1630*/  IMAD R8, R34, c[0x0][0x198], RZ ;  /* 0x0000660022087a24 */ /* 0x000fe200078e02ff */
[----:B------:R-:W-:Y:S01]  /*1640*/  SHF.R.S32.HI R5, RZ, 0x1f, R4 ;  /* 0x0000001fff057819 */ /* 0x000fe20000011404 */
[----:B------:R-:W-:Y:S01]  /*1650*/  IMAD.SHL.U32 R14, R2, 0x4, RZ ;  /* 0x00000004020e7824 */ /* 0x000fe200078e00ff */
[----:B------:R-:W-:-:S03]  /*1660*/  IADD3 R13, -R4, c[0x0][0x16c], RZ ;  /* 0x00005b00040d7a10 */ /* 0x000fc60007ffe1ff */
[----:B------:R-:W-:Y:S01]  /*1670*/  IMAD.WIDE.U32 R10, R33, c[0x0][0x198], R4 ;  /* 0x00006600210a7a25 */ /* 0x000fe200078e0004 */
[----:B------:R-:W-:Y:S02]  /*1680*/  ISETP.GE.AND P4, PT, R14, R13, PT ;  /* 0x0000000d0e00720c */ /* 0x000fe40003f86270 */
[----:B------:R-:W-:Y:S01]  /*1690*/  SHF.R.S32.HI R37, RZ, 0x1f, R14 ;  /* 0x0000001fff257819 */ /* 0x000fe2000001140e */
[----:B------:R-:W-:-:S04]  /*16a0*/  @P1 IMAD.HI.U32 R7, R6, c[0x0][0x20c], RZ ;  /* 0x0000830006071a27 */ /* 0x000fc800078e00ff */
[----:B------:R-:W-:Y:S01]  /*16b0*/  IMAD R32, R3, 0x40, R14 ;  /* 0x0000004003207824 */ /* 0x000fe200078e020e */
[----:B------:R-:W-:Y:S01]  /*16c0*/  @P1 SHF.R.U32.HI R0, RZ, c[0x0][0x210], R7 ;  /* 0x00008400ff001a19 */ /* 0x000fe20000011607 */
[----:B------:R-:W-:-:S03]  /*16d0*/  IMAD R7, R33, c[0x0][0x19c], R8 ;  /* 0x0000670021077a24 */ /* 0x000fc600078e0208 */
[--C-:B------:R-:W-:Y:S01]  /*16e0*/  SHF.R.S32.HI R4, RZ, 0x1f, R0.reuse ;  /* 0x0000001fff047819 */ /* 0x100fe20000011400 */
[----:B------:R-:W-:Y:S01]  /*16f0*/  IMAD.MOV R35, RZ, RZ, -R0 ;  /* 0x000000ffff237224 */ /* 0x000fe200078e0a00 */
[----:B------:R-:W-:Y:S01]  /*1700*/  SEL R8, R0, 0xffffffff, !P0 ;  /* 0xffffffff00087807 */ /* 0x000fe20004000000 */
[----:B------:R-:W-:Y:S02]  /*1710*/  IMAD.IADD R11, R11, 0x1, R7 ;  /* 0x000000010b0b7824 */ /* 0x000fe400078e0207 */
[----:B------:R-:W-:Y:S01]  /*1720*/  IMAD R5, R4, c[0x0][0x190], RZ ;  /* 0x0000640004057a24 */ /* 0x000fe200078e02ff */
[----:B------:R-:W-:Y:S01]  /*1730*/  ISETP.LT.OR P4, PT, R8, RZ, P4 ;  /* 0x000000ff0800720c */ /* 0x000fe20002781670 */
[----:B------:R-:W-:Y:S02]  /*1740*/  IMAD R35, R35, c[0x0][0x208], R6 ;  /* 0x0000820023237a24 */ /* 0x000fe400078e0206 */
[----:B------:R-:W-:Y:S01]  /*1750*/  IMAD.WIDE.U32 R10, R0, c[0x0][0x190], R10 ;  /* 0x00006400000a7a25 */ /* 0x000fe200078e000a */
[----:B------:R-:W-:-:S02]  /*1760*/  ISETP.LT.OR P3, PT, R16, 0x3, P4 ;  /* 0x000000031000780c */ /* 0x000fc40002761670 */
        /* <DEDUP_REMOVED lines=73> */
.L_x_1464:
        /* <DEDUP_REMOVED lines=32> */
[----:B------:R-:W-:Y:S01]  /*1e00*/  FSETP.NEU.FTZ.AND P1, PT, R50, -INF , PT ;  /* 0xff8000003200780b */ /* 0x000fe20003f3d000 */
        /* <DEDUP_REMOVED lines=8> */
[--C-:B------:R-:W-:Y:S01]  /*1e90*/  FADD.FTZ R9, R48, -R21.reuse ;  /* 0x8000001530097221 */ /* 0x100fe20000010000 */
[C---:B------:R-:W-:Y:S01]  /*1ea0*/  FSETP.NEU.FTZ.AND P3, PT, R46.reuse, -INF , PT ;  /* 0xff8000002e00780b */ /* 0x040fe20003f7d000 */
[----:B------:R-:W-:Y:S01]  /*1eb0*/  FADD.FTZ R7, R46, -R21 ;  /* 0x800000152e077221 */ /* 0x000fe20000010000 */
[----:B------:R-:W1:Y:S01]  /*1ec0*/  MUFU.EX2 R15, R15 ;  /* 0x0000000f000f7308 */ /* 0x000e620000000800 */
[----:B---3--:R-:W-:Y:S01]  /*1ed0*/  FADD.FTZ R39, R0, R17 ;  /* 0x0000001100277221 */ /* 0x008fe20000010000 */
[----:B------:R-:W-:Y:S01]  /*1ee0*/  @P2 IADD3 R27, R2, 0x50, RZ ;  /* 0x00000050021b2810 */ /* 0x000fe20007ffe0ff */
[----:B------:R-:W-:Y:S01]  /*1ef0*/  FMUL.FTZ R9, R9, 1.4426950216293334961 ;  /* 0x3fb8aa3b09097820 */ /* 0x000fe20000410000 */
[----:B------:R-:W-:Y:S01]  /*1f00*/  FSETP.NEU.FTZ.AND P2, PT, R44, -INF , PT ;  /* 0xff8000002c00780b */ /* 0x000fe20003f5d000 */
[----:B------:R-:W-:Y:S01]  /*1f10*/  FMUL.FTZ R7, R7, 1.4426950216293334961 ;  /* 0x3fb8aa3b07077820 */ /* 0x000fe20000410000 */
[----:B------:R-:W-:Y:S01]  /*1f20*/  @P1 IADD3 R27, R2, 0x60, RZ ;  /* 0x00000060021b1810 */ /* 0x000fe20007ffe0ff */
[--C-:B------:R-:W-:Y:S01]  /*1f30*/  FADD.FTZ R6, R44, -R21.reuse ;  /* 0x800000152c067221 */ /* 0x100fe20000010000 */
[----:B------:R-:W3:Y:S01]  /*1f40*/  MUFU.EX2 R12, R12 ;  /* 0x0000000c000c7308 */ /* 0x000ee20000000800 */
[----:B----4-:R-:W-:Y:S01]  /*1f50*/  FADD.FTZ R20, R39, R16 ;  /* 0x0000001027147221 */ /* 0x010fe20000010000 */
[----:B------:R-:W-:Y:S01]  /*1f60*/  FSETP.NEU.FTZ.AND P1, PT, R42, -INF , PT ;  /* 0xff8000002a00780b */ /* 0x000fe20003f3d000 */
[----:B------:R-:W-:Y:S01]  /*1f70*/  FMUL.FTZ R6, R6, 1.4426950216293334961 ;  /* 0x3fb8aa3b06067820 */ /* 0x000fe20000410000 */
[----:B------:R-:W-:Y:S01]  /*1f80*/  @P0 IADD3 R27, R2, 0x70, RZ ;  /* 0x00000070021b0810 */ /* 0x000fe20007ffe0ff */
[--C-:B------:R-:W-:Y:S01]  /*1f90*/  FADD.FTZ R5, R42, -R21.reuse ;  /* 0x800000152a057221 */ /* 0x100fe20000010000 */
[C---:B------:R-:W-:Y:S01]  /*1fa0*/  FSETP.NEU.FTZ.AND P0, PT, R38.reuse, -INF , PT ;  /* 0xff8000002600780b */ /* 0x040fe20003f1d000 */
[----:B------:R-:W-:Y:S01]  /*1fb0*/  FADD.FTZ R4, R38, -R21 ;  /* 0x8000001526047221 */ /* 0x000fe20000010000 */
[----:B------:R-:W4:Y:S01]  /*1fc0*/  MUFU.EX2 R11, R11 ;  /* 0x0000000b000b7308 */ /* 0x000f220000000800 */
[----:B-1----:R-:W-:Y:S01]  /*1fd0*/  FADD.FTZ R39, R20, R15 ;  /* 0x0000000f14277221 */ /* 0x002fe20000010000 */
[----:B------:R-:W-:Y:S01]  /*1fe0*/  @P3 IADD3 R27, R2, 0x80, RZ ;  /* 0x00000080021b3810 */ /* 0x000fe20007ffe0ff */
[----:B------:R-:W-:Y:S01]  /*1ff0*/  FMUL.FTZ R5, R5, 1.4426950216293334961 ;  /* 0x3fb8aa3b05057820 */ /* 0x000fe20000410000 */
[----:B------:R-:W-:Y:S01]  /*2000*/  FSETP.NEU.FTZ.AND P3, PT, R30, -INF , PT ;  /* 0xff8000001e00780b */ /* 0x000fe20003f7d000 */
[----:B------:R-:W-:Y:S01]  /*2010*/  FMUL.FTZ R4, R4, 1.4426950216293334961 ;  /* 0x3fb8aa3b04047820 */ /* 0x000fe20000410000 */
[----:B------:R-:W-:Y:S01]  /*2020*/  @P2 IADD3 R27, R2, 0x90, RZ ;  /* 0x00000090021b2810 */ /* 0x000fe20007ffe0ff */
[--C-:B------:R-:W-:Y:S01]  /*2030*/  FADD.FTZ R0, R30, -R21.reuse ;  /* 0x800000151e007221 */ /* 0x100fe20000010000 */
[----:B------:R-:W1:Y:S01]  /*2040*/  MUFU.EX2 R10, R10 ;  /* 0x0000000a000a7308 */ /* 0x000e620000000800 */
[----:B---3--:R-:W-:Y:S01]  /*2050*/  FADD.FTZ R20, R39, R12 ;  /* 0x0000000c27147221 */ /* 0x008fe20000010000 */
[----:B------:R-:W-:Y:S01]  /*2060*/  FSETP.NEU.FTZ.AND P2, PT, R28, -INF , PT ;  /* 0xff8000001c00780b */ /* 0x000fe20003f5d000 */
[----:B------:R-:W-:Y:S01]  /*2070*/  FMUL.FTZ R0, R0, 1.4426950216293334961 ;  /* 0x3fb8aa3b00007820 */ /* 0x000fe20000410000 */
[----:B------:R-:W-:Y:S01]  /*2080*/  @P1 IADD3 R27, R2, 0xa0, RZ ;  /* 0x000000a0021b1810 */ /* 0x000fe20007ffe0ff */
[--C-:B------:R-:W-:Y:S01]  /*2090*/  FADD.FTZ R19, R28, -R21.reuse ;  /* 0x800000151c137221 */ /* 0x100fe20000010000 */
[C---:B------:R-:W-:Y:S01]  /*20a0*/  FSETP.NEU.FTZ.AND P1, PT, R26.reuse, -INF , PT ;  /* 0xff8000001a00780b */ /* 0x040fe20003f3d000 */
[----:B------:R-:W-:Y:S01]  /*20b0*/  FADD.FTZ R25, R26, -R21 ;  /* 0x800000151a197221 */ /* 0x000fe20000010000 */
[----:B------:R-:W3:Y:S01]  /*20c0*/  MUFU.EX2 R9, R9 ;  /* 0x0000000900097308 */ /* 0x000ee20000000800 */
[----:B----4-:R-:W-:Y:S01]  /*20d0*/  FADD.FTZ R39, R20, R11 ;  /* 0x0000000b14277221 */ /* 0x010fe20000010000 */
[----:B------:R-:W-:Y:S01]  /*20e0*/  @P0 IADD3 R27, R2, 0xb0, RZ ;  /* 0x000000b0021b0810 */ /* 0x000fe20007ffe0ff */
[----:B------:R-:W-:Y:S01]  /*20f0*/  FMUL.FTZ R19, R19, 1.4426950216293334961 ;  /* 0x3fb8aa3b13137820 */ /* 0x000fe20000410000 */
[----:B------:R-:W-:Y:S01]  /*2100*/  FSETP.NEU.FTZ.AND P0, PT, R24, -INF , PT ;  /* 0xff8000001800780b */ /* 0x000fe20003f1d000 */
[----:B------:R-:W-:Y:S01]  /*2110*/  FMUL.FTZ R25, R25, 1.4426950216293334961 ;  /* 0x3fb8aa3b19197820 */ /* 0x000fe20000410000 */
[----:B------:R-:W-:Y:S01]  /*2120*/  @P3 IADD3 R27, R2, 0xc0, RZ ;  /* 0x000000c0021b3810 */ /* 0x000fe20007ffe0ff */
[----:B------:R-:W-:Y:S01]  /*2130*/  FADD.FTZ R21, R24, -R21 ;  /* 0x8000001518157221 */ /* 0x000fe20000010000 */
[----:B------:R-:W4:Y:S01]  /*2140*/  MUFU.EX2 R7, R7 ;  /* 0x0000000700077308 */ /* 0x000f220000000800 */
[----:B-1----:R-:W-:Y:S01]  /*2150*/  FADD.FTZ R20, R39, R10 ;  /* 0x0000000a27147221 */ /* 0x002fe20000010000 */
[C---:B------:R-:W-:Y:S01]  /*2160*/  @P2 IADD3 R27, R2.reuse, 0xd0, RZ ;  /* 0x000000d0021b2810 */ /* 0x040fe20007ffe0ff */
[----:B------:R-:W-:Y:S01]  /*2170*/  FMUL.FTZ R21, R21, 1.4426950216293334961 ;  /* 0x3fb8aa3b15157820 */ /* 0x000fe20000410000 */
[----:B------:R-:W-:-:S02]  /*2180*/  @P1 IADD3 R27, R2, 0xe0, RZ ;  /* 0x000000e0021b1810 */ /* 0x000fc40007ffe0ff */
[----:B------:R-:W-:Y:S02]  /*2190*/  ISETP.NE.AND P1, PT, R2, RZ, PT ;  /* 0x000000ff0200720c */ /* 0x000fe40003f25270 */
[----:B------:R-:W1:Y:S01]  /*21a0*/  MUFU.EX2 R6, R6 ;  /* 0x0000000600067308 */ /* 0x000e620000000800 */
[----:B---3--:R-:W-:Y:S01]  /*21b0*/  FADD.FTZ R20, R20, R9 ;  /* 0x0000000914147221 */ /* 0x008fe20000010000 */
[----:B------:R-:W-:-:S06]  /*21c0*/  @P0 IADD3 R27, R2, 0xf0, RZ ;  /* 0x000000f0021b0810 */ /* 0x000fcc0007ffe0ff */
[----:B------:R-:W3:Y:S01]  /*21d0*/  MUFU.EX2 R5, R5 ;  /* 0x0000000500057308 */ /* 0x000ee20000000800 */
[----:B----4-:R-:W-:-:S07]  /*21e0*/  FADD.FTZ R23, R20, R7 ;  /* 0x0000000714177221 */ /* 0x010fce0000010000 */
[----:B------:R-:W4:Y:S01]  /*21f0*/  MUFU.EX2 R4, R4 ;  /* 0x0000000400047308 */ /* 0x000f220000000800 */
[----:B-1----:R-:W-:-:S07]  /*2200*/  FADD.FTZ R20, R23, R6 ;  /* 0x0000000617147221 */ /* 0x002fce0000010000 */
[----:B------:R-:W1:Y:S01]  /*2210*/  MUFU.EX2 R0, R0 ;  /* 0x0000000000007308 */ /* 0x000e620000000800 */
[----:B---3--:R-:W-:-:S07]  /*2220*/  FADD.FTZ R23, R20, R5 ;  /* 0x0000000514177221 */ /* 0x008fce0000010000 */
[----:B------:R-:W3:Y:S01]  /*2230*/  MUFU.EX2 R19, R19 ;  /* 0x0000001300137308 */ /* 0x000ee20000000800 */
[----:B----4-:R-:W-:-:S07]  /*2240*/  FADD.FTZ R23, R23, R4 ;  /* 0x0000000417177221 */ /* 0x010fce0000010000 */
[----:B------:R-:W4:Y:S01]  /*2250*/  MUFU.EX2 R25, R25 ;  /* 0x0000001900197308 */ /* 0x000f220000000800 */
[----:B-1----:R-:W-:-:S07]  /*2260*/  FADD.FTZ R20, R23, R0 ;  /* 0x0000000017147221 */ /* 0x002fce0000010000 */
        /* <DEDUP_REMOVED lines=70> */
[----:B------:R-:W-:Y:S01]  /*26d0*/  MOV R0, 0x1 ;  /* 0x0000000100007802 */ /* 0x000fe20000000f00 */
[----:B------:R-:W-:Y:S01]  /*26e0*/  IMAD R4, R34, c[0x0][0x200], RZ ;  /* 0x0000800022047a24 */ /* 0x000fe200078e02ff */
[----:B------:R-:W-:Y:S01]  /*26f0*/  MOV R5, R2 ;  /* 0x0000000200057202 */ /* 0x000fe20000000f00 */
[----:B------:R-:W-:Y:S01]  /*2700*/  IMAD.WIDE.U32 R6, R33, c[0x0][0x200], RZ ;  /* 0x0000800021067a25 */ /* 0x000fe200078e00ff */
[----:B------:R-:W-:-:S03]  /*2710*/  ISETP.NE.AND P0, PT, R0, c[0x0][0x208], PT ;  /* 0x0000820000007a0c */ /* 0x000fc60003f05270 */
        /* <DEDUP_REMOVED lines=17> */
.L_x_1457:
[----:B------:R-:W-:Y:S05]  /*2830*/  BSYNC B0 ;  /* 0x0000000000007941 */ /* 0x000fea0003800000 */
.L_x_1456:
[----:B------:R-:W-:Y:S01]  /*2840*/  BAR.SYNC.DEFER_BLOCKING 0x0 ;  /* 0x0000000000007b1d */ /* 0x000fe20000010000 */
[----:B---3--:R-:W-:Y:S01]  /*2850*/  CS2R R6, SRZ ;  /* 0x0000000000067805 */ /* 0x008fe2000001ff00 */
[----:B-1----:R-:W-:-:S04]  /*2860*/  CS2R R4, SRZ ;  /* 0x0000000000047805 */ /* 0x002fc8000001ff00 */
        /* <DEDUP_REMOVED lines=16> */
[----:B------:R-:W-:Y:S01]  /*2970*/  IADD3 R42, R9, -R38, RZ ;  /* 0x80000026092a7210 */ /* 0x000fe20007ffe0ff */
[----:B------:R-:W-:Y:S01]  /*2980*/  CS2R R6, SRZ ;  /* 0x0000000000067805 */ /* 0x000fe2000001ff00 */
[----:B------:R-:W-:-:S07]  /*2990*/  CS2R R4, SRZ ;  /* 0x0000000000047805 */ /* 0x000fce000001ff00 */
.L_x_1462:
        /* <DEDUP_REMOVED lines=129> */
.L_x_1461:
[----:B------:R-:W-:Y:S05]  /*31b0*/  BSYNC B0 ;  /* 0x0000000000007941 */ /* 0x000fea0003800000 */
.L_x_1460:
[----:B------:R-:W-:-:S13]  /*31c0*/  ISETP.NE.AND P0, PT, R38, RZ, PT ;  /* 0x000000ff2600720c */ /* 0x000fda0003f05270 */
[----:B------:R-:W-:Y:S05]  /*31d0*/  @!P0 BRA `(.L_x_1459) ;  /* 0x000002f000008947 */ /* 0x000fea0003800000 */
[----:B------:R-:W-:Y:S01]  /*31e0*/  IADD3 R0, R44, 0x3, RZ ;  /* 0x000000032c007810 */ /* 0x000fe20007ffe0ff */
[----:B------:R-:W-:Y:S02]  /*31f0*/  IMAD.MOV.U32 R15, RZ, RZ, 0x3 ;  /* 0x00000003ff0f7424 */ /* 0x000fe400078e00ff */
[----:B------:R-:W-:Y:S01]  /*3200*/  IMAD.MOV.U32 R11, RZ, RZ, RZ ;  /* 0x000000ffff0b7224 */ /* 0x000fe200078e00ff */
[----:B------:R-:W-:Y:S02]  /*3210*/  SHF.R.S32.HI R10, RZ, 0x1f, R0 ;  /* 0x0000001fff0a7819 */ /* 0x000fe40000011400 */
.L_x_1463:
        /* <DEDUP_REMOVED lines=43> */
.L_x_1459:
[----:B------:R-:W-:Y:S05]  /*34d0*/  BSYNC B1 ;  /* 0x0000000000017941 */ /* 0x000fea0003800000 */
.L_x_1458:
        /* <DEDUP_REMOVED lines=22> */
.L_x_1455:
[----:B------:R-:W-:Y:S02]  /*3640*/  MOV R0, 0x3660 ;  /* 0x0000366000007802 */ /* 0x000fe40000000f00 */
[----:B------:R-:W-:Y:S05]  /*3650*/  CALL.REL.NOINC `($__internal_132_$__cuda_sm70_shflsync_bfly_p) ;  /* 0x0000001000007944 */ /* 0x000fea0003c00000 */
[----:B-12---:R-:W-:Y:S05]  /*3660*/  BRA `(.L_x_1464) ;  /* 0xffffe59000007947 */ /* 0x006fea000383ffff */
        .weak           $__internal_132_$__cuda_sm70_shflsync_bfly_p
        .type           $__internal_132_$__cuda_sm70_shflsync_bfly_p,@function
        .size           $__internal_132_$__cuda_sm70_shflsync_bfly_p,(.L_x_2002 - $__internal_132_$__cuda_sm70_shflsync_bfly_p)
$__internal_132_$__cuda_sm70_shflsync_bfly_p:
[----:B------:R-:W-:Y:S01]  /*3670*/  HFMA2.MMA R7, -RZ, RZ, 0, 0 ;  /* 0x00000000ff077435 */ /* 0x000fe200000001ff */
[----:B------:R-:W-:Y:S01]  /*3680*/  MOV R6, R0 ;  /* 0x0000000000067202 */ /* 0x000fe20000000f00 */
[----:B------:R1:W2:Y:S04]  /*3690*/  SHFL.BFLY PT, R4, R5, 0x8, 0x1f ;  /* 0x0d001f0005047f89 */ /* 0x0002a800000e0000 */
[----:B------:R-:W-:Y:S05]  /*36a0*/  RET.REL.NODEC R6 `(_ZN7cutlass13device_kernelIN5flash19FlashAttnFwdCombineIN4cute5tupleIJNS3_1CILi16EEENS5_ILi64EEEEEELi8ELi256ELi1ELb0ELb0EffNS_4arch4Sm90EEEEEvNT_6ParamsE) ;  /* 0xffffc95006007950 */ /* 0x000fea0003c3ffff */
.L_x_1465:
        /* <DEDUP_REMOVED lines=13> */
.L_x_2002:


//--------------------- .text._ZN7cutlass13device_kernelIN5flash19FlashAttnFwdCombineIN4cute5tupleIJNS3_1CILi16EEENS5_ILi64EEEEEELi7ELi256ELi1ELb0ELb0EffNS_4arch4Sm90EEEEEvNT_6ParamsE --------------------------
	.section	.text._ZN7cutlass13device_kernelIN5flash19FlashAttnFwdCombineIN4cute5tupleIJNS3_1CILi16EEENS5_ILi64EEEEEELi7ELi256ELi1ELb0ELb0EffNS_4arch4Sm90EEEEEvNT_6ParamsE,"ax",@progbits
	.sectioninfo	@"SHI_REGISTERS=48"
	.align	128
.text._ZN7cutlass13device_kernelIN5flash19FlashAttnFwdCombineIN4cute5tupleIJNS3_1CILi16EEENS5_ILi64EEEEEELi7ELi256ELi1ELb0ELb0EffNS_4arch4Sm90EEEEEvNT_6ParamsE:
        .type           _ZN7cutlass13device_kernelIN5flash19FlashAttnFwdCombineIN4cute5tupleIJNS3_1CILi16EEENS5_ILi64EEEEEELi7ELi256ELi1ELb0ELb0EffNS_4arch4Sm90EEEEEvNT_6ParamsE,@function
        .size           _ZN7cutlass13device_kernelIN5flash19FlashAttnFwdCombineIN4cute5tupleIJNS3_1CILi16EEENS5_ILi64EEEEEELi7ELi256ELi1ELb0ELb0EffNS_4arch4Sm90EEEEEvNT_6ParamsE,(.L_x_2004 - _ZN7cutlass13device_kernelIN5flash19FlashAttnFwdCombineIN4cute5tupleIJNS3_1CILi16EEENS5_ILi64EEEEEELi7ELi256ELi1ELb0ELb0EffNS_4arch4Sm90EEEEEvNT_6ParamsE)
        .other          _ZN7cutlass13device_kernelIN5flash19FlashAttnFwdCombineIN4cute5tupleIJNS3_1CILi16EEENS5_ILi64EEEEEELi7ELi256ELi1ELb0ELb0EffNS_4arch4Sm90EEEEEvNT_6ParamsE,@"STO_CUDA_ENTRY STV_DEFAULT"
_ZN7cutlass13device_kernelIN5flash19FlashAttnFwdCombineIN4cute5tupleIJNS3_1CILi16EEENS5_ILi64EEEEEELi7ELi256ELi1ELb0ELb0EffNS_4arch4Sm90EEEEEvNT_6ParamsE:
        /* <DEDUP_REMOVED lines=58> */
.L_x_1466:
        /* <DEDUP_REMOVED lines=165> */
.L_x_1468:
[----:B------:R-:W-:Y:S05]  /*0df0*/  BSYNC B0 ;  /* 0x0000000000007941 */ /* 0x000fea0003800000 */
.L_x_1467:
[----:B------:R-:W-:Y:S01]  /*0e00*/  IMAD.MOV.U32 R0, RZ, RZ, 0x1 ;  /* 0x00000001ff007424 */ /* 0x000fe200078e00ff */
[----:B------:R-:W0:Y:S01]  /*0e10*/  LDGDEPBAR ;  /* 0x00000000000079af */ /* 0x000e220000000000 */
[----:B-1----:R-:W-:Y:S02]  /*0e20*/  IMAD R6, R19, 0x10, R3 ;  /* 0x0000001013067824 */ /* 0x002fe400078e0203 */
[----:B--2---:R-:W-:Y:S01]  /*0e30*/  IMAD.SHL.U32 R4, R18, 0x40, RZ ;  /* 0x0000004012047824 */ /* 0x004fe200078e00ff */
[----:B------:R-:W-:Y:S01]  /*0e40*/  ISETP.NE.AND P1, PT, R0, c[0x0][0x208], PT ;  /* 0x0000820000007a0c */ /* 0x000fe20003f25270 */
[----:B------:R-:W-:Y:S01]  /*0e50*/  IMAD.MOV.U32 R0, RZ, RZ, R6 ;  /* 0x000000ffff007224 */ /* 0x000fe200078e0006 */
[----:B------:R-:W-:Y:S01]  /*0e60*/  ISETP.GE.AND P0, PT, R6, R17, PT ;  /* 0x000000110600720c */ /* 0x000fe20003f06270 */
[----:B------:R-:W-:Y:S01]  /*0e70*/  IMAD R8, R34, c[0x0][0x198], RZ ;  /* 0x0000660022087a24 */ /* 0x000fe200078e02ff */
[----:B------:R-:W-:Y:S01]  /*0e80*/  SHF.R.S32.HI R5, RZ, 0x1f, R4 ;  /* 0x0000001fff057819 */ /* 0x000fe20000011404 */
[----:B------:R-:W-:Y:S01]  /*0e90*/  IMAD.SHL.U32 R14, R2, 0x4, RZ ;  /* 0x00000004020e7824 */ /* 0x000fe200078e00ff */
[----:B------:R-:W-:Y:S01]  /*0ea0*/  IADD3 R13, -R4, c[0x0][0x16c], RZ ;  /* 0x00005b00040d7a10 */ /* 0x000fe20007ffe1ff */
[----:B------:R-:W-:-:S02]  /*0eb0*/  IMAD.SHL.U32 R24, R2, 0x10, RZ ;  /* 0x0000001002187824 */ /* 0x000fc400078e00ff */
[----:B------:R-:W-:Y:S01]  /*0ec0*/  IMAD.WIDE.U32 R10, R33, c[0x0][0x198], R4 ;  /* 0x00006600210a7a25 */ /* 0x000fe200078e0004 */
[----:B------:R-:W-:Y:S02]  /*0ed0*/  ISETP.GE.AND P4, PT, R14, R13, PT ;  /* 0x0000000d0e00720c */ /* 0x000fe40003f86270 */
[----:B------:R-:W-:Y:S01]  /*0ee0*/  SHF.R.S32.HI R37, RZ, 0x1f, R14 ;  /* 0x0000001fff257819 */ /* 0x000fe2000001140e */
[----:B------:R-:W-:Y:S01]  /*0ef0*/  @P1 IMAD.HI.U32 R7, R6, c[0x0][0x20c], RZ ;  /* 0x0000830006071a27 */ /* 0x000fe200078e00ff */
[----:B------:R-:W-:-:S03]  /*0f00*/  LOP3.LUT R24, R24, 0xf0, RZ, 0xc0, !PT ;  /* 0x000000f018187812 */ /* 0x000fc600078ec0ff */
        /* <DEDUP_REMOVED lines=67> */
.L_x_1478:
        /* <DEDUP_REMOVED lines=21> */
[C---:B------:R-:W-:Y:S01]  /*1490*/  SEL R20, R2.reuse, 0xffffffff, P3 ;  /* 0xffffffff02147807 */ /* 0x040fe20001800000 */
        /* <DEDUP_REMOVED lines=9> */
[C---:B------:R-:W-:Y:S01]  /*1530*/  @P1 IADD3 R20, R2.reuse, 0x20, RZ ;  /* 0x0000002002141810 */ /* 0x040fe20007ffe0ff */
        /* <DEDUP_REMOVED lines=79> */
[----:B---3--:R-:W-:Y:S01]  /*1a30*/  MOV R5, R2 ;  /* 0x0000000200057202 */ /* 0x008fe20000000f00 */
        /* <DEDUP_REMOVED lines=19> */
.L_x_1471:
[----:B------:R-:W-:Y:S05]  /*1b70*/  BSYNC B0 ;  /* 0x0000000000007941 */ /* 0x000fea0003800000 */
.L_x_1470:
[----:B------:R-:W-:Y:S01]  /*1b80*/  BAR.SYNC.DEFER_BLOCKING 0x0 ;  /* 0x0000000000007b1d */ /* 0x000fe20000010000 */
[----:B---3--:R-:W-:Y:S01]  /*1b90*/  CS2R R6, SRZ ;  /* 0x0000000000067805 */ /* 0x008fe2000001ff00 */
[----:B-1----:R-:W-:-:S04]  /*1ba0*/  CS2R R4, SRZ ;  /* 0x0000000000047805 */ /* 0x002fc8000001ff00 */
        /* <DEDUP_REMOVED lines=19> */
.L_x_1476:
        /* <DEDUP_REMOVED lines=129> */
.L_x_1475:
[----:B------:R-:W-:Y:S05]  /*24f0*/  BSYNC B0 ;  /* 0x0000000000007941 */ /* 0x000fea0003800000 */
.L_x_1474:
        /* <DEDUP_REMOVED lines=8> */
.L_x_1477:
        /* <DEDUP_REMOVED lines=43> */
.L_x_1473:
[----:B------:R-:W-:Y:S05]  /*2830*/  BSYNC B1 ;  /* 0x0000000000017941 */ /* 0x000fea0003800000 */
.L_x_1472:
        /* <DEDUP_REMOVED lines=22> */
.L_x_1469:
[----:B------:R-:W-:Y:S02]  /*29a0*/  MOV R0, 0x29c0 ;  /* 0x000029c000007802 */ /* 0x000fe40000000f00 */
[----:B------:R-:W-:Y:S05]  /*29b0*/  CALL.REL.NOINC `($__internal_133_$__cuda_sm70_shflsync_bfly_p) ;  /* 0x0000001000007944 */ /* 0x000fea0003c00000 */
[----:B-12---:R-:W-:Y:S05]  /*29c0*/  BRA `(.L_x_1478) ;  /* 0xffffe97000007947 */ /* 0x006fea000383ffff */
        .weak           $__internal_133_$__cuda_sm70_shflsync_bfly_p
        .type           $__internal_133_$__cuda_sm70_shflsync_bfly_p,@function
        .size           $__internal_133_$__cuda_sm70_shflsync_bfly_p,(.L_x_2004 - $__internal_133_$__cuda_sm70_shflsync_bfly_p)
$__internal_133_$__cuda_sm70_shflsync_bfly_p:
[----:B------:R-:W-:Y:S01]  /*29d0*/  HFMA2.MMA R7, -RZ, RZ, 0, 0 ;  /* 0x00000000ff077435 */ /* 0x000fe200000001ff */
[----:B------:R-:W-:Y:S01]  /*29e0*/  MOV R6, R0 ;  /* 0x0000000000067202 */ /* 0x000fe20000000f00 */
[----:B------:R1:W2:Y:S04]  /*29f0*/  SHFL.BFLY PT, R4, R5, 0x8, 0x1f ;  /* 0x0d001f0005047f89 */ /* 0x0002a800000e0000 */
[----:B------:R-:W-:Y:S05]  /*2a00*/  RET.REL.NODEC R6 `(_ZN7cutlass13device_kernelIN5flash19FlashAttnFwdCombineIN4cute5tupleIJNS3_1CILi16EEENS5_ILi64EEEEEELi7ELi256ELi1ELb0ELb0EffNS_4arch4Sm90EEEEEvNT_6ParamsE) ;  /* 0xffffd5f006007950 */ /* 0x000fea0003c3ffff */
.L_x_1479:
        /* <DEDUP_REMOVED lines=15> */
.L_x_2004:


//--------------------- .text._ZN7cutlass13device_kernelIN5flash19FlashAttnFwdCombineIN4cute5tupleIJNS3_1CILi16EEENS5_ILi64EEEEEELi6ELi256ELi1ELb0ELb0EffNS_4arch4Sm90EEEEEvNT_6ParamsE --------------------------
	.section	.text._ZN7cutlass13device_kernelIN5flash19FlashAttnFwdCombineIN4cute5tupleIJNS3_1CILi16EEENS5_ILi64EEEEEELi6ELi256ELi1ELb0ELb0EffNS_4arch4Sm90EEEEEvNT_6ParamsE,"ax",@progbits
	.sectioninfo	@"SHI_REGISTERS=48"
	.align	128
.text._ZN7cutlass13device_kernelIN5flash19FlashAttnFwdCombineIN4cute5tupleIJNS3_1CILi16EEENS5_ILi64EEEEEELi6ELi256ELi1ELb0ELb0EffNS_4arch4Sm90EEEEEvNT_6ParamsE:
        .type           _ZN7cutlass13device_kernelIN5flash19FlashAttnFwdCombineIN4cute5tupleIJNS3_1CILi16EEENS5_ILi64EEEEEELi6ELi256ELi1ELb0ELb0EffNS_4arch4Sm90EEEEEvNT_6ParamsE,@function
        .size           _ZN7cutlass13device_kernelIN5flash19FlashAttnFwdCombineIN4cute5tupleIJNS3_1CILi16EEENS5_ILi64EEEEEELi6ELi256ELi1ELb0ELb0EffNS_4arch4Sm90EEEEEvNT_6ParamsE,(.L_x_2006 - _ZN7cutlass13device_kernelIN5flash19FlashAttnFwdCombineIN4cute5tupleIJNS3_1CILi16EEENS5_ILi64EEEEEELi6ELi256ELi1ELb0ELb0EffNS_4arch4Sm90EEEEEvNT_6ParamsE)
        .other          _ZN7cutlass13device_kernelIN5flash19FlashAttnFwdCombineIN4cute5tupleIJNS3_1CILi16EEENS5_ILi64EEEEEELi6ELi256ELi1ELb0ELb0EffNS_4arch4Sm90EEEEEvNT_6ParamsE,@"STO_CUDA_ENTRY STV_DEFAULT"
_ZN7cutlass13device_kernelIN5flash19FlashAttnFwdCombineIN4cute5tupleIJNS3_1CILi16EEENS5_ILi64EEEEEELi6ELi256ELi1ELb0ELb0EffNS_4arch4Sm90EEEEEvNT_6ParamsE:
        /* <DEDUP_REMOVED lines=58> */
.L_x_1480:
        /* <DEDUP_REMOVED lines=97> */
.L_x_1482:
[----:B------:R-:W-:Y:S05]  /*09b0*/  BSYNC B0 ;  /* 0x0000000000007941 */ /* 0x000fea0003800000 */
.L_x_1481:
[----:B--2---:R-:W-:Y:S01]  /*09c0*/  IMAD.MOV.U32 R0, RZ, RZ, 0x1 ;  /* 0x00000001ff007424 */ /* 0x004fe200078e00ff */
[----:B------:R-:W0:Y:S01]  /*09d0*/  LDGDEPBAR ;  /* 0x00000000000079af */ /* 0x000e220000000000 */
[----:B------:R-:W-:Y:S02]  /*09e0*/  IMAD.SHL.U32 R4, R19, 0x40, RZ ;  /* 0x0000004013047824 */ /* 0x000fe400078e00ff */
[----:B-1----:R-:W-:Y:S01]  /*09f0*/  IMAD R6, R18, 0x10, R3 ;  /* 0x0000001012067824 */ /* 0x002fe200078e0203 */
[----:B------:R-:W-:Y:S01]  /*0a00*/  ISETP.NE.AND P1, PT, R0, c[0x0][0x208], PT ;  /* 0x0000820000007a0c */ /* 0x000fe20003f25270 */
[----:B------:R-:W-:Y:S01]  /*0a10*/  IMAD R0, R34, c[0x0][0x198], RZ ;  /* 0x0000660022007a24 */ /* 0x000fe200078e02ff */
[----:B------:R-:W-:Y:S01]  /*0a20*/  SHF.R.S32.HI R5, RZ, 0x1f, R4 ;  /* 0x0000001fff057819 */ /* 0x000fe20000011404 */
[----:B------:R-:W-:Y:S01]  /*0a30*/  IMAD.SHL.U32 R14, R2, 0x4, RZ ;  /* 0x00000004020e7824 */ /* 0x000fe200078e00ff */
[----:B------:R-:W-:Y:S01]  /*0a40*/  ISETP.GE.AND P0, PT, R6, R17, PT ;  /* 0x000000110600720c */ /* 0x000fe20003f06270 */
        /* <DEDUP_REMOVED lines=9> */
[----:B------:R-:W-:Y:S02]  /*0ae0*/  IMAD.MOV.U32 R4, RZ, RZ, R10 ;  /* 0x000000ffff047224 */ /* 0x000fe400078e000a */
[----:B------:R-:W-:Y:S01]  /*0af0*/  IMAD R32, R3, 0x40, R14 ;  /* 0x0000004003207824 */ /* 0x000fe200078e020e */
        /* <DEDUP_REMOVED lines=50> */
[----:B------:R-:W3:Y:S04]  /*0e20*/  LDS R15, [R18.X4+0x800] ;  /* 0x00080000120f7984 */ /* 0x000ee80000004800 */
[----:B------:R-:W2:Y:S01]  /*0e30*/  LDS R12, [R18.X4+0xc00] ;  /* 0x000c0000120c7984 */ /* 0x000ea20000004800 */
[----:B-1----:R-:W-:-:S04]  /*0e40*/  FMNMX.FTZ R0, R17, R16, !PT ;  /* 0x0000001011007209 */ /* 0x002fc80007810000 */
[----:B---3--:R-:W-:-:S04]  /*0e50*/  FMNMX.FTZ R5, R0, R15, !PT ;  /* 0x0000000f00057209 */ /* 0x008fc80007810000 */
[----:B--2---:R-:W-:Y:S01]  /*0e60*/  FMNMX.FTZ R5, R5, R12, !PT ;  /* 0x0000000c05057209 */ /* 0x004fe20007810000 */
[----:B------:R-:W-:Y:S05]  /*0e70*/  BRA.DIV ~URZ, `(.L_x_1483) ;  /* 0x000014127f007947 */ /* 0x000fea000b800000 */
[----:B------:R1:W2:Y:S02]  /*0e80*/  SHFL.BFLY PT, R4, R5, 0x8, 0x1f ;  /* 0x0d001f0005047f89 */ /* 0x0002a400000e0000 */
.L_x_1492:
        /* <DEDUP_REMOVED lines=95> */
.L_x_1485:
[----:B------:R-:W-:Y:S05]  /*1480*/  BSYNC B0 ;  /* 0x0000000000007941 */ /* 0x000fea0003800000 */
.L_x_1484:
[----:B------:R-:W-:Y:S01]  /*1490*/  BAR.SYNC.DEFER_BLOCKING 0x0 ;  /* 0x0000000000007b1d */ /* 0x000fe20000010000 */
[----:B-1----:R-:W-:Y:S01]  /*14a0*/  CS2R R6, SRZ ;  /* 0x0000000000067805 */ /* 0x002fe2000001ff00 */
[----:B------:R-:W-:-:S04]  /*14b0*/  CS2R R4, SRZ ;  /* 0x0000000000047805 */ /* 0x000fc8000001ff00 */
        /* <DEDUP_REMOVED lines=19> */
.L_x_1490:
        /* <DEDUP_REMOVED lines=129> */
.L_x_1489:
[----:B------:R-:W-:Y:S05]  /*1e00*/  BSYNC B0 ;  /* 0x0000000000007941 */ /* 0x000fea0003800000 */
.L_x_1488:
[----:B------:R-:W-:-:S13]  /*1e10*/  ISETP.NE.AND P0, PT, R38, RZ, PT ;  /* 0x000000ff2600720c */ /* 0x000fda0003f05270 */
[----:B------:R-:W-:Y:S05]  /*1e20*/  @!P0 BRA `(.L_x_1487) ;  /* 0x000002f000008947 */ /* 0x000fea0003800000 */
[----:B------:R-:W-:Y:S01]  /*1e30*/  IADD3 R0, R44, 0x3, RZ ;  /* 0x000000032c007810 */ /* 0x000fe20007ffe0ff */
[----:B------:R-:W-:Y:S02]  /*1e40*/  IMAD.MOV.U32 R15, RZ, RZ, 0x3 ;  /* 0x00000003ff0f7424 */ /* 0x000fe400078e00ff */
[----:B------:R-:W-:Y:S01]  /*1e50*/  IMAD.MOV.U32 R11, RZ, RZ, RZ ;  /* 0x000000ffff0b7224 */ /* 0x000fe200078e00ff */
[----:B------:R-:W-:Y:S02]  /*1e60*/  SHF.R.S32.HI R10, RZ, 0x1f, R0 ;  /* 0x0000001fff0a7819 */ /* 0x000fe40000011400 */
.L_x_1491:
        /* <DEDUP_REMOVED lines=43> */
.L_x_1487:
[----:B------:R-:W-:Y:S05]  /*2120*/  BSYNC B1 ;  /* 0x0000000000017941 */ /* 0x000fea0003800000 */
.L_x_1486:
        /* <DEDUP_REMOVED lines=22> */
.L_x_1483:
[----:B------:R-:W-:Y:S02]  /*2290*/  MOV R0, 0x22b0 ;  /* 0x000022b000007802 */ /* 0x000fe40000000f00 */
[----:B------:R-:W-:Y:S05]  /*22a0*/  CALL.REL.NOINC `($__internal_134_$__cuda_sm70_shflsync_bfly_p) ;  /* 0x0000001000007944 */ /* 0x000fea0003c00000 */
[----:B-12---:R-:W-:Y:S05]  /*22b0*/  BRA `(.L_x_1492) ;  /* 0xffffebd000007947 */ /* 0x006fea000383ffff */
        .weak           $__internal_134_$__cuda_sm70_shflsync_bfly_p
        .type           $__internal_134_$__cuda_sm70_shflsync_bfly_p,@function
        .size           $__internal_134_$__cuda_sm70_shflsync_bfly_p,(.L_x_2006 - $__internal_134_$__cuda_sm70_shflsync_bfly_p)
$__internal_134_$__cuda_sm70_shflsync_bfly_p:
[----:B------:R-:W-:Y:S01]  /*22c0*/  HFMA2.MMA R11, -RZ, RZ, 0, 0 ;  /* 0x00000000ff0b7435 */ /* 0x000fe200000001ff */
[----:B------:R-:W-:Y:S01]  /*22d0*/  MOV R10, R0 ;  /* 0x00000000000a7202 */ /* 0x000fe20000000f00 */
[----:B------:R1:W2:Y:S04]  /*22e0*/  SHFL.BFLY PT, R4, R5, 0x8, 0x1f ;  /* 0x0d001f0005047f89 */ /* 0x0002a800000e0000 */
[----:B------:R-:W-:Y:S05]  /*22f0*/  RET.REL.NODEC R10 `(_ZN7cutlass13device_kernelIN5flash19FlashAttnFwdCombineIN4cute5tupleIJNS3_1CILi16EEENS5_ILi64EEEEEELi6ELi256ELi1ELb0ELb0EffNS_4arch4Sm90EEEEEvNT_6ParamsE) ;  /* 0xffffdd000a007950 */ /* 0x000fea0003c3ffff */
.L_x_1493:
        /* <DEDUP_REMOVED lines=16> */
.L_x_2006:


//--------------------- .text._ZN7cutlass13device_kernelIN5flash19FlashAttnFwdCombineIN4cute5tupleIJNS3_1CILi16EEENS5_ILi64EEEEEELi5ELi256ELi1ELb0ELb0EffNS_4arch4Sm90EEEEEvNT_6ParamsE --------------------------
	.section	.text._ZN7cutlass13device_kernelIN5flash19FlashAttnFwdCombineIN4cute5tupleIJNS3_1CILi16EEENS5_ILi64EEEEEELi5ELi256ELi1ELb0ELb0EffNS_4arch4Sm90EEEEEvNT_6ParamsE,"ax",@progbits
	.sectioninfo	@"SHI_REGISTERS=48"
	.align	128
.text._ZN7cutlass13device_kernelIN5flash19FlashAttnFwdCombineIN4cute5tupleIJNS3_1CILi16EEENS5_ILi64EEEEEELi5ELi256ELi1ELb0ELb0EffNS_4arch4Sm90EEEEEvNT_6ParamsE:
        .type           _ZN7cutlass13device_kernelIN5flash19FlashAttnFwdCombineIN4cute5tupleIJNS3_1CILi16EEENS5_ILi64EEEEEELi5ELi256ELi1ELb0ELb0EffNS_4arch4Sm90EEEEEvNT_6ParamsE,@function
        .size           _ZN7cutlass13device_kernelIN5flash19FlashAttnFwdCombineIN4cute5tupleIJNS3_1CILi16EEENS5_ILi64EEEEEELi5ELi256ELi1ELb0ELb0EffNS_4arch4Sm90EEEEEvNT_6ParamsE,(.L_x_2008 - _ZN7cutlass13device_kernelIN5flash19FlashAttnFwdCombineIN4cute5tupleIJNS3_1CILi16EEENS5_ILi64EEEEEELi5ELi256ELi1ELb0ELb0EffNS_4arch4Sm90EEEEEvNT_6ParamsE)
        .other          _ZN7cutlass13device_kernelIN5flash19FlashAttnFwdCombineIN4cute5tupleIJNS3_1CILi16EEENS5_ILi64EEEEEELi5ELi256ELi1ELb0ELb0EffNS_4arch4Sm90EEEEEvNT_6ParamsE,@"STO_CUDA_ENTRY STV_DEFAULT"
_ZN7cutlass13device_kernelIN5flash19FlashAttnFwdCombineIN4cute5tupleIJNS3_1CILi16EEENS5_ILi64EEEEEELi5ELi256ELi1ELb0ELb0EffNS_4arch4Sm90EEEEEvNT_6ParamsE:
        /* <DEDUP_REMOVED lines=58> */
.L_x_1494:
        /* <DEDUP_REMOVED lines=65> */
.L_x_1496:
[----:B------:R-:W-:Y:S05]  /*07b0*/  BSYNC B0 ;  /* 0x0000000000007941 */ /* 0x000fea0003800000 */
.L_x_1495:
[----:B-1----:R-:W-:Y:S01]  /*07c0*/  IMAD.MOV.U32 R0, RZ, RZ, 0x1 ;  /* 0x00000001ff007424 */ /* 0x002fe200078e00ff */
[----:B------:R-:W0:Y:S01]  /*07d0*/  LDGDEPBAR ;  /* 0x00000000000079af */ /* 0x000e220000000000 */
[----:B------:R-:W-:Y:S02]  /*07e0*/  IMAD R6, R19, 0x10, R3 ;  /* 0x0000001013067824 */ /* 0x000fe400078e0203 */
[----:B------:R-:W-:Y:S01]  /*07f0*/  IMAD.SHL.U32 R4, R18, 0x40, RZ ;  /* 0x0000004012047824 */ /* 0x000fe200078e00ff */
        /* <DEDUP_REMOVED lines=63> */
[----:B--2---:R-:W-:Y:S04]  /*0bf0*/  LDS R7, [R12.X4+0x400] ;  /* 0x000400000c077984 */ /* 0x004fe80000004800 */
[----:B------:R-:W1:Y:S02]  /*0c00*/  LDS R4, [R12.X4] ;  /* 0x000000000c047984 */ /* 0x000e640000004800 */
[----:B-1----:R-:W-:Y:S01]  /*0c10*/  FMNMX.FTZ R6, R7, R4, !PT ;  /* 0x0000000407067209 */ /* 0x002fe20007810000 */
[----:B------:R-:W-:Y:S05]  /*0c20*/  BRA.DIV ~URZ, `(.L_x_1497) ;  /* 0x000013727f007947 */ /* 0x000fea000b800000 */
[----:B---3--:R1:W2:Y:S02]  /*0c30*/  SHFL.BFLY PT, R5, R6, 0x8, 0x1f ;  /* 0x0d001f0006057f89 */ /* 0x0082a400000e0000 */
.L_x_1506:
[----:B--2---:R-:W-:Y:S01]  /*0c40*/  FMNMX.FTZ R0, R6, R5, !PT ;  /* 0x0000000506007209 */ /* 0x004fe20007810000 */
[----:B------:R-:W2:Y:S01]  /*0c50*/  S2UR UR4, SR_CTAID.Y ;  /* 0x00000000000479c3 */ /* 0x000ea20000002600 */
[----:B------:R-:W-:-:S03]  /*0c60*/  FSETP.NEU.FTZ.AND P1, PT, R4, -INF , PT ;  /* 0xff8000000400780b */ /* 0x000fc60003f3d000 */
        /* <DEDUP_REMOVED lines=9> */
[--C-:B-1----:R-:W-:Y:S02]  /*0d00*/  FADD.FTZ R6, R4, -R5.reuse ;  /* 0x8000000504067221 */ /* 0x102fe40000010000 */
        /* <DEDUP_REMOVED lines=15> */
[----:B-1----:R-:W-:-:S03]  /*0e00*/  FADD.FTZ R9, R0, R9 ;  /* 0x0000000900097221 */ /* 0x002fc60000010000 */
[----:B------:R-:W1:Y:S04]  /*0e10*/  S2R R0, SR_TID.X ;  /* 0x0000000000007919 */ /* 0x000e680000002100 */
[----:B------:R-:W4:Y:S01]  /*0e20*/  SHFL.BFLY PT, R18, R9, 0x4, 0x1f ;  /* 0x0c801f0009127f89 */ /* 0x000f2200000e0000 */
[----:B---3--:R-:W-:-:S05]  /*0e30*/  IMNMX R15, R16, R15, !PT ;  /* 0x0000000f100f7217 */ /* 0x008fca0007800200 */
[----:B------:R-:W3:Y:S01]  /*0e40*/  SHFL.BFLY PT, R10, R15, 0x2, 0x1f ;  /* 0x0c401f000f0a7f89 */ /* 0x000ee200000e0000 */
[----:B----4-:R-:W-:-:S05]  /*0e50*/  FADD.FTZ R18, R9, R18 ;  /* 0x0000001209127221 */ /* 0x010fca0000010000 */
[----:B------:R-:W4:Y:S01]  /*0e60*/  SHFL.BFLY PT, R17, R18, 0x2, 0x1f ;  /* 0x0c401f0012117f89 */ /* 0x000f2200000e0000 */
[----:B---3--:R-:W-:-:S05]  /*0e70*/  IMNMX R10, R15, R10, !PT ;  /* 0x0000000a0f0a7217 */ /* 0x008fca0007800200 */
[----:B------:R-:W-:Y:S01]  /*0e80*/  SHFL.BFLY PT, R9, R10, 0x1, 0x1f ;  /* 0x0c201f000a097f89 */ /* 0x000fe200000e0000 */
[----:B----4-:R-:W-:-:S05]  /*0e90*/  FADD.FTZ R17, R18, R17 ;  /* 0x0000001112117221 */ /* 0x010fca0000010000 */
        /* <DEDUP_REMOVED lines=45> */
.L_x_1499:
[----:B------:R-:W-:Y:S05]  /*1170*/  BSYNC B0 ;  /* 0x0000000000007941 */ /* 0x000fea0003800000 */
.L_x_1498:
[----:B------:R-:W-:Y:S01]  /*1180*/  BAR.SYNC.DEFER_BLOCKING 0x0 ;  /* 0x0000000000007b1d */ /* 0x000fe20000010000 */
[----:B------:R-:W-:Y:S01]  /*1190*/  CS2R R6, SRZ ;  /* 0x0000000000067805 */ /* 0x000fe2000001ff00 */
        /* <DEDUP_REMOVED lines=20> */
.L_x_1504:
        /* <DEDUP_REMOVED lines=129> */
.L_x_1503:
[----:B------:R-:W-:Y:S05]  /*1af0*/  BSYNC B0 ;  /* 0x0000000000007941 */ /* 0x000fea0003800000 */
.L_x_1502:
        /* <DEDUP_REMOVED lines=8> */
.L_x_1505:
        /* <DEDUP_REMOVED lines=43> */
.L_x_1501:
[----:B------:R-:W-:Y:S05]  /*1e30*/  BSYNC B1 ;  /* 0x0000000000017941 */ /* 0x000fea0003800000 */
.L_x_1500:
        /* <DEDUP_REMOVED lines=22> */
.L_x_1497:
[----:B---3--:R-:W-:Y:S02]  /*1fa0*/  MOV R0, 0x1fc0 ;  /* 0x00001fc000007802 */ /* 0x008fe40000000f00 */
[----:B------:R-:W-:Y:S05]  /*1fb0*/  CALL.REL.NOINC `($__internal_135_$__cuda_sm70_shflsync_bfly_p) ;  /* 0x0000001000007944 */ /* 0x000fea0003c00000 */
[----:B-12---:R-:W-:Y:S05]  /*1fc0*/  BRA `(.L_x_1506) ;  /* 0xffffec7000007947 */ /* 0x006fea000383ffff */
        .weak           $__internal_135_$__cuda_sm70_shflsync_bfly_p
        .type           $__internal_135_$__cuda_sm70_shflsync_bfly_p,@function
        .size           $__internal_135_$__cuda_sm70_shflsync_bfly_p,(.L_x_2008 - $__internal_135_$__cuda_sm70_shflsync_bfly_p)
$__internal_135_$__cuda_sm70_shflsync_bfly_p:
[----:B------:R-:W-:Y:S01]  /*1fd0*/  HFMA2.MMA R11, -RZ, RZ, 0, 0 ;  /* 0x00000000ff0b7435 */ /* 0x000fe200000001ff */
[----:B------:R-:W-:Y:S01]  /*1fe0*/  MOV R10, R0 ;  /* 0x00000000000a7202 */ /* 0x000fe20000000f00 */
[----:B------:R1:W2:Y:S04]  /*1ff0*/  SHFL.BFLY PT, R5, R6, 0x8, 0x1f ;  /* 0x0d001f0006057f89 */ /* 0x0002a800000e0000 */
[----:B------:R-:W-:Y:S05]  /*2000*/  RET.REL.NODEC R10 `(_ZN7cutlass13device_kernelIN5flash19FlashAttnFwdCombineIN4cute5tupleIJNS3_1CILi16EEENS5_ILi64EEEEEELi5ELi256ELi1ELb0ELb0EffNS_4arch4Sm90EEEEEvNT_6ParamsE) ;  /* 0xffffdff00a007950 */ /* 0x000fea0003c3ffff */
.L_x_1507:
        /* <DEDUP_REMOVED lines=15> */
.L_x_2008:


//--------------------- .text._ZN7cutlass13device_kernelIN5flash19FlashAttnFwdCombineIN4cute5tupleIJNS3_1CILi16EEENS5_ILi64EEEEEELi4ELi256ELi1ELb0ELb0EffNS_4arch4Sm90EEEEEvNT_6ParamsE --------------------------
	.section	.text._ZN7cutlass13device_kernelIN5flash19FlashAttnFwdCombineIN4cute5tupleIJNS3_1CILi16EEENS5_ILi64EEEEEELi4ELi256ELi1ELb0ELb0EffNS_4arch4Sm90EEEEEvNT_6ParamsE,"ax",@progbits
	.sectioninfo	@"SHI_REGISTERS=48"
	.align	128
.text._ZN7cutlass13device_kernelIN5flash19FlashAttnFwdCombineIN4cute5tupleIJNS3_1CILi16EEENS5_ILi64EEEEEELi4ELi256ELi1ELb0ELb0EffNS_4arch4Sm90EEEEEvNT_6ParamsE:
        .type           _ZN7cutlass13device_kernelIN5flash19FlashAttnFwdCombineIN4cute5tupleIJNS3_1CILi16EEENS5_ILi64EEEEEELi4ELi256ELi1ELb0ELb0EffNS_4arch4Sm90EEEEEvNT_6ParamsE,@function
        .size           _ZN7cutlass13device_kernelIN5flash19FlashAttnFwdCombineIN4cute5tupleIJNS3_1CILi16EEENS5_ILi64EEEEEELi4ELi256ELi1ELb0ELb0EffNS_4arch4Sm90EEEEEvNT_6ParamsE,(.L_x_2010 - _ZN7cutlass13device_kernelIN5flash19FlashAttnFwdCombineIN4cute5tupleIJNS3_1CILi16EEENS5_ILi64EEEEEELi4ELi256ELi1ELb0ELb0EffNS_4arch4Sm90EEEEEvNT_6ParamsE)
        .other          _ZN7cutlass13device_kernelIN5flash19FlashAttnFwdCombineIN4cute5tupleIJNS3_1CILi16EEENS5_ILi64EEEEEELi4ELi256ELi1ELb0ELb0EffNS_4arch4Sm90EEEEEvNT_6ParamsE,@"STO_CUDA_ENTRY STV_DEFAULT"
_ZN7cutlass13device_kernelIN5flash19FlashAttnFwdCombineIN4cute5tupleIJNS3_1CILi16EEENS5_ILi64EEEEEELi4ELi256ELi1ELb0ELb0EffNS_4arch4Sm90EEEEEvNT_6ParamsE:
        /* <DEDUP_REMOVED lines=58> */
.L_x_1508:
        /* <DEDUP_REMOVED lines=49> */
.L_x_1510:
[----:B------:R-:W-:Y:S05]  /*06b0*/  BSYNC B0 ;  /* 0x0000000000007941 */ /* 0x000fea0003800000 */
.L_x_1509:
        /* <DEDUP_REMOVED lines=67> */
[----:B------:R2:W1:Y:S01]  /*0af0*/  LDS R0, [R11.X4] ;  /* 0x000000000b007984 */ /* 0x0004620000004800 */
[----:B------:R-:W-:Y:S05]  /*0b00*/  BRA.DIV ~URZ, `(.L_x_1511) ;  /* 0x000012f27f007947 */ /* 0x000fea000b800000 */
[----:B-12---:R1:W2:Y:S02]  /*0b10*/  SHFL.BFLY PT, R5, R0, 0x8, 0x1f ;  /* 0x0d001f0000057f89 */ /* 0x0062a400000e0000 */
.L_x_1520:
        /* <DEDUP_REMOVED lines=13> */
[----:B------:R-:W-:Y:S01]  /*0bf0*/  SEL R7, R2, 0xffffffff, P0 ;  /* 0xffffffff02077807 */ /* 0x000fe20000000000 */
[----:B-1----:R-:W1:Y:S02]  /*0c00*/  S2R R0, SR_TID.X ;  /* 0x0000000000007919 */ /* 0x002e640000002100 */
        /* <DEDUP_REMOVED lines=9> */
[----:B------:R-:W3:Y:S04]  /*0ca0*/  SHFL.BFLY PT, R6, R19, 0x4, 0x1f ;  /* 0x0c801f0013067f89 */ /* 0x000ee800000e0000 */
[----:B------:R-:W4:Y:S01]  /*0cb0*/  SHFL.BFLY PT, R10, R15, 0x2, 0x1f ;  /* 0x0c401f000f0a7f89 */ /* 0x000f2200000e0000 */
[----:B---3--:R-:W-:Y:S01]  /*0cc0*/  FADD.FTZ R6, R19, R6 ;  /* 0x0000000613067221 */ /* 0x008fe20000010000 */
[----:B----4-:R-:W-:-:S04]  /*0cd0*/  IMNMX R10, R15, R10, !PT ;  /* 0x0000000a0f0a7217 */ /* 0x010fc80007800200 */
[----:B------:R-:W3:Y:S04]  /*0ce0*/  SHFL.BFLY PT, R17, R6, 0x2, 0x1f ;  /* 0x0c401f0006117f89 */ /* 0x000ee800000e0000 */
[----:B------:R-:W-:Y:S01]  /*0cf0*/  SHFL.BFLY PT, R7, R10, 0x1, 0x1f ;  /* 0x0c201f000a077f89 */ /* 0x000fe200000e0000 */
[----:B---3--:R-:W-:Y:S02]  /*0d00*/  FADD.FTZ R17, R6, R17 ;  /* 0x0000001106117221 */ /* 0x008fe40000010000 */
[----:B------:R-:W-:-:S03]  /*0d10*/  IMAD.MOV.U32 R6, RZ, RZ, RZ ;  /* 0x000000ffff067224 */ /* 0x000fc600078e00ff */
        /* <DEDUP_REMOVED lines=8> */
[----:B----4-:R-:W-:-:S05]  /*0da0*/  FMUL.FTZ R6, R5, R6 ;  /* 0x0000000605067220 */ /* 0x010fca0000410000 */
        /* <DEDUP_REMOVED lines=34> */
.L_x_1513:
[----:B------:R-:W-:Y:S05]  /*0fd0*/  BSYNC B0 ;  /* 0x0000000000007941 */ /* 0x000fea0003800000 */
.L_x_1512:
        /* <DEDUP_REMOVED lines=22> */
.L_x_1518:
        /* <DEDUP_REMOVED lines=129> */
.L_x_1517:
[----:B------:R-:W-:Y:S05]  /*1950*/  BSYNC B0 ;  /* 0x0000000000007941 */ /* 0x000fea0003800000 */
.L_x_1516:
        /* <DEDUP_REMOVED lines=8> */
.L_x_1519:
        /* <DEDUP_REMOVED lines=43> */
.L_x_1515:
[----:B------:R-:W-:Y:S05]  /*1c90*/  BSYNC B1 ;  /* 0x0000000000017941 */ /* 0x000fea0003800000 */
.L_x_1514:
        /* <DEDUP_REMOVED lines=22> */
.L_x_1511:
[----:B------:R-:W-:Y:S02]  /*1e00*/  MOV R4, 0x1e20 ;  /* 0x00001e2000047802 */ /* 0x000fe40000000f00 */
[----:B-12---:R-:W-:Y:S05]  /*1e10*/  CALL.REL.NOINC `($__internal_136_$__cuda_sm70_shflsync_bfly_p) ;  /* 0x0000001000007944 */ /* 0x006fea0003c00000 */
[----:B-12---:R-:W-:Y:S05]  /*1e20*/  BRA `(.L_x_1520) ;  /* 0xffffecf000007947 */ /* 0x006fea000383ffff */
        .weak           $__internal_136_$__cuda_sm70_shflsync_bfly_p
        .type           $__internal_136_$__cuda_sm70_shflsync_bfly_p,@function
        .size           $__internal_136_$__cuda_sm70_shflsync_bfly_p,(.L_x_2010 - $__internal_136_$__cuda_sm70_shflsync_bfly_p)
$__internal_136_$__cuda_sm70_shflsync_bfly_p:
[----:B------:R-:W-:Y:S01]  /*1e30*/  HFMA2.MMA R7, -RZ, RZ, 0, 0 ;  /* 0x00000000ff077435 */ /* 0x000fe200000001ff */
[----:B------:R-:W-:Y:S01]  /*1e40*/  MOV R6, R4 ;  /* 0x0000000400067202 */ /* 0x000fe20000000f00 */
[----:B------:R1:W2:Y:S04]  /*1e50*/  SHFL.BFLY PT, R5, R0, 0x8, 0x1f ;  /* 0x0d001f0000057f89 */ /* 0x0002a800000e0000 */
[----:B------:R-:W-:Y:S05]  /*1e60*/  RET.REL.NODEC R6 `(_ZN7cutlass13device_kernelIN5flash19FlashAttnFwdCombineIN4cute5tupleIJNS3_1CILi16EEENS5_ILi64EEEEEELi4ELi256ELi1ELb0ELb0EffNS_4arch4Sm90EEEEEvNT_6ParamsE) ;  /* 0xffffe19006007950 */ /* 0x000fea0003c3ffff */
.L_x_1521:
        /* <DEDUP_REMOVED lines=9> */
.L_x_2010:


//--------------------- .text._ZN7cutlass13device_kernelIN5flash19FlashAttnFwdCombineIN4cute5tupleIJNS3_1CILi16EEENS5_ILi64EEEEEELi8ELi256ELi1ELb0ELb1EffNS_4arch4Sm90EEEEEvNT_6ParamsE --------------------------
	.section	.text._ZN7cutlass13device_kernelIN5flash19FlashAttnFwdCombineIN4cute5tupleIJNS3_1CILi16EEENS5_ILi64EEEEEELi8ELi256ELi1ELb0ELb1EffNS_4arch4Sm90EEEEEvNT_6ParamsE,"ax",@progbits
	.sectioninfo	@"SHI_REGISTERS=55"
	.align	128
.text._ZN7cutlass13device_kernelIN5flash19FlashAttnFwdCombineIN4cute5tupleIJNS3_1CILi16EEENS5_ILi64EEEEEELi8ELi256ELi1ELb0ELb1EffNS_4arch4Sm90EEEEEvNT_6ParamsE:
        .type           _ZN7cutlass13device_kernelIN5flash19FlashAttnFwdCombineIN4cute5tupleIJNS3_1CILi16EEENS5_ILi64EEEEEELi8ELi256ELi1ELb0ELb1EffNS_4arch4Sm90EEEEEvNT_6ParamsE,@function
        .size           _ZN7cutlass13device_kernelIN5flash19FlashAttnFwdCombineIN4cute5tupleIJNS3_1CILi16EEENS5_ILi64EEEEEELi8ELi256ELi1ELb0ELb1EffNS_4arch4Sm90EEEEEvNT_6ParamsE,(.L_x_2012 - _ZN7cutlass13device_kernelIN5flash19FlashAttnFwdCombineIN4cute5tupleIJNS3_1CILi16EEENS5_ILi64EEEEEELi8ELi256ELi1ELb0ELb1EffNS_4arch4Sm90EEEEEvNT_6ParamsE)
        .other          _ZN7cutlass13device_kernelIN5flash19FlashAttnFwdCombineIN4cute5tupleIJNS3_1CILi16EEENS5_ILi64EEEEEELi8ELi256ELi1ELb0ELb1EffNS_4arch4Sm90EEEEEvNT_6ParamsE,@"STO_CUDA_ENTRY STV_DEFAULT"
_ZN7cutlass13device_kernelIN5flash19FlashAttnFwdCombineIN4cute5tupleIJNS3_1CILi16EEENS5_ILi64EEEEEELi8ELi256ELi1ELb0ELb1EffNS_4arch4Sm90EEEEEvNT_6ParamsE:
        /* <DEDUP_REMOVED lines=51> */
.L_x_1522:
        /* <DEDUP_REMOVED lines=25> */
.L_x_1523:
        /* <DEDUP_REMOVED lines=100> */
.L_x_1525:
        /* <DEDUP_REMOVED lines=13> */
[----:B------:R-:W-:Y:S05]  /*0bd0*/  CALL.REL.NOINC `($__internal_137_$__cuda_sm20_div_u64) ;  /* 0x0000337000007944 */ /* 0x000fea0003c00000 */
[----:B------:R-:W-:Y:S01]  /*0be0*/  MOV R2, R3 ;  /* 0x0000000300027202 */ /* 0x000fe20000000f00 */
[----:B------:R-:W-:Y:S05]  /*0bf0*/  BRA `(.L_x_1527) ;  /* 0x0000012000007947 */ /* 0x000fea0003800000 */
.L_x_1526:
        /* <DEDUP_REMOVED lines=18> */
.L_x_1527:
[----:B------:R-:W-:Y:S02]  /*0d20*/  IADD3 R6, R6, -0x1, RZ ;  /* 0xffffffff06067810 */ /* 0x000fe40007ffe0ff */
[----:B------:R-:W-:-:S03]  /*0d30*/  MOV R7, R2 ;  /* 0x0000000200077202 */ /* 0x000fc60000000f00 */
.L_x_1524:
        /* <DEDUP_REMOVED lines=14> */
[C---:B------:R-:W-:Y:S02]  /*0e20*/  ISETP.GE.AND P5, PT, R3.reuse, R22, PT ;  /* 0x000000160300720c */ /* 0x040fe40003fa6270 */
[----:B------:R-:W-:Y:S01]  /*0e30*/  IADD3 R11, R3, 0x10, RZ ;  /* 0x00000010030b7810 */ /* 0x000fe20007ffe0ff */
[----:B------:R-:W-:Y:S01]  /*0e40*/  IMAD.MOV.U32 R5, RZ, RZ, R0 ;  /* 0x000000ffff057224 */ /* 0x000fe200078e0000 */
[----:B------:R-:W-:Y:S01]  /*0e50*/  @P0 SHF.R.U32.HI R5, RZ, R6, R9 ;  /* 0x00000006ff050219 */ /* 0x000fe20000011609 */
[----:B------:R-:W-:Y:S01]  /*0e60*/  IMAD.MOV.U32 R8, RZ, RZ, R18 ;  /* 0x000000ffff087224 */ /* 0x000fe200078e0012 */
[----:B------:R-:W-:Y:S01]  /*0e70*/  MOV R9, R19 ;  /* 0x0000001300097202 */ /* 0x000fe20000000f00 */
[----:B------:R-:W-:Y:S01]  /*0e80*/  IMAD.SHL.U32 R12, R15, 0x4, RZ ;  /* 0x000000040f0c7824 */ /* 0x000fe200078e00ff */
[--C-:B------:R-:W-:Y:S01]  /*0e90*/  SHF.R.S32.HI R4, RZ, 0x1f, R5.reuse ;  /* 0x0000001fff047819 */ /* 0x100fe20000011405 */
[----:B------:R-:W-:Y:S01]  /*0ea0*/  IMAD.MOV R29, RZ, RZ, -R5 ;  /* 0x000000ffff1d7224 */ /* 0x000fe200078e0a05 */
[----:B------:R-:W-:Y:S01]  /*0eb0*/  ISETP.GE.AND P2, PT, R11, R22, PT ;  /* 0x000000160b00720c */ /* 0x000fe20003f46270 */
[----:B------:R-:W-:Y:S01]  /*0ec0*/  IMAD.WIDE.U32 R8, R5, c[0x0][0x1c0], R8 ;  /* 0x0000700005087a25 */ /* 0x000fe200078e0008 */
[----:B------:R-:W-:-:S02]  /*0ed0*/  IADD3 R27, R3, 0x20, RZ ;  /* 0x00000020031b7810 */ /* 0x000fc40007ffe0ff */
[----:B------:R-:W-:Y:S01]  /*0ee0*/  IADD3 R21, R3, 0x40, RZ ;  /* 0x0000004003157810 */ /* 0x000fe20007ffe0ff */
[----:B------:R-:W-:Y:S01]  /*0ef0*/  IMAD R29, R16, R29, R0 ;  /* 0x0000001d101d7224 */ /* 0x000fe200078e0200 */
[----:B------:R-:W-:Y:S01]  /*0f00*/  @!P5 SHF.R.S32.HI R0, RZ, 0x1f, R3 ;  /* 0x0000001fff00d819 */ /* 0x000fe20000011403 */
[----:B------:R-:W-:Y:S01]  /*0f10*/  IMAD R4, R4, c[0x0][0x1c0], RZ ;  /* 0x0000700004047a24 */ /* 0x000fe200078e02ff */
[----:B------:R-:W-:Y:S02]  /*0f20*/  ISETP.GE.AND P4, PT, R27, R22, PT ;  /* 0x000000161b00720c */ /* 0x000fe40003f86270 */
[----:B------:R-:W-:Y:S01]  /*0f30*/  IADD3 R28, P1, R29, R8, RZ ;  /* 0x000000081d1c7210 */ /* 0x000fe20007f3e0ff */
[----:B------:R-:W-:Y:S01]  /*0f40*/  IMAD R4, R5, c[0x0][0x1c4], R4 ;  /* 0x0000710005047a24 */ /* 0x000fe200078e0204 */
[----:B------:R-:W-:Y:S01]  /*0f50*/  SHF.R.S32.HI R5, RZ, 0x1f, R29 ;  /* 0x0000001fff057819 */ /* 0x000fe2000001141d */
[----:B------:R-:W-:Y:S01]  /*0f60*/  @!P5 IMAD R0, R0, c[0x0][0x1b8], RZ ;  /* 0x00006e000000da24 */ /* 0x000fe200078e02ff */
[----:B------:R-:W-:-:S02]  /*0f70*/  IADD3 R25, R3, 0x30, RZ ;  /* 0x0000003003197810 */ /* 0x000fc40007ffe0ff */
[----:B------:R-:W-:Y:S01]  /*0f80*/  IADD3.X R29, R5, R9, R4, P1, !PT ;  /* 0x00000009051d7210 */ /* 0x000fe20000ffe404 */
[----:B------:R-:W-:Y:S01]  /*0f90*/  @!P5 IMAD R5, R3, c[0x0][0x1bc], R0 ;  /* 0x00006f000305da24 */ /* 0x000fe200078e0200 */
[----:B------:R-:W-:Y:S01]  /*0fa0*/  @!P2 SHF.R.S32.HI R0, RZ, 0x1f, R11 ;  /* 0x0000001fff00a819 */ /* 0x000fe2000001140b */
[----:B------:R-:W-:Y:S01]  /*0fb0*/  @P5 IMAD.MOV.U32 R4, RZ, RZ, -0x800000 ;  /* 0xff800000ff045424 */ /* 0x000fe200078e00ff */
[-C--:B------:R-:W-:Y:S01]  /*0fc0*/  ISETP.GE.AND P3, PT, R25, R22.reuse, PT ;  /* 0x000000161900720c */ /* 0x080fe20003f66270 */
[C---:B------:R-:W-:Y:S01]  /*0fd0*/  @!P5 IMAD.WIDE.U32 R8, R3.reuse, c[0x0][0x1b8], R28 ;  /* 0x00006e000308da25 */ /* 0x040fe200078e001c */
[----:B------:R-:W-:Y:S02]  /*0fe0*/  IADD3 R13, R3, 0x50, RZ ;  /* 0x00000050030d7810 */ /* 0x000fe40007ffe0ff */
[----:B------:R1:W-:Y:S01]  /*0ff0*/  @P5 STS [R15.X4], R4 ;  /* 0x000000040f005388 */ /* 0x0003e20000004800 */
[----:B------:R-:W-:Y:S01]  /*1000*/  @!P5 IMAD.IADD R5, R9, 0x1, R5 ;  /* 0x000000010905d824 */ /* 0x000fe200078e0205 */
[----:B------:R-:W-:Y:S01]  /*1010*/  @!P5 LEA R30, P1, R8, c[0x0][0x1a0], 0x2 ;  /* 0x00006800081eda11 */ /* 0x000fe200078210ff */
[----:B------:R-:W-:Y:S01]  /*1020*/  @!P2 IMAD R0, R0, c[0x0][0x1b8], RZ ;  /* 0x00006e000000aa24 */ /* 0x000fe200078e02ff */
[----:B------:R-:W-:Y:S01]  /*1030*/  ISETP.GE.AND P6, PT, R13, R22, PT ;  /* 0x000000160d00720c */ /* 0x000fe20003fc6270 */
[----:B------:R-:W-:Y:S01]  /*1040*/  @!P2 IMAD.MOV.U32 R9, RZ, RZ, R29 ;  /* 0x000000ffff09a224 */ /* 0x000fe200078e001d */
[----:B------:R-:W-:Y:S01]  /*1050*/  @!P5 LEA.HI.X R31, R8, c[0x0][0x1a4], R5, 0x2, P1 ;  /* 0x00006900081fda11 */ /* 0x000fe200008f1405 */
[----:B------:R-:W-:Y:S01]  /*1060*/  @!P2 IMAD R5, R11, c[0x0][0x1bc], R0 ;  /* 0x00006f000b05aa24 */ /* 0x000fe200078e0200 */
[----:B------:R-:W-:-:S02]  /*1070*/  @!P2 MOV R8, R28 ;  /* 0x0000001c0008a202 */ /* 0x000fc40000000f00 */
[----:B------:R-:W-:Y:S01]  /*1080*/  ISETP.GE.AND P1, PT, R21, R22, PT ;  /* 0x000000161500720c */ /* 0x000fe20003f26270 */
[----:B------:R-:W-:Y:S01]  /*1090*/  @!PT LDS RZ, [RZ] ;  /* 0x00000000fffff984 */ /* 0x000fe20000000800 */
[----:B------:R-:W-:Y:S01]  /*10a0*/  @!PT LDS RZ, [RZ] ;  /* 0x00000000fffff984 */ /* 0x000fe20000000800 */
[----:B------:R-:W-:Y:S01]  /*10b0*/  @!PT LDS RZ, [RZ] ;  /* 0x00000000fffff984 */ /* 0x000fe20000000800 */
[----:B------:R2:W-:Y:S02]  /*10c0*/  @!P5 LDGSTS.E.LTC128B [R12], [R30.64] ;  /* 0x000000001e0cdfae */ /* 0x0005e4000b921966 */
[----:B------:R-:W-:Y:S01]  /*10d0*/  @!P2 IMAD.WIDE.U32 R10, R11, c[0x0][0x1b8], R8 ;  /* 0x00006e000b0aaa25 */ /* 0x000fe200078e0008 */
[----:B------:R-:W-:-:S03]  /*10e0*/  @!P3 SHF.R.S32.HI R8, RZ, 0x1f, R25 ;  /* 0x0000001fff08b819 */ /* 0x000fc60000011419 */
[----:B------:R-:W-:Y:S01]  /*10f0*/  @!P2 IMAD.IADD R0, R11, 0x1, R5 ;  /* 0x000000010b00a824 */ /* 0x000fe200078e0205 */
[----:B------:R-:W-:Y:S01]  /*1100*/  @!P2 LEA R36, P5, R10, c[0x0][0x1a0], 0x2 ;  /* 0x000068000a24aa11 */ /* 0x000fe200078a10ff */
[----:B------:R-:W-:Y:S01]  /*1110*/  @!P3 IMAD R8, R8, c[0x0][0x1b8], RZ ;  /* 0x00006e000808ba24 */ /* 0x000fe200078e02ff */
[----:B------:R-:W-:Y:S02]  /*1120*/  IADD3 R11, R3, 0x60, RZ ;  /* 0x00000060030b7810 */ /* 0x000fe40007ffe0ff */
[----:B------:R-:W-:Y:S01]  /*1130*/  @!P2 LEA.HI.X R37, R10, c[0x0][0x1a4], R0, 0x2, P5 ;  /* 0x000069000a25aa11 */ /* 0x000fe200028f1400 */
[C---:B------:R-:W-:Y:S01]  /*1140*/  @!P3 IMAD R8, R25.reuse, c[0x0][0x1bc], R8 ;  /* 0x00006f001908ba24 */ /* 0x040fe200078e0208 */
[----:B------:R-:W-:Y:S01]  /*1150*/  @!P1 SHF.R.S32.HI R0, RZ, 0x1f, R21 ;  /* 0x0000001fff009819 */ /* 0x000fe20000011415 */
[----:B------:R-:W-:Y:S01]  /*1160*/  @!P3 IMAD.WIDE.U32 R24, R25, c[0x0][0x1b8], R28 ;  /* 0x00006e001918ba25 */ /* 0x000fe200078e001c */
[----:B-1----:R-:W-:Y:S02]  /*1170*/  @!P4 SHF.R.S32.HI R4, RZ, 0x1f, R27 ;  /* 0x0000001fff04c819 */ /* 0x002fe4000001141b */
[----:B------:R-:W-:Y:S01]  /*1180*/  ISETP.GE.AND P5, PT, R11, R22, PT ;  /* 0x000000160b00720c */ /* 0x000fe20003fa6270 */
[----:B------:R-:W-:Y:S01]  /*1190*/  @!P1 IMAD R0, R0, c[0x0][0x1b8], RZ ;  /* 0x00006e0000009a24 */ /* 0x000fe200078e02ff */
[----:B------:R-:W-:Y:S01]  /*11a0*/  @!P4 MOV R5, R29 ;  /* 0x0000001d0005c202 */ /* 0x000fe20000000f00 */
[----:B------:R-:W-:-:S04]  /*11b0*/  @!P4 IMAD R4, R4, c[0x0][0x1b8], RZ ;  /* 0x00006e000404ca24 */ /* 0x000fc800078e02ff */
[C---:B------:R-:W-:Y:S02]  /*11c0*/  @!P4 IMAD R9, R27.reuse, c[0x0][0x1bc], R4 ;  /* 0x00006f001b09ca24 */ /* 0x040fe400078e0204 */
[--C-:B------:R-:W-:Y:S02]  /*11d0*/  @!P4 IMAD.MOV.U32 R4, RZ, RZ, R28.reuse ;  /* 0x000000ffff04c224 */ /* 0x100fe400078e001c */
[----:B--2---:R-:W-:Y:S02]  /*11e0*/  @!P6 IMAD.MOV.U32 R30, RZ, RZ, R28 ;  /* 0x000000ffff1ee224 */ /* 0x004fe400078e001c */
[----:B------:R-:W-:Y:S01]  /*11f0*/  @!P4 IMAD.WIDE.U32 R26, R27, c[0x0][0x1b8], R4 ;  /* 0x00006e001b1aca25 */ /* 0x000fe200078e0004 */
[----:B------:R-:W-:Y:S02]  /*1200*/  @!P5 SHF.R.S32.HI R10, RZ, 0x1f, R11 ;  /* 0x0000001fff0ad819 */ /* 0x000fe4000001140b */
[----:B------:R-:W-:Y:S01]  /*1210*/  @!P6 SHF.R.S32.HI R4, RZ, 0x1f, R13 ;  /* 0x0000001fff04e819 */ /* 0x000fe2000001140d */
[----:B------:R-:W-:-:S02]  /*1220*/  @!P1 IMAD R5, R21, c[0x0][0x1bc], R0 ;  /* 0x00006f0015059a24 */ /* 0x000fc400078e0200 */
[----:B------:R-:W-:Y:S02]  /*1230*/  @P2 IMAD.MOV.U32 R0, RZ, RZ, -0x800000 ;  /* 0xff800000ff002424 */ /* 0x000fe400078e00ff */
[----:B------:R-:W-:Y:S02]  /*1240*/  @!P4 IMAD.IADD R9, R27, 0x1, R9 ;  /* 0x000000011b09c824 */ /* 0x000fe400078e0209 */
[----:B------:R-:W-:Y:S01]  /*1250*/  @!P5 IMAD R14, R10, c[0x0][0x1b8], RZ ;  /* 0x00006e000a0eda24 */ /* 0x000fe200078e02ff */
[----:B------:R1:W-:Y:S01]  /*1260*/  @P2 STS [R15.X4+0x400], R0 ;  /* 0x000400000f002388 */ /* 0x0003e20000004800 */
[----:B------:R-:W-:Y:S01]  /*1270*/  @!P5 IMAD.MOV.U32 R34, RZ, RZ, R28 ;  /* 0x000000ffff22d224 */ /* 0x000fe200078e001c */
[----:B------:R-:W-:Y:S01]  /*1280*/  @P4 MOV R10, 0xff800000 ;  /* 0xff800000000a4802 */ /* 0x000fe20000000f00 */
[----:B------:R-:W-:Y:S01]  /*1290*/  @!P5 IMAD.MOV.U32 R35, RZ, RZ, R29 ;  /* 0x000000ffff23d224 */ /* 0x000fe200078e001d */
[----:B------:R-:W-:Y:S01]  /*12a0*/  @!PT LDS RZ, [RZ] ;  /* 0x00000000fffff984 */ /* 0x000fe20000000800 */
[----:B------:R-:W-:Y:S01]  /*12b0*/  @!PT LDS RZ, [RZ] ;  /* 0x00000000fffff984 */ /* 0x000fe20000000800 */
[----:B------:R-:W-:Y:S01]  /*12c0*/  @!PT LDS RZ, [RZ] ;  /* 0x00000000fffff984 */ /* 0x000fe20000000800 */
[----:B------:R2:W-:Y:S01]  /*12d0*/  @!P2 LDGSTS.E.LTC128B [R12+0x400], [R36.64] ;  /* 0x00400000240cafae */ /* 0x0005e2000b921966 */
[----:B------:R-:W-:Y:S01]  /*12e0*/  @!P4 LEA R32, P2, R26, c[0x0][0x1a0], 0x2 ;  /* 0x000068001a20ca11 */ /* 0x000fe200078410ff */
[----:B------:R-:W-:-:S02]  /*12f0*/  @!P5 IMAD R14, R11, c[0x0][0x1bc], R14 ;  /* 0x00006f000b0eda24 */ /* 0x000fc400078e020e */
[----:B------:R-:W-:Y:S01]  /*1300*/  @!P5 IMAD.WIDE.U32 R34, R11, c[0x0][0x1b8], R34 ;  /* 0x00006e000b22da25 */ /* 0x000fe200078e0022 */
[----:B------:R-:W-:Y:S01]  /*1310*/  @!P4 LEA.HI.X R33, R26, c[0x0][0x1a4], R9, 0x2, P2 ;  /* 0x000069001a21ca11 */ /* 0x000fe200010f1409 */
[----:B------:R-:W-:Y:S01]  /*1320*/  @P4 STS [R15.X4+0x800], R10 ;  /* 0x0008000a0f004388 */ /* 0x000fe20000004800 */
[----:B------:R-:W-:Y:S01]  /*1330*/  IADD3 R9, R3, 0x70, RZ ;  /* 0x0000007003097810 */ /* 0x000fe20007ffe0ff */
[----:B------:R-:W-:Y:S01]  /*1340*/  @!P3 IMAD.IADD R11, R25, 0x1, R8 ;  /* 0x00000001190bb824 */ /* 0x000fe200078e0208 */
[C---:B------:R-:W-:Y:S01]  /*1350*/  @!P3 LEA R26, P2, R24.reuse, c[0x0][0x1a0], 0x2 ;  /* 0x00006800181aba11 */ /* 0x040fe200078410ff */
[----:B------:R-:W-:Y:S01]  /*1360*/  @!P1 IMAD.WIDE.U32 R20, R21, c[0x0][0x1b8], R28 ;  /* 0x00006e0015149a25 */ /* 0x000fe200078e001c */
[----:B------:R-:W-:Y:S01]  /*1370*/  @!PT LDS RZ, [RZ] ;  /* 0x00000000fffff984 */ /* 0x000fe20000000800 */
[----:B------:R-:W-:Y:S01]  /*1380*/  @!PT LDS RZ, [RZ] ;  /* 0x00000000fffff984 */ /* 0x000fe20000000800 */
[----:B------:R-:W-:Y:S01]  /*1390*/  @!PT LDS RZ, [RZ] ;  /* 0x00000000fffff984 */ /* 0x000fe20000000800 */
[----:B------:R3:W-:Y:S01]  /*13a0*/  @!P4 LDGSTS.E.LTC128B [R12+0x800], [R32.64] ;  /* 0x00800000200ccfae */ /* 0x0007e2000b921966 */
[----:B------:R-:W-:Y:S02]  /*13b0*/  ISETP.GE.AND P4, PT, R9, R22, PT ;  /* 0x000000160900720c */ /* 0x000fe40003f86270 */
[----:B------:R-:W-:Y:S01]  /*13c0*/  @!P3 LEA.HI.X R27, R24, c[0x0][0x1a4], R11, 0x2, P2 ;  /* 0x00006900181bba11 */ /* 0x000fe200010f140b */
[----:B------:R-:W-:Y:S01]  /*13d0*/  @!P1 IMAD.IADD R5, R21, 0x1, R5 ;  /* 0x0000000115059824 */ /* 0x000fe200078e0205 */
[----:B------:R-:W-:Y:S01]  /*13e0*/  IADD3 R11, R3, 0x80, RZ ;  /* 0x00000080030b7810 */ /* 0x000fe20007ffe0ff */
[----:B------:R-:W-:Y:S01]  /*13f0*/  @!P6 IMAD R4, R4, c[0x0][0x1b8], RZ ;  /* 0x00006e000404ea24 */ /* 0x000fe200078e02ff */
[C---:B------:R-:W-:Y:S01]  /*1400*/  @!P1 LEA R24, P2, R20.reuse, c[0x0][0x1a0], 0x2 ;  /* 0x0000680014189a11 */ /* 0x040fe200078410ff */
[----:B------:R-:W-:Y:S01]  /*1410*/  @!P6 IMAD.MOV.U32 R31, RZ, RZ, R29 ;  /* 0x000000ffff1fe224 */ /* 0x000fe200078e001d */
[----:B-1----:R-:W-:Y:S01]  /*1420*/  @P3 MOV R0, 0xff800000 ;  /* 0xff80000000003802 */ /* 0x002fe20000000f00 */
[----:B------:R-:W-:Y:S01]  /*1430*/  @P1 IMAD.MOV.U32 R8, RZ, RZ, -0x800000 ;  /* 0xff800000ff081424 */ /* 0x000fe200078e00ff */
[----:B------:R-:W-:Y:S01]  /*1440*/  @!P1 LEA.HI.X R25, R20, c[0x0][0x1a4], R5, 0x2, P2 ;  /* 0x0000690014199a11 */ /* 0x000fe200010f1405 */
[----:B------:R-:W-:-:S02]  /*1450*/  @!P6 IMAD R4, R13, c[0x0][0x1bc], R4 ;  /* 0x00006f000d04ea24 */ /* 0x000fc400078e0204 */
[----:B------:R-:W-:Y:S01]  /*1460*/  @!P4 SHF.R.S32.HI R5, RZ, 0x1f, R9 ;  /* 0x0000001fff05c819 */ /* 0x000fe20000011409 */
[----:B------:R1:W-:Y:S01]  /*1470*/  @P3 STS [R15.X4+0xc00], R0 ;  /* 0x000c00000f003388 */ /* 0x0003e20000004800 */
[----:B------:R-:W-:Y:S01]  /*1480*/  @!P6 IMAD.WIDE.U32 R30, R13, c[0x0][0x1b8], R30 ;  /* 0x00006e000d1eea25 */ /* 0x000fe200078e001e */
[----:B------:R-:W-:Y:S02]  /*1490*/  IADD3 R13, R3, 0x90, RZ ;  /* 0x00000090030d7810 */ /* 0x000fe40007ffe0ff */
[----:B------:R-:W-:Y:S01]  /*14a0*/  @!PT LDS RZ, [RZ] ;  /* 0x00000000fffff984 */ /* 0x000fe20000000800 */
[----:B------:R-:W-:Y:S01]  /*14b0*/  @!PT LDS RZ, [RZ] ;  /* 0x00000000fffff984 */ /* 0x000fe20000000800 */
[----:B------:R-:W-:Y:S01]  /*14c0*/  @!PT LDS RZ, [RZ] ;  /* 0x00000000fffff984 */ /* 0x000fe20000000800 */
[----:B------:R4:W-:Y:S01]  /*14d0*/  @!P3 LDGSTS.E.LTC128B [R12+0xc00], [R26.64] ;  /* 0x00c000001a0cbfae */ /* 0x0009e2000b921966 */
[----:B------:R-:W-:Y:S02]  /*14e0*/  ISETP.GE.AND P3, PT, R11, R22, PT ;  /* 0x000000160b00720c */ /* 0x000fe40003f66270 */
[----:B------:R-:W-:Y:S01]  /*14f0*/  @!P6 IADD3 R21, R31, R4, RZ ;  /* 0x000000041f15e210 */ /* 0x000fe20007ffe0ff */
[----:B------:R5:W-:Y:S01]  /*1500*/  @P1 STS [R15.X4+0x1000], R8 ;  /* 0x001000080f001388 */ /* 0x000be20000004800 */
[----:B------:R-:W-:Y:S01]  /*1510*/  @!P6 LEA R20, P2, R30, c[0x0][0x1a0], 0x2 ;  /* 0x000068001e14ea11 */ /* 0x000fe200078410ff */
[----:B------:R-:W-:-:S02]  /*1520*/  @!P4 IMAD.MOV.U32 R31, RZ, RZ, R29 ;  /* 0x000000ffff1fc224 */ /* 0x000fc400078e001d */
[----:B------:R-:W-:Y:S01]  /*1530*/  @!PT LDS RZ, [RZ] ;  /* 0x00000000fffff984 */ /* 0x000fe20000000800 */
[----:B------:R-:W-:Y:S01]  /*1540*/  @!PT LDS RZ, [RZ] ;  /* 0x00000000fffff984 */ /* 0x000fe20000000800 */
[----:B------:R-:W-:Y:S01]  /*1550*/  @!PT LDS RZ, [RZ] ;  /* 0x00000000fffff984 */ /* 0x000fe20000000800 */
[----:B------:R2:W-:Y:S01]  /*1560*/  @!P1 LDGSTS.E.LTC128B [R12+0x1000], [R24.64] ;  /* 0x01000000180c9fae */ /* 0x0005e2000b921966 */
[----:B------:R-:W-:Y:S02]  /*1570*/  ISETP.GE.AND P1, PT, R13, R22, PT ;  /* 0x000000160d00720c */ /* 0x000fe40003f26270 */
[----:B------:R-:W-:Y:S01]  /*1580*/  @!P6 LEA.HI.X R21, R30, c[0x0][0x1a4], R21, 0x2, P2 ;  /* 0x000069001e15ea11 */ /* 0x000fe200010f1415 */
[----:B------:R-:W-:Y:S02]  /*1590*/  @!P4 IMAD.MOV.U32 R30, RZ, RZ, R28 ;  /* 0x000000ffff1ec224 */ /* 0x000fe400078e001c */
[----:B------:R-:W-:Y:S02]  /*15a0*/  @!P3 SHF.R.S32.HI R4, RZ, 0x1f, R11 ;  /* 0x0000001fff04b819 */ /* 0x000fe4000001140b */
[----:B------:R-:W-:-:S04]  /*15b0*/  @!P4 IMAD.WIDE.U32 R30, R9, c[0x0][0x1b8], R30 ;  /* 0x00006e00091eca25 */ /* 0x000fc800078e001e */
[----:B------:R-:W-:Y:S02]  /*15c0*/  @!P3 IMAD R4, R4, c[0x0][0x1b8], RZ ;  /* 0x00006e000404ba24 */ /* 0x000fe400078e02ff */
[----:B-1----:R-:W-:Y:S02]  /*15d0*/  @!P4 IMAD R0, R5, c[0x0][0x1b8], RZ ;  /* 0x00006e000500ca24 */ /* 0x002fe400078e02ff */
[----:B------:R-:W-:Y:S01]  /*15e0*/  @!P5 IMAD.IADD R5, R35, 0x1, R14 ;  /* 0x000000012305d824 */ /* 0x000fe200078e020e */
[----:B------:R-:W-:Y:S01]  /*15f0*/  @P5 MOV R14, 0xff800000 ;  /* 0xff800000000e5802 */ /* 0x000fe20000000f00 */
[----:B------:R-:W-:Y:S01]  /*1600*/  @!P4 IMAD R0, R9, c[0x0][0x1bc], R0 ;  /* 0x00006f000900ca24 */ /* 0x000fe200078e0200 */
[C---:B----4-:R-:W-:Y:S01]  /*1610*/  @!P5 LEA R26, P2, R34.reuse, c[0x0][0x1a0], 0x2 ;  /* 0x00006800221ada11 */ /* 0x050fe200078410ff */
[----:B------:R-:W-:Y:S01]  /*1620*/  @!P3 IMAD R4, R11, c[0x0][0x1bc], R4 ;  /* 0x00006f000b04ba24 */ /* 0x000fe200078e0204 */
[----:B-----5:R-:W-:Y:S01]  /*1630*/  @P6 MOV R8, 0xff800000 ;  /* 0xff80000000086802 */ /* 0x020fe20000000f00 */
[----:B------:R-:W-:Y:S01]  /*1640*/  @!P4 IMAD.IADD R0, R31, 0x1, R0 ;  /* 0x000000011f00c824 */ /* 0x000fe200078e0200 */
[----:B------:R-:W-:Y:S01]  /*1650*/  @!P5 LEA.HI.X R27, R34, c[0x0][0x1a4], R5, 0x2, P2 ;  /* 0x00006900221bda11 */ /* 0x000fe200010f1405 */
[--C-:B---3--:R-:W-:Y:S01]  /*1660*/  @!P1 IMAD.MOV.U32 R32, RZ, RZ, R28.reuse ;  /* 0x000000ffff209224 */ /* 0x108fe200078e001c */
[----:B------:R-:W-:Y:S01]  /*1670*/  IADD3 R9, R3, 0xa0, RZ ;  /* 0x000000a003097810 */ /* 0x000fe20007ffe0ff */
[----:B------:R1:W-:Y:S01]  /*1680*/  @P6 STS [R15.X4+0x1400], R8 ;  /* 0x001400080f006388 */ /* 0x0003e20000004800 */
[----:B--2---:R-:W-:Y:S01]  /*1690*/  @!P3 IMAD.MOV.U32 R24, RZ, RZ, R28 ;  /* 0x000000ffff18b224 */ /* 0x004fe200078e001c */
[----:B------:R-:W-:Y:S01]  /*16a0*/  @!P1 SHF.R.S32.HI R5, RZ, 0x1f, R13 ;  /* 0x0000001fff059819 */ /* 0x000fe2000001140d */
[----:B------:R-:W-:Y:S01]  /*16b0*/  @!P3 IMAD.MOV.U32 R25, RZ, RZ, R29 ;  /* 0x000000ffff19b224 */ /* 0x000fe200078e001d */
[C---:B------:R-:W-:Y:S01]  /*16c0*/  @!P4 LEA R10, P2, R30.reuse, c[0x0][0x1a0], 0x2 ;  /* 0x000068001e0aca11 */ /* 0x040fe200078410ff */
[----:B------:R-:W-:Y:S01]  /*16d0*/  @!PT LDS RZ, [RZ] ;  /* 0x00000000fffff984 */ /* 0x000fe20000000800 */
[----:B------:R-:W-:Y:S01]  /*16e0*/  @!PT LDS RZ, [RZ] ;  /* 0x00000000fffff984 */ /* 0x000fe20000000800 */
[----:B------:R-:W-:Y:S01]  /*16f0*/  @!PT LDS RZ, [RZ] ;  /* 0x00000000fffff984 */ /* 0x000fe20000000800 */
[----:B------:R2:W-:Y:S01]  /*1700*/  @!P6 LDGSTS.E.LTC128B [R12+0x1400], [R20.64] ;  /* 0x01400000140cefae */ /* 0x0005e2000b921966 */
[----:B------:R-:W-:Y:S01]  /*1710*/  ISETP.GE.AND P6, PT, R9, R22, PT ;  /* 0x000000160900720c */ /* 0x000fe20003fc6270 */
[----:B------:R-:W-:Y:S01]  /*1720*/  @!P3 IMAD.WIDE.U32 R24, R11, c[0x0][0x1b8], R24 ;  /* 0x00006e000b18ba25 */ /* 0x000fe200078e0018 */
[----:B------:R-:W-:Y:S01]  /*1730*/  @!P4 LEA.HI.X R11, R30, c[0x0][0x1a4], R0, 0x2, P2 ;  /* 0x000069001e0bca11 */ /* 0x000fe200010f1400 */
[----:B------:R-:W-:Y:S02]  /*1740*/  @P5 STS [R15.X4+0x1800], R14 ;  /* 0x0018000e0f005388 */ /* 0x000fe40000004800 */
[----:B------:R-:W-:Y:S01]  /*1750*/  @!P1 IMAD R0, R5, c[0x0][0x1b8], RZ ;  /* 0x00006e0005009a24 */ /* 0x000fe200078e02ff */
[----:B------:R-:W-:Y:S01]  /*1760*/  @!P3 LEA R30, P2, R24, c[0x0][0x1a0], 0x2 ;  /* 0x00006800181eba11 */ /* 0x000fe200078410ff */
[----:B------:R-:W-:Y:S01]  /*1770*/  @!P1 IMAD.MOV.U32 R33, RZ, RZ, R29 ;  /* 0x000000ffff219224 */ /* 0x000fe200078e001d */
[----:B------:R-:W-:Y:S01]  /*1780*/  @!PT LDS RZ, [RZ] ;  /* 0x00000000fffff984 */ /* 0x000fe20000000800 */
[----:B------:R-:W-:Y:S01]  /*1790*/  @!PT LDS RZ, [RZ] ;  /* 0x00000000fffff984 */ /* 0x000fe20000000800 */
[----:B------:R-:W-:Y:S01]  /*17a0*/  @!PT LDS RZ, [RZ] ;  /* 0x00000000fffff984 */ /* 0x000fe20000000800 */
[----:B------:R3:W-:Y:S01]  /*17b0*/  @!P5 LDGSTS.E.LTC128B [R12+0x1800], [R26.64] ;  /* 0x018000001a0cdfae */ /* 0x0007e2000b921966 */
[----:B------:R-:W-:-:S02]  /*17c0*/  @!P1 IMAD R0, R13, c[0x0][0x1bc], R0 ;  /* 0x00006f000d009a24 */ /* 0x000fc400078e0200 */
[----:B------:R-:W-:Y:S01]  /*17d0*/  @!P1 IMAD.WIDE.U32 R32, R13, c[0x0][0x1b8], R32 ;  /* 0x00006e000d209a25 */ /* 0x000fe200078e0020 */
[----:B------:R-:W-:-:S03]  /*17e0*/  IADD3 R13, R3, 0xb0, RZ ;  /* 0x000000b0030d7810 */ /* 0x000fc60007ffe0ff */
[----:B------:R-:W-:Y:S01]  /*17f0*/  @!P3 IMAD.IADD R5, R25, 0x1, R4 ;  /* 0x000000011905b824 */ /* 0x000fe200078e0204 */
[----:B------:R-:W-:Y:S02]  /*1800*/  @P4 MOV R4, 0xff800000 ;  /* 0xff80000000044802 */ /* 0x000fe40000000f00 */
[-C--:B------:R-:W-:Y:S01]  /*1810*/  ISETP.GE.AND P5, PT, R13, R22.reuse, PT ;  /* 0x000000160d00720c */ /* 0x080fe20003fa6270 */
[----:B-1----:R-:W-:Y:S01]  /*1820*/  @P3 IMAD.MOV.U32 R8, RZ, RZ, -0x800000 ;  /* 0xff800000ff083424 */ /* 0x002fe200078e00ff */
[----:B------:R-:W-:Y:S01]  /*1830*/  @!P3 LEA.HI.X R31, R24, c[0x0][0x1a4], R5, 0x2, P2 ;  /* 0x00006900181fba11 */ /* 0x000fe200010f1405 */
[----:B------:R1:W-:Y:S01]  /*1840*/  @P4 STS [R15.X4+0x1c00], R4 ;  /* 0x001c00040f004388 */ /* 0x0003e20000004800 */
[----:B------:R-:W-:Y:S02]  /*1850*/  IADD3 R5, R3, 0xc0, RZ ;  /* 0x000000c003057810 */ /* 0x000fe40007ffe0ff */
[----:B------:R-:W-:Y:S01]  /*1860*/  @!P1 LEA R24, P2, R32, c[0x0][0x1a0], 0x2 ;  /* 0x0000680020189a11 */ /* 0x000fe200078410ff */
[----:B------:R-:W-:Y:S01]  /*1870*/  @!PT LDS RZ, [RZ] ;  /* 0x00000000fffff984 */ /* 0x000fe20000000800 */
[----:B------:R-:W-:Y:S01]  /*1880*/  @!PT LDS RZ, [RZ] ;  /* 0x00000000fffff984 */ /* 0x000fe20000000800 */
[----:B------:R-:W-:Y:S01]  /*1890*/  @!PT LDS RZ, [RZ] ;  /* 0x00000000fffff984 */ /* 0x000fe20000000800 */
[----:B------:R4:W-:Y:S01]  /*18a0*/  @!P4 LDGSTS.E.LTC128B [R12+0x1c00], [R10.64] ;  /* 0x01c000000a0ccfae */ /* 0x0009e2000b921966 */
[----:B--2---:R-:W-:Y:S01]  /*18b0*/  @!P6 SHF.R.S32.HI R20, RZ, 0x1f, R9 ;  /* 0x0000001fff14e819 */ /* 0x004fe20000011409 */
[----:B------:R-:W-:Y:S01]  /*18c0*/  @!P1 IMAD.IADD R21, R33, 0x1, R0 ;  /* 0x0000000121159824 */ /* 0x000fe200078e0200 */
[----:B------:R-:W-:Y:S01]  /*18d0*/  ISETP.GE.AND P4, PT, R5, R22, PT ;  /* 0x000000160500720c */ /* 0x000fe20003f86270 */
[----:B------:R-:W-:Y:S01]  /*18e0*/  @P1 IMAD.MOV.U32 R0, RZ, RZ, -0x800000 ;  /* 0xff800000ff001424 */ /* 0x000fe200078e00ff */
[----:B------:R-:W-:Y:S01]  /*18f0*/  @P3 STS [R15.X4+0x2000], R8 ;  /* 0x002000080f003388 */ /* 0x000fe20000004800 */
[----:B------:R-:W-:Y:S01]  /*1900*/  @!P6 IMAD R20, R20, c[0x0][0x1b8], RZ ;  /* 0x00006e001414ea24 */ /* 0x000fe200078e02ff */
[----:B------:R-:W-:-:S02]  /*1910*/  @!P1 LEA.HI.X R25, R32, c[0x0][0x1a4], R21, 0x2, P2 ;  /* 0x0000690020199a11 */ /* 0x000fc400010f1415 */
[----:B------:R-:W-:Y:S01]  /*1920*/  @!PT LDS RZ, [RZ] ;  /* 0x00000000fffff984 */ /* 0x000fe20000000800 */
[----:B------:R-:W-:Y:S01]  /*1930*/  @!PT LDS RZ, [RZ] ;  /* 0x00000000fffff984 */ /* 0x000fe20000000800 */
[----:B------:R-:W-:Y:S01]  /*1940*/  @!PT LDS RZ, [RZ] ;  /* 0x00000000fffff984 */ /* 0x000fe20000000800 */
[----:B------:R2:W-:Y:S01]  /*1950*/  @!P3 LDGSTS.E.LTC128B [R12+0x2000], [R30.64] ;  /* 0x020000001e0cbfae */ /* 0x0005e2000b921966 */
[----:B---3--:R-:W-:Y:S01]  /*1960*/  @!P6 MOV R27, R29 ;  /* 0x0000001d001be202 */ /* 0x008fe20000000f00 */
[----:B------:R-:W-:Y:S02]  /*1970*/  @!P6 IMAD.MOV.U32 R26, RZ, RZ, R28 ;  /* 0x000000ffff1ae224 */ /* 0x000fe400078e001c */
[----:B------:R-:W-:Y:S01]  /*1980*/  @!P6 IMAD R20, R9, c[0x0][0x1bc], R20 ;  /* 0x00006f000914ea24 */ /* 0x000fe200078e0214 */
[----:B------:R3:W-:Y:S01]  /*1990*/  @P1 STS [R15.X4+0x2400], R0 ;  /* 0x002400000f001388 */ /* 0x0007e20000004800 */
[----:B------:R-:W-:Y:S01]  /*19a0*/  @!P6 IMAD.WIDE.U32 R26, R9, c[0x0][0x1b8], R26 ;  /* 0x00006e00091aea25 */ /* 0x000fe200078e001a */
[----:B------:R-:W-:Y:S02]  /*19b0*/  IADD3 R9, R3, 0xd0, RZ ;  /* 0x000000d003097810 */ /* 0x000fe40007ffe0ff */
[----:B------:R-:W-:Y:S01]  /*19c0*/  @!PT LDS RZ, [RZ] ;  /* 0x00000000fffff984 */ /* 0x000fe20000000800 */
[----:B------:R-:W-:Y:S01]  /*19d0*/  @!PT LDS RZ, [RZ] ;  /* 0x00000000fffff984 */ /* 0x000fe20000000800 */
[----:B------:R-:W-:Y:S01]  /*19e0*/  @!PT LDS RZ, [RZ] ;  /* 0x00000000fffff984 */ /* 0x000fe20000000800 */
[----:B------:R5:W-:Y:S01]  /*19f0*/  @!P1 LDGSTS.E.LTC128B [R12+0x2400], [R24.64] ;  /* 0x02400000180c9fae */ /* 0x000be2000b921966 */
[----:B------:R-:W-:Y:S01]  /*1a00*/  @!P6 IMAD.IADD R21, R27, 0x1, R20 ;  /* 0x000000011b15e824 */ /* 0x000fe200078e0214 */
[----:B------:R-:W-:Y:S01]  /*1a10*/  ISETP.GE.AND P3, PT, R9, R22, PT ;  /* 0x000000160900720c */ /* 0x000fe20003f66270 */
[----:B------:R-:W-:Y:S01]  /*1a20*/  @!P4 IMAD.MOV.U32 R27, RZ, RZ, R29 ;  /* 0x000000ffff1bc224 */ /* 0x000fe200078e001d */
[----:B-1----:R-:W-:-:S02]  /*1a30*/  @!P4 SHF.R.S32.HI R4, RZ, 0x1f, R5 ;  /* 0x0000001fff04c819 */ /* 0x002fc40000011405 */
[----:B------:R-:W-:Y:S02]  /*1a40*/  @!P6 LEA R20, P1, R26, c[0x0][0x1a0], 0x2 ;  /* 0x000068001a14ea11 */ /* 0x000fe400078210ff */
[----:B----4-:R-:W-:Y:S01]  /*1a50*/  @!P5 SHF.R.S32.HI R10, RZ, 0x1f, R13 ;  /* 0x0000001fff0ad819 */ /* 0x010fe2000001140d */
[----:B------:R-:W-:Y:S01]  /*1a60*/  @!P4 IMAD R4, R4, c[0x0][0x1b8], RZ ;  /* 0x00006e000404ca24 */ /* 0x000fe200078e02ff */
[----:B------:R-:W-:Y:S02]  /*1a70*/  IADD3 R11, R3, 0xe0, RZ ;  /* 0x000000e0030b7810 */ /* 0x000fe40007ffe0ff */
[----:B------:R-:W-:Y:S01]  /*1a80*/  @!P6 LEA.HI.X R21, R26, c[0x0][0x1a4], R21, 0x2, P1 ;  /* 0x000069001a15ea11 */ /* 0x000fe200008f1415 */
[----:B------:R-:W-:Y:S01]  /*1a90*/  @!P5 IMAD R10, R10, c[0x0][0x1b8], RZ ;  /* 0x00006e000a0ada24 */ /* 0x000fe200078e02ff */
[----:B------:R-:W-:Y:S01]  /*1aa0*/  ISETP.GE.AND P2, PT, R11, R22, PT ;  /* 0x000000160b00720c */ /* 0x000fe20003f46270 */
[--C-:B------:R-:W-:Y:S01]  /*1ab0*/  @!P4 IMAD.MOV.U32 R26, RZ, RZ, R28.reuse ;  /* 0x000000ffff1ac224 */ /* 0x100fe200078e001c */
[-C--:B------:R-:W-:Y:S01]  /*1ac0*/  @!P3 MOV R33, R29.reuse ;  /* 0x0000001d0021b202 */ /* 0x080fe20000000f00 */
[----:B--2---:R-:W-:Y:S01]  /*1ad0*/  @!P5 IMAD.MOV.U32 R30, RZ, RZ, R28 ;  /* 0x000000ffff1ed224 */ /* 0x004fe200078e001c */
[----:B------:R-:W-:Y:S01]  /*1ae0*/  @!P5 MOV R31, R29 ;  /* 0x0000001d001fd202 */ /* 0x000fe20000000f00 */
[----:B------:R-:W-:Y:S01]  /*1af0*/  @!P5 IMAD R10, R13, c[0x0][0x1bc], R10 ;  /* 0x00006f000d0ada24 */ /* 0x000fe200078e020a */
[----:B---3--:R-:W-:Y:S01]  /*1b00*/  @!P3 SHF.R.S32.HI R0, RZ, 0x1f, R9 ;  /* 0x0000001fff00b819 */ /* 0x008fe20000011409 */
[----:B------:R-:W-:-:S02]  /*1b10*/  @!P4 IMAD R4, R5, c[0x0][0x1bc], R4 ;  /* 0x00006f000504ca24 */ /* 0x000fc400078e0204 */
[----:B------:R-:W-:-:S04]  /*1b20*/  @!P5 IMAD.WIDE.U32 R30, R13, c[0x0][0x1b8], R30 ;  /* 0x00006e000d1eda25 */ /* 0x000fc800078e001e */
[----:B------:R-:W-:Y:S01]  /*1b30*/  @!P4 IMAD.WIDE.U32 R26, R5, c[0x0][0x1b8], R26 ;  /* 0x00006e00051aca25 */ /* 0x000fe200078e001a */
[----:B------:R-:W-:Y:S02]  /*1b40*/  @!P5 IADD3 R13, R31, R10, RZ ;  /* 0x0000000a1f0dd210 */ /* 0x000fe40007ffe0ff */
[----:B-----5:R-:W-:Y:S01]  /*1b50*/  @!P5 LEA R24, P1, R30, c[0x0][0x1a0], 0x2 ;  /* 0x000068001e18da11 */ /* 0x020fe200078210ff */
[----:B------:R-:W-:Y:S01]  /*1b60*/  @!P3 IMAD R0, R0, c[0x0][0x1b8], RZ ;  /* 0x00006e000000ba24 */ /* 0x000fe200078e02ff */
[----:B------:R-:W-:Y:S01]  /*1b70*/  @!P2 SHF.R.S32.HI R5, RZ, 0x1f, R11 ;  /* 0x0000001fff05a819 */ /* 0x000fe2000001140b */
[----:B------:R-:W-:Y:S01]  /*1b80*/  @!P3 IMAD.MOV.U32 R32, RZ, RZ, R28 ;  /* 0x000000ffff20b224 */ /* 0x000fe200078e001c */
[----:B------:R-:W-:Y:S01]  /*1b90*/  @!P5 LEA.HI.X R25, R30, c[0x0][0x1a4], R13, 0x2, P1 ;  /* 0x000069001e19da11 */ /* 0x000fe200008f140d */
[----:B------:R-:W-:Y:S01]  /*1ba0*/  @!P4 IMAD.IADD R13, R27, 0x1, R4 ;  /* 0x000000011b0dc824 */ /* 0x000fe200078e0204 */
[----:B------:R-:W-:Y:S01]  /*1bb0*/  @!P4 LEA R30, P1, R26, c[0x0][0x1a0], 0x2 ;  /* 0x000068001a1eca11 */ /* 0x000fe200078210ff */
[----:B------:R-:W-:-:S02]  /*1bc0*/  @!P3 IMAD R0, R9, c[0x0][0x1bc], R0 ;  /* 0x00006f000900ba24 */ /* 0x000fc400078e0200 */
[----:B------:R-:W-:Y:S01]  /*1bd0*/  @!P3 IMAD.WIDE.U32 R32, R9, c[0x0][0x1b8], R32 ;  /* 0x00006e000920ba25 */ /* 0x000fe200078e0020 */
[----:B------:R-:W-:Y:S02]  /*1be0*/  @!P4 LEA.HI.X R31, R26, c[0x0][0x1a4], R13, 0x2, P1 ;  /* 0x000069001a1fca11 */ /* 0x000fe400008f140d */
[----:B------:R-:W-:Y:S01]  /*1bf0*/  @!P2 MOV R26, R28 ;  /* 0x0000001c001aa202 */ /* 0x000fe20000000f00 */
[----:B------:R-:W-:Y:S01]  /*1c00*/  @!P2 IMAD R8, R5, c[0x0][0x1b8], RZ ;  /* 0x00006e000508aa24 */ /* 0x000fe200078e02ff */
[----:B------:R-:W-:Y:S01]  /*1c10*/  IADD3 R5, R3, 0xf0, RZ ;  /* 0x000000f003057810 */ /* 0x000fe20007ffe0ff */
[----:B------:R-:W-:Y:S01]  /*1c20*/  @P6 IMAD.MOV.U32 R4, RZ, RZ, -0x800000 ;  /* 0xff800000ff046424 */ /* 0x000fe200078e00ff */
[----:B------:R-:W-:Y:S01]  /*1c30*/  @!P3 LEA R10, P1, R32, c[0x0][0x1a0], 0x2 ;  /* 0x00006800200aba11 */ /* 0x000fe200078210ff */
[----:B------:R-:W-:Y:S02]  /*1c40*/  @!P2 IMAD.MOV.U32 R27, RZ, RZ, R29 ;  /* 0x000000ffff1ba224 */ /* 0x000fe400078e001d */
[----:B------:R-:W-:Y:S01]  /*1c50*/  @!P3 IMAD.IADD R0, R33, 0x1, R0 ;  /* 0x000000012100b824 */ /* 0x000fe200078e0200 */
[----:B------:R1:W-:Y:S01]  /*1c60*/  @P6 STS [R15.X4+0x2800], R4 ;  /* 0x002800040f006388 */ /* 0x0003e20000004800 */
[----:B------:R-:W-:-:S02]  /*1c70*/  @!P2 IMAD R8, R11, c[0x0][0x1bc], R8 ;  /* 0x00006f000b08aa24 */ /* 0x000fc400078e0208 */
        /* <DEDUP_REMOVED lines=8> */
[C---:B------:R-:W-:Y:S01]  /*1d00*/  @!P2 LEA R32, P1, R26.reuse, c[0x0][0x1a0], 0x2 ;  /* 0x000068001a20aa11 */ /* 0x040fe200078210ff */
[----:B------:R-:W-:Y:S01]  /*1d10*/  @P3 IMAD.MOV.U32 R14, RZ, RZ, -0x800000 ;  /* 0xff800000ff0e3424 */ /* 0x000fe200078e00ff */
        /* <DEDUP_REMOVED lines=40> */
.L_x_1529:
[----:B------:R-:W-:Y:S05]  /*1fa0*/  BSYNC B0 ;  /* 0x0000000000007941 */ /* 0x000fea0003800000 */
.L_x_1528:
[----:B---3--:R-:W-:Y:S01]  /*1fb0*/  IADD3 R8, R3, UR36, RZ ;  /* 0x0000002403087c10 */ /* 0x008fe2000fffe0ff */
[----:B-1----:R-:W-:Y:S01]  /*1fc0*/  IMAD.SHL.U32 R4, R23, 0x40, RZ ;  /* 0x0000004017047824 */ /* 0x002fe200078e00ff */
        /* <DEDUP_REMOVED lines=11> */
[----:B------:R-:W-:Y:S02]  /*2080*/  ISETP.GE.AND P4, PT, R14, R13, PT ;  /* 0x0000000d0e00720c */ /* 0x000fe40003f86270 */
[----:B------:R-:W-:Y:S01]  /*2090*/  SHF.R.S32.HI R5, RZ, 0x1f, R4 ;  /* 0x0000001fff057819 */ /* 0x000fe20000011404 */
[----:B------:R-:W-:Y:S01]  /*20a0*/  IMAD R9, R16, R9, R8 ;  /* 0x0000000910097224 */ /* 0x000fe200078e0208 */
[----:B------:R-:W-:Y:S01]  /*20b0*/  SEL R8, R0, 0xffffffff, !P0 ;  /* 0xffffffff00087807 */ /* 0x000fe20004000000 */
[----:B------:R-:W-:Y:S02]  /*20c0*/  IMAD R11, R10, c[0x0][0x190], RZ ;  /* 0x000064000a0b7a24 */ /* 0x000fe400078e02ff */
[----:B------:R-:W-:Y:S01]  /*20d0*/  IMAD.WIDE.U32 R4, R0, c[0x0][0x190], R4 ;  /* 0x0000640000047a25 */ /* 0x000fe200078e0004 */
[----:B------:R-:W-:-:S02]  /*20e0*/  ISETP.LT.OR P4, PT, R8, RZ, P4 ;  /* 0x000000ff0800720c */ /* 0x000fc40002781670 */
[C---:B------:R-:W-:Y:S01]  /*20f0*/  IADD3 R34, P0, R9.reuse, R18, RZ ;  /* 0x0000001209227210 */ /* 0x040fe20007f1e0ff */
        /* <DEDUP_REMOVED lines=74> */
.L_x_1539:
        /* <DEDUP_REMOVED lines=187> */
.L_x_1532:
[----:B------:R-:W-:Y:S05]  /*3150*/  BSYNC B0 ;  /* 0x0000000000007941 */ /* 0x000fea0003800000 */
.L_x_1531:
        /* <DEDUP_REMOVED lines=22> */
.L_x_1537:
        /* <DEDUP_REMOVED lines=129> */
.L_x_1536:
[----:B------:R-:W-:Y:S05]  /*3ad0*/  BSYNC B0 ;  /* 0x0000000000007941 */ /* 0x000fea0003800000 */
.L_x_1535:
[----:B------:R-:W-:-:S13]  /*3ae0*/  ISETP.NE.AND P0, PT, R36, RZ, PT ;  /* 0x000000ff2400720c */ /* 0x000fda0003f05270 */
[----:B------:R-:W-:Y:S05]  /*3af0*/  @!P0 BRA `(.L_x_1534) ;  /* 0x000002f000008947 */ /* 0x000fea0003800000 */
[----:B------:R-:W-:Y:S01]  /*3b00*/  IADD3 R0, R42, 0x3, RZ ;  /* 0x000000032a007810 */ /* 0x000fe20007ffe0ff */
[----:B------:R-:W-:Y:S02]  /*3b10*/  IMAD.MOV.U32 R15, RZ, RZ, 0x3 ;  /* 0x00000003ff0f7424 */ /* 0x000fe400078e00ff */
[----:B------:R-:W-:Y:S01]  /*3b20*/  IMAD.MOV.U32 R11, RZ, RZ, RZ ;  /* 0x000000ffff0b7224 */ /* 0x000fe200078e00ff */
[----:B------:R-:W-:Y:S02]  /*3b30*/  SHF.R.S32.HI R10, RZ, 0x1f, R0 ;  /* 0x0000001fff0a7819 */ /* 0x000fe40000011400 */
.L_x_1538:
        /* <DEDUP_REMOVED lines=43> */
.L_x_1534:
[----:B------:R-:W-:Y:S05]  /*3df0*/  BSYNC B1 ;  /* 0x0000000000017941 */ /* 0x000fea0003800000 */
.L_x_1533:
        /* <DEDUP_REMOVED lines=18> */
.L_x_1530:
[----:B------:R-:W-:Y:S02]  /*3f20*/  MOV R0, 0x3f40 ;  /* 0x00003f4000007802 */ /* 0x000fe40000000f00 */
[----:B------:R-:W-:Y:S05]  /*3f30*/  CALL.REL.NOINC `($__internal_138_$__cuda_sm70_shflsync_bfly_p) ;  /* 0x000003e000007944 */ /* 0x000fea0003c00000 */
[----:B-12---:R-:W-:Y:S05]  /*3f40*/  BRA `(.L_x_1539) ;  /* 0xffffe65000007947 */ /* 0x006fea000383ffff */
        .weak           $__internal_137_$__cuda_sm20_div_u64
        .type           $__internal_137_$__cuda_sm20_div_u64,@function
        .size           $__internal_137_$__cuda_sm20_div_u64,($__internal_138_$__cuda_sm70_shflsync_bfly_p - $__internal_137_$__cuda_sm20_div_u64)
$__internal_137_$__cuda_sm20_div_u64:
        /* <DEDUP_REMOVED lines=60> */
[----:B------:R-:W-:Y:S06]  /*4310*/  RET.REL.NODEC R4 `(_ZN7cutlass13device_kernelIN5flash19FlashAttnFwdCombineIN4cute5tupleIJNS3_1CILi16EEENS5_ILi64EEEEEELi8ELi256ELi1ELb0ELb1EffNS_4arch4Sm90EEEEEvNT_6ParamsE) ;  /* 0xffffbce004007950 */ /* 0x000fec0003c3ffff */
        .weak           $__internal_138_$__cuda_sm70_shflsync_bfly_p
        .type           $__internal_138_$__cuda_sm70_shflsync_bfly_p,@function
        .size           $__internal_138_$__cuda_sm70_shflsync_bfly_p,(.L_x_2012 - $__internal_138_$__cuda_sm70_shflsync_bfly_p)
$__internal_138_$__cuda_sm70_shflsync_bfly_p:
[----:B------:R-:W-:Y:S01]  /*4320*/  HFMA2.MMA R11, -RZ, RZ, 0, 0 ;  /* 0x00000000ff0b7435 */ /* 0x000fe200000001ff */
[----:B------:R-:W-:Y:S01]  /*4330*/  MOV R10, R0 ;  /* 0x00000000000a7202 */ /* 0x000fe20000000f00 */
[----:B------:R1:W2:Y:S04]  /*4340*/  SHFL.BFLY PT, R4, R5, 0x8, 0x1f ;  /* 0x0d001f0005047f89 */ /* 0x0002a800000e0000 */
[----:B------:R-:W-:Y:S05]  /*4350*/  RET.REL.NODEC R10 `(_ZN7cutlass13device_kernelIN5flash19FlashAttnFwdCombineIN4cute5tupleIJNS3_1CILi16EEENS5_ILi64EEEEEELi8ELi256ELi1ELb0ELb1EffNS_4arch4Sm90EEEEEvNT_6ParamsE) ;  /* 0xffffbca00a007950 */ /* 0x000fea0003c3ffff */
.L_x_1540:
        /* <DEDUP_REMOVED lines=10> */
.L_x_2012:


//--------------------- .text._ZN7cutlass13device_kernelIN5flash19FlashAttnFwdCombineIN4cute5tupleIJNS3_1CILi16EEENS5_ILi64EEEEEELi7ELi256ELi1ELb0ELb1EffNS_4arch4Sm90EEEEEvNT_6ParamsE --------------------------
	.section	.text._ZN7cutlass13device_kernelIN5flash19FlashAttnFwdCombineIN4cute5tupleIJNS3_1CILi16EEENS5_ILi64EEEEEELi7ELi256ELi1ELb0ELb1EffNS_4arch4Sm90EEEEEvNT_6ParamsE,"ax",@progbits
	.sectioninfo	@"SHI_REGISTERS=48"
	.align	128
.text._ZN7cutlass13device_kernelIN5flash19FlashAttnFwdCombineIN4cute5tupleIJNS3_1CILi16EEENS5_ILi64EEEEEELi7ELi256ELi1ELb0ELb1EffNS_4arch4Sm90EEEEEvNT_6ParamsE:
        .type           _ZN7cutlass13device_kernelIN5flash19FlashAttnFwdCombineIN4cute5tupleIJNS3_1CILi16EEENS5_ILi64EEEEEELi7ELi256ELi1ELb0ELb1EffNS_4arch4Sm90EEEEEvNT_6ParamsE,@function
        .size           _ZN7cutlass13device_kernelIN5flash19FlashAttnFwdCombineIN4cute5tupleIJNS3_1CILi16EEENS5_ILi64EEEEEELi7ELi256ELi1ELb0ELb1EffNS_4arch4Sm90EEEEEvNT_6ParamsE,(.L_x_2015 - _ZN7cutlass13device_kernelIN5flash19FlashAttnFwdCombineIN4cute5tupleIJNS3_1CILi16EEENS5_ILi64EEEEEELi7ELi256ELi1ELb0ELb1EffNS_4arch4Sm90EEEEEvNT_6ParamsE)
        .other          _ZN7cutlass13device_kernelIN5flash19FlashAttnFwdCombineIN4cute5tupleIJNS3_1CILi16EEENS5_ILi64EEEEEELi7ELi256ELi1ELb0ELb1EffNS_4arch4Sm90EEEEEvNT_6ParamsE,@"STO_CUDA_ENTRY STV_DEFAULT"
_ZN7cutlass13device_kernelIN5flash19FlashAttnFwdCombineIN4cute5tupleIJNS3_1CILi16EEENS5_ILi64EEEEEELi7ELi256ELi1ELb0ELb1EffNS_4arch4Sm90EEEEEvNT_6ParamsE:
        /* <DEDUP_REMOVED lines=51> */
.L_x_1541:
        /* <DEDUP_REMOVED lines=25> */
.L_x_1542:
        /* <DEDUP_REMOVED lines=100> */
.L_x_1544:
        /* <DEDUP_REMOVED lines=13> */
[----:B------:R-:W-:Y:S05]  /*0bd0*/  CALL.REL.NOINC `($__internal_139_$__cuda_sm20_div_u64) ;  /* 0x000025d000007944 */ /* 0x000fea0003c00000 */
[----:B------:R-:W-:Y:S01]  /*0be0*/  MOV R2, R3 ;  /* 0x0000000300027202 */ /* 0x000fe20000000f00 */
[----:B------:R-:W-:Y:S05]  /*0bf0*/  BRA `(.L_x_1546) ;  /* 0x0000012000007947 */ /* 0x000fea0003800000 */
.L_x_1545:
        /* <DEDUP_REMOVED lines=18> */
.L_x_1546:
[----:B------:R-:W-:Y:S02]  /*0d20*/  IADD3 R6, R6, -0x1, RZ ;  /* 0xffffffff06067810 */ /* 0x000fe40007ffe0ff */
[----:B------:R-:W-:-:S03]  /*0d30*/  MOV R7, R2 ;  /* 0x0000000200077202 */ /* 0x000fc60000000f00 */
.L_x_1543:
        /* <DEDUP_REMOVED lines=27> */
[----:B------:R-:W-:Y:S01]  /*0ef0*/  IMAD R0, R0, c[0x0][0x1c0], RZ ;  /* 0x0000700000007a24 */ /* 0x000fe200078e02ff */
[-C--:B------:R-:W-:Y:S01]  /*0f00*/  ISETP.GE.AND P6, PT, R15, R22.reuse, PT ;  /* 0x000000160f00720c */ /* 0x080fe20003fc6270 */
[----:B------:R-:W-:Y:S01]  /*0f10*/  IMAD R25, R16, R25, R4 ;  /* 0x0000001910197224 */ /* 0x000fe200078e0204 */
[----:B------:R-:W-:Y:S01]  /*0f20*/  ISETP.GE.AND P4, PT, R29, R22, PT ;  /* 0x000000161d00720c */ /* 0x000fe20003f86270 */
[----:B------:R-:W-:Y:S01]  /*0f30*/  IMAD R0, R5, c[0x0][0x1c4], R0 ;  /* 0x0000710005007a24 */ /* 0x000fe200078e0200 */
[----:B------:R-:W-:Y:S01]  /*0f40*/  @!P3 SHF.R.S32.HI R5, RZ, 0x1f, R3 ;  /* 0x0000001fff05b819 */ /* 0x000fe20000011403 */
[----:B------:R-:W-:Y:S01]  /*0f50*/  @P3 IMAD.MOV.U32 R11, RZ, RZ, -0x800000 ;  /* 0xff800000ff0b3424 */ /* 0x000fe200078e00ff */
[----:B------:R-:W-:Y:S02]  /*0f60*/  SHF.R.S32.HI R9, RZ, 0x1f, R25 ;  /* 0x0000001fff097819 */ /* 0x000fe40000011419 */
[----:B------:R-:W-:-:S02]  /*0f70*/  IADD3 R24, P2, R25, R12, RZ ;  /* 0x0000000c19187210 */ /* 0x000fc40007f5e0ff */
[----:B------:R-:W-:Y:S01]  /*0f80*/  @!P1 SHF.R.S32.HI R4, RZ, 0x1f, R27 ;  /* 0x0000001fff049819 */ /* 0x000fe2000001141b */
[----:B------:R1:W-:Y:S01]  /*0f90*/  @P3 STS [R10.X4], R11 ;  /* 0x0000000b0a003388 */ /* 0x0003e20000004800 */
[----:B------:R-:W-:Y:S01]  /*0fa0*/  IADD3.X R25, R9, R13, R0, P2, !PT ;  /* 0x0000000d09197210 */ /* 0x000fe200017fe400 */
[----:B------:R-:W-:Y:S02]  /*0fb0*/  @!P3 IMAD R0, R5, c[0x0][0x1b8], RZ ;  /* 0x00006e000500ba24 */ /* 0x000fe400078e02ff */
[----:B------:R-:W-:Y:S02]  /*0fc0*/  @!P1 IMAD R4, R4, c[0x0][0x1b8], RZ ;  /* 0x00006e0004049a24 */ /* 0x000fe400078e02ff */
[C---:B------:R-:W-:Y:S01]  /*0fd0*/  @!P3 IMAD R5, R3.reuse, c[0x0][0x1bc], R0 ;  /* 0x00006f000305ba24 */ /* 0x040fe200078e0200 */
[----:B------:R-:W-:Y:S01]  /*0fe0*/  @!P6 SHF.R.S32.HI R0, RZ, 0x1f, R15 ;  /* 0x0000001fff00e819 */ /* 0x000fe2000001140f */
[----:B------:R-:W-:-:S04]  /*0ff0*/  @!P3 IMAD.WIDE.U32 R12, R3, c[0x0][0x1b8], R24 ;  /* 0x00006e00030cba25 */ /* 0x000fc800078e0018 */
[----:B------:R-:W-:Y:S01]  /*1000*/  @!P1 IMAD R9, R27, c[0x0][0x1bc], R4 ;  /* 0x00006f001b099a24 */ /* 0x000fe200078e0204 */
[----:B------:R-:W-:Y:S01]  /*1010*/  @!P3 IADD3 R4, R13, R5, RZ ;  /* 0x000000050d04b210 */ /* 0x000fe20007ffe0ff */
[----:B------:R-:W-:Y:S01]  /*1020*/  @!P1 IMAD.MOV.U32 R20, RZ, RZ, R24 ;  /* 0x000000ffff149224 */ /* 0x000fe200078e0018 */
[----:B------:R-:W-:Y:S01]  /*1030*/  IADD3 R13, R3, 0x30, RZ ;  /* 0x00000030030d7810 */ /* 0x000fe20007ffe0ff */
[----:B------:R-:W-:Y:S02]  /*1040*/  @!P1 IMAD.MOV.U32 R21, RZ, RZ, R25 ;  /* 0x000000ffff159224 */ /* 0x000fe400078e0019 */
[----:B------:R-:W-:Y:S01]  /*1050*/  @!P6 IMAD R0, R0, c[0x0][0x1b8], RZ ;  /* 0x00006e000000ea24 */ /* 0x000fe200078e02ff */
[----:B------:R-:W-:Y:S01]  /*1060*/  ISETP.GE.AND P5, PT, R13, R22, PT ;  /* 0x000000160d00720c */ /* 0x000fe20003fa6270 */
[----:B------:R-:W-:Y:S01]  /*1070*/  @!P1 IMAD.WIDE.U32 R26, R27, c[0x0][0x1b8], R20 ;  /* 0x00006e001b1a9a25 */ /* 0x000fe200078e0014 */
[----:B------:R-:W-:-:S03]  /*1080*/  @!P3 LEA R20, P2, R12, c[0x0][0x1a0], 0x2 ;  /* 0x000068000c14ba11 */ /* 0x000fc600078410ff */
[----:B------:R-:W-:Y:S01]  /*1090*/  @!P6 IMAD R5, R15, c[0x0][0x1bc], R0 ;  /* 0x00006f000f05ea24 */ /* 0x000fe200078e0200 */
[----:B------:R-:W-:Y:S01]  /*10a0*/  @!P3 LEA.HI.X R21, R12, c[0x0][0x1a4], R4, 0x2, P2 ;  /* 0x000069000c15ba11 */ /* 0x000fe200010f1404 */
[----:B------:R-:W-:Y:S01]  /*10b0*/  @!P1 IMAD.IADD R0, R27, 0x1, R9 ;  /* 0x000000011b009824 */ /* 0x000fe200078e0209 */
[C---:B------:R-:W-:Y:S01]  /*10c0*/  @!P1 LEA R30, P2, R26.reuse, c[0x0][0x1a0], 0x2 ;  /* 0x000068001a1e9a11 */ /* 0x040fe200078410ff */
[----:B------:R-:W-:Y:S01]  /*10d0*/  @!P6 IMAD.WIDE.U32 R14, R15, c[0x0][0x1b8], R24 ;  /* 0x00006e000f0eea25 */ /* 0x000fe200078e0018 */
[----:B------:R-:W-:Y:S01]  /*10e0*/  IADD3 R9, R3, 0x60, RZ ;  /* 0x0000006003097810 */ /* 0x000fe20007ffe0ff */
[----:B------:R-:W-:Y:S01]  /*10f0*/  @!PT LDS RZ, [RZ] ;  /* 0x00000000fffff984 */ /* 0x000fe20000000800 */
[----:B------:R-:W-:Y:S01]  /*1100*/  @!PT LDS RZ, [RZ] ;  /* 0x00000000fffff984 */ /* 0x000fe20000000800 */
[----:B------:R-:W-:Y:S01]  /*1110*/  @!PT LDS RZ, [RZ] ;  /* 0x00000000fffff984 */ /* 0x000fe20000000800 */
[----:B------:R2:W-:Y:S01]  /*1120*/  @!P3 LDGSTS.E.LTC128B [R8], [R20.64] ;  /* 0x000000001408bfae */ /* 0x0005e2000b921966 */
[----:B------:R-:W-:Y:S01]  /*1130*/  @!P1 LEA.HI.X R31, R26, c[0x0][0x1a4], R0, 0x2, P2 ;  /* 0x000069001a1f9a11 */ /* 0x000fe200010f1400 */
[----:B------:R-:W-:Y:S01]  /*1140*/  @P1 IMAD.MOV.U32 R27, RZ, RZ, -0x800000 ;  /* 0xff800000ff1b1424 */ /* 0x000fe200078e00ff */
[----:B------:R-:W-:Y:S02]  /*1150*/  @!P5 SHF.R.S32.HI R12, RZ, 0x1f, R13 ;  /* 0x0000001fff0cd819 */ /* 0x000fe4000001140d */
[----:B------:R-:W-:-:S02]  /*1160*/  @!P4 SHF.R.S32.HI R4, RZ, 0x1f, R29 ;  /* 0x0000001fff04c819 */ /* 0x000fc4000001141d */
[----:B-1----:R-:W-:Y:S01]  /*1170*/  IADD3 R11, R3, 0x50, RZ ;  /* 0x00000050030b7810 */ /* 0x002fe20007ffe0ff */
[----:B------:R-:W-:Y:S01]  /*1180*/  @!P5 IMAD R12, R12, c[0x0][0x1b8], RZ ;  /* 0x00006e000c0cda24 */ /* 0x000fe200078e02ff */
[----:B------:R-:W-:Y:S01]  /*1190*/  ISETP.GE.AND P2, PT, R9, R22, PT ;  /* 0x000000160900720c */ /* 0x000fe20003f46270 */
[----:B------:R1:W-:Y:S01]  /*11a0*/  @P1 STS [R10.X4+0x400], R27 ;  /* 0x0004001b0a001388 */ /* 0x0003e20000004800 */
[----:B------:R-:W-:Y:S01]  /*11b0*/  @!P6 IADD3 R0, R15, R5, RZ ;  /* 0x000000050f00e210 */ /* 0x000fe20007ffe0ff */
[----:B------:R-:W-:Y:S01]  /*11c0*/  @!P5 IMAD R5, R13, c[0x0][0x1bc], R12 ;  /* 0x00006f000d05da24 */ /* 0x000fe200078e020c */
[----:B------:R-:W-:Y:S01]  /*11d0*/  ISETP.GE.AND P3, PT, R11, R22, PT ;  /* 0x000000160b00720c */ /* 0x000fe20003f66270 */
[----:B------:R-:W-:Y:S01]  /*11e0*/  @!PT LDS RZ, [RZ] ;  /* 0x00000000fffff984 */ /* 0x000fe20000000800 */
[----:B------:R-:W-:Y:S01]  /*11f0*/  @!PT LDS RZ, [RZ] ;  /* 0x00000000fffff984 */ /* 0x000fe20000000800 */
[----:B------:R-:W-:Y:S01]  /*1200*/  @!PT LDS RZ, [RZ] ;  /* 0x00000000fffff984 */ /* 0x000fe20000000800 */
[----:B------:R3:W-:Y:S01]  /*1210*/  @!P1 LDGSTS.E.LTC128B [R8+0x400], [R30.64] ;  /* 0x004000001e089fae */ /* 0x0007e2000b921966 */
[----:B------:R-:W-:Y:S02]  /*1220*/  @!P4 IMAD R4, R4, c[0x0][0x1b8], RZ ;  /* 0x00006e000404ca24 */ /* 0x000fe400078e02ff */
[----:B------:R-:W-:-:S04]  /*1230*/  @!P5 IMAD.WIDE.U32 R12, R13, c[0x0][0x1b8], R24 ;  /* 0x00006e000d0cda25 */ /* 0x000fc800078e0018 */
[----:B------:R-:W-:Y:S02]  /*1240*/  @!P4 IMAD R4, R29, c[0x0][0x1bc], R4 ;  /* 0x00006f001d04ca24 */ /* 0x000fe400078e0204 */
[----:B------:R-:W-:Y:S02]  /*1250*/  @!P5 IMAD.IADD R5, R13, 0x1, R5 ;  /* 0x000000010d05d824 */ /* 0x000fe400078e0205 */
[----:B------:R-:W-:Y:S01]  /*1260*/  @!P4 IMAD.WIDE.U32 R28, R29, c[0x0][0x1b8], R24 ;  /* 0x00006e001d1cca25 */ /* 0x000fe200078e0018 */
[----:B--2---:R-:W-:-:S03]  /*1270*/  @!P6 LEA R20, P1, R14, c[0x0][0x1a0], 0x2 ;  /* 0x000068000e14ea11 */ /* 0x004fc600078210ff */
[----:B------:R-:W-:Y:S01]  /*1280*/  @!P4 IMAD.IADD R4, R29, 0x1, R4 ;  /* 0x000000011d04c824 */ /* 0x000fe200078e0204 */
[----:B------:R-:W-:Y:S01]  /*1290*/  @!P6 LEA.HI.X R21, R14, c[0x0][0x1a4], R0, 0x2, P1 ;  /* 0x000069000e15ea11 */ /* 0x000fe200008f1400 */
[----:B------:R-:W-:Y:S01]  /*12a0*/  @!P3 IMAD.MOV.U32 R26, RZ, RZ, R24 ;  /* 0x000000ffff1ab224 */ /* 0x000fe200078e0018 */
[C---:B------:R-:W-:Y:S02]  /*12b0*/  @!P5 LEA R14, P1, R12.reuse, c[0x0][0x1a0], 0x2 ;  /* 0x000068000c0eda11 */ /* 0x040fe400078210ff */
[----:B------:R-:W-:Y:S02]  /*12c0*/  @!P3 SHF.R.S32.HI R0, RZ, 0x1f, R11 ;  /* 0x0000001fff00b819 */ /* 0x000fe4000001140b */
[----:B------:R-:W-:Y:S02]  /*12d0*/  @!P5 LEA.HI.X R15, R12, c[0x0][0x1a4], R5, 0x2, P1 ;  /* 0x000069000c0fda11 */ /* 0x000fe400008f1405 */
[----:B------:R-:W-:Y:S01]  /*12e0*/  @!P2 SHF.R.S32.HI R5, RZ, 0x1f, R9 ;  /* 0x0000001fff05a819 */ /* 0x000fe20000011409 */
[----:B------:R-:W-:Y:S01]  /*12f0*/  @!P3 IMAD R0, R0, c[0x0][0x1b8], RZ ;  /* 0x00006e000000ba24 */ /* 0x000fe200078e02ff */
[C---:B------:R-:W-:Y:S01]  /*1300*/  @!P4 LEA R12, P1, R28.reuse, c[0x0][0x1a0], 0x2 ;  /* 0x000068001c0cca11 */ /* 0x040fe200078210ff */
[----:B---3--:R-:W-:Y:S01]  /*1310*/  @!P2 IMAD.MOV.U32 R31, RZ, RZ, R25 ;  /* 0x000000ffff1fa224 */ /* 0x008fe200078e0019 */
[----:B------:R-:W-:Y:S01]  /*1320*/  @!P2 MOV R30, R24 ;  /* 0x00000018001ea202 */ /* 0x000fe20000000f00 */
[----:B------:R-:W-:Y:S01]  /*1330*/  @!P3 IMAD R0, R11, c[0x0][0x1bc], R0 ;  /* 0x00006f000b00ba24 */ /* 0x000fe200078e0200 */
[----:B------:R-:W-:Y:S01]  /*1340*/  @!P4 LEA.HI.X R13, R28, c[0x0][0x1a4], R4, 0x2, P1 ;  /* 0x000069001c0dca11 */ /* 0x000fe200008f1404 */
[----:B------:R-:W-:Y:S01]  /*1350*/  @!P2 IMAD R4, R5, c[0x0][0x1b8], RZ ;  /* 0x00006e000504aa24 */ /* 0x000fe200078e02ff */
[----:B-1----:R-:W-:Y:S01]  /*1360*/  @!P3 MOV R27, R25 ;  /* 0x00000019001bb202 */ /* 0x002fe20000000f00 */
[----:B------:R-:W-:-:S02]  /*1370*/  @P6 IMAD.MOV.U32 R5, RZ, RZ, -0x800000 ;  /* 0xff800000ff056424 */ /* 0x000fc400078e00ff */
[C---:B------:R-:W-:Y:S02]  /*1380*/  @!P2 IMAD R4, R9.reuse, c[0x0][0x1bc], R4 ;  /* 0x00006f000904aa24 */ /* 0x040fe400078e0204 */
[----:B------:R-:W-:Y:S01]  /*1390*/  @!P2 IMAD.WIDE.U32 R30, R9, c[0x0][0x1b8], R30 ;  /* 0x00006e00091eaa25 */ /* 0x000fe200078e001e */
[----:B------:R-:W-:Y:S01]  /*13a0*/  IADD3 R9, R3, 0x70, RZ ;  /* 0x0000007003097810 */ /* 0x000fe20007ffe0ff */
[----:B------:R1:W-:Y:S02]  /*13b0*/  @P6 STS [R10.X4+0x800], R5 ;  /* 0x000800050a006388 */ /* 0x0003e40000004800 */
[----:B------:R-:W-:Y:S01]  /*13c0*/  @!P3 IMAD.WIDE.U32 R26, R11, c[0x0][0x1b8], R26 ;  /* 0x00006e000b1aba25 */ /* 0x000fe200078e001a */
[----:B------:R-:W-:Y:S01]  /*13d0*/  @P5 MOV R11, 0xff800000 ;  /* 0xff800000000b5802 */ /* 0x000fe20000000f00 */
[----:B------:R-:W-:Y:S01]  /*13e0*/  @!PT LDS RZ, [RZ] ;  /* 0x00000000fffff984 */ /* 0x000fe20000000800 */
[----:B------:R-:W-:Y:S01]  /*13f0*/  @!PT LDS RZ, [RZ] ;  /* 0x00000000fffff984 */ /* 0x000fe20000000800 */
[----:B------:R-:W-:Y:S01]  /*1400*/  @!PT LDS RZ, [RZ] ;  /* 0x00000000fffff984 */ /* 0x000fe20000000800 */
[----:B------:R2:W-:Y:S01]  /*1410*/  @!P6 LDGSTS.E.LTC128B [R8+0x800], [R20.64] ;  /* 0x008000001408efae */ /* 0x0005e2000b921966 */
[----:B------:R-:W-:Y:S01]  /*1420*/  ISETP.GE.AND P6, PT, R9, R22, PT ;  /* 0x000000160900720c */ /* 0x000fe20003fc6270 */
[----:B------:R-:W-:Y:S01]  /*1430*/  @!P3 IMAD.IADD R0, R27, 0x1, R0 ;  /* 0x000000011b00b824 */ /* 0x000fe200078e0200 */
[C---:B------:R-:W-:Y:S01]  /*1440*/  @!P3 LEA R28, P1, R26.reuse, c[0x0][0x1a0], 0x2 ;  /* 0x000068001a1cba11 */ /* 0x040fe200078210ff */
[----:B------:R-:W-:Y:S01]  /*1450*/  @!P2 IMAD.IADD R4, R31, 0x1, R4 ;  /* 0x000000011f04a824 */ /* 0x000fe200078e0204 */
[----:B------:R3:W-:Y:S01]  /*1460*/  @P5 STS [R10.X4+0xc00], R11 ;  /* 0x000c000b0a005388 */ /* 0x0007e20000004800 */
[----:B------:R-:W-:Y:S01]  /*1470*/  @P4 IMAD.MOV.U32 R27, RZ, RZ, -0x800000 ;  /* 0xff800000ff1b4424 */ /* 0x000fe200078e00ff */
[----:B------:R-:W-:Y:S01]  /*1480*/  @!P3 LEA.HI.X R29, R26, c[0x0][0x1a4], R0, 0x2, P1 ;  /* 0x000069001a1dba11 */ /* 0x000fe200008f1400 */
[----:B------:R-:W-:Y:S01]  /*1490*/  @P3 IMAD.MOV.U32 R31, RZ, RZ, -0x800000 ;  /* 0xff800000ff1f3424 */ /* 0x000fe200078e00ff */
[C---:B------:R-:W-:Y:S01]  /*14a0*/  @!P2 LEA R32, P1, R30.reuse, c[0x0][0x1a0], 0x2 ;  /* 0x000068001e20aa11 */ /* 0x040fe200078210ff */
[----:B------:R-:W-:Y:S01]  /*14b0*/  @!PT LDS RZ, [RZ] ;  /* 0x00000000fffff984 */ /* 0x000fe20000000800 */
[----:B------:R-:W-:Y:S01]  /*14c0*/  @!PT LDS RZ, [RZ] ;  /* 0x00000000fffff984 */ /* 0x000fe20000000800 */
[----:B------:R-:W-:Y:S01]  /*14d0*/  @!PT LDS RZ, [RZ] ;  /* 0x00000000fffff984 */ /* 0x000fe20000000800 */
[----:B------:R3:W-:Y:S03]  /*14e0*/  @!P5 LDGSTS.E.LTC128B [R8+0xc00], [R14.64] ;  /* 0x00c000000e08dfae */ /* 0x0007e6000b921966 */
[----:B------:R-:W-:Y:S01]  /*14f0*/  @!P2 LEA.HI.X R33, R30, c[0x0][0x1a4], R4, 0x2, P1 ;  /* 0x000069001e21aa11 */ /* 0x000fe200008f1404 */
[----:B------:R3:W-:Y:S04]  /*1500*/  @P4 STS [R10.X4+0x1000], R27 ;  /* 0x0010001b0a004388 */ /* 0x0007e80000004800 */
[----:B------:R-:W-:Y:S01]  /*1510*/  @!PT LDS RZ, [RZ] ;  /* 0x00000000fffff984 */ /* 0x000fe20000000800 */
[----:B------:R-:W-:Y:S01]  /*1520*/  @!PT LDS RZ, [RZ] ;  /* 0x00000000fffff984 */ /* 0x000fe20000000800 */
[----:B------:R-:W-:Y:S01]  /*1530*/  @!PT LDS RZ, [RZ] ;  /* 0x00000000fffff984 */ /* 0x000fe20000000800 */
[----:B------:R3:W-:Y:S01]  /*1540*/  @!P4 LDGSTS.E.LTC128B [R8+0x1000], [R12.64] ;  /* 0x010000000c08cfae */ /* 0x0007e2000b921966 */
[----:B-1----:R-:W-:-:S03]  /*1550*/  @P6 IMAD.MOV.U32 R5, RZ, RZ, -0x800000 ;  /* 0xff800000ff056424 */ /* 0x002fc600078e00ff */
[----:B------:R3:W-:Y:S04]  /*1560*/  @P3 STS [R10.X4+0x1400], R31 ;  /* 0x0014001f0a003388 */ /* 0x0007e80000004800 */
[----:B------:R-:W-:Y:S01]  /*1570*/  @!PT LDS RZ, [RZ] ;  /* 0x00000000fffff984 */ /* 0x000fe20000000800 */
[----:B------:R-:W-:Y:S01]  /*1580*/  @!PT LDS RZ, [RZ] ;  /* 0x00000000fffff984 */ /* 0x000fe20000000800 */
[----:B------:R-:W-:Y:S01]  /*1590*/  @!PT LDS RZ, [RZ] ;  /* 0x00000000fffff984 */ /* 0x000fe20000000800 */
[----:B------:R3:W-:Y:S01]  /*15a0*/  @!P3 LDGSTS.E.LTC128B [R8+0x1400], [R28.64] ;  /* 0x014000001c08bfae */ /* 0x0007e2000b921966 */
[----:B--2---:R-:W-:-:S05]  /*15b0*/  @P2 MOV R21, 0xff800000 ;  /* 0xff80000000152802 */ /* 0x004fca0000000f00 */
        /* <DEDUP_REMOVED lines=8> */
[----:B------:R-:W-:-:S02]  /*1640*/  MOV R4, R24 ;  /* 0x0000001800047202 */ /* 0x000fc40000000f00 */
[----:B---3--:R-:W-:Y:S01]  /*1650*/  MOV R5, R25 ;  /* 0x0000001900057202 */ /* 0x008fe20000000f00 */
        /* <DEDUP_REMOVED lines=10> */
.L_x_1548:
[----:B------:R-:W-:Y:S05]  /*1700*/  BSYNC B0 ;  /* 0x0000000000007941 */ /* 0x000fea0003800000 */
.L_x_1547:
[----:B-1-3--:R-:W-:Y:S01]  /*1710*/  IADD3 R8, R3, UR36, RZ ;  /* 0x0000002403087c10 */ /* 0x00afe2000fffe0ff */
[----:B------:R-:W-:Y:S01]  /*1720*/  IMAD.SHL.U32 R4, R23, 0x40, RZ ;  /* 0x0000004017047824 */ /* 0x000fe200078e00ff */
        /* <DEDUP_REMOVED lines=77> */
.L_x_1558:
        /* <DEDUP_REMOVED lines=123> */
.L_x_1551:
[----:B------:R-:W-:Y:S05]  /*23b0*/  BSYNC B0 ;  /* 0x0000000000007941 */ /* 0x000fea0003800000 */
.L_x_1550:
        /* <DEDUP_REMOVED lines=22> */
.L_x_1556:
        /* <DEDUP_REMOVED lines=129> */
.L_x_1555:
[----:B------:R-:W-:Y:S05]  /*2d30*/  BSYNC B0 ;  /* 0x0000000000007941 */ /* 0x000fea0003800000 */
.L_x_1554:
[----:B------:R-:W-:-:S13]  /*2d40*/  ISETP.NE.AND P0, PT, R36, RZ, PT ;  /* 0x000000ff2400720c */ /* 0x000fda0003f05270 */
[----:B------:R-:W-:Y:S05]  /*2d50*/  @!P0 BRA `(.L_x_1553) ;  /* 0x000002f000008947 */ /* 0x000fea0003800000 */
[----:B------:R-:W-:Y:S01]  /*2d60*/  IADD3 R0, R42, 0x3, RZ ;  /* 0x000000032a007810 */ /* 0x000fe20007ffe0ff */
[----:B------:R-:W-:Y:S02]  /*2d70*/  IMAD.MOV.U32 R15, RZ, RZ, 0x3 ;  /* 0x00000003ff0f7424 */ /* 0x000fe400078e00ff */
[----:B------:R-:W-:Y:S01]  /*2d80*/  IMAD.MOV.U32 R11, RZ, RZ, RZ ;  /* 0x000000ffff0b7224 */ /* 0x000fe200078e00ff */
[----:B------:R-:W-:Y:S02]  /*2d90*/  SHF.R.S32.HI R10, RZ, 0x1f, R0 ;  /* 0x0000001fff0a7819 */ /* 0x000fe40000011400 */
.L_x_1557:
        /* <DEDUP_REMOVED lines=43> */
.L_x_1553:
[----:B------:R-:W-:Y:S05]  /*3050*/  BSYNC B1 ;  /* 0x0000000000017941 */ /* 0x000fea0003800000 */
.L_x_1552:
        /* <DEDUP_REMOVED lines=18> */
.L_x_1549:
[----:B------:R-:W-:Y:S02]  /*3180*/  MOV R0, 0x31a0 ;  /* 0x000031a000007802 */ /* 0x000fe40000000f00 */
[----:B------:R-:W-:Y:S05]  /*3190*/  CALL.REL.NOINC `($__internal_140_$__cuda_sm70_shflsync_bfly_p) ;  /* 0x000003e000007944 */ /* 0x000fea0003c00000 */
[----:B-12---:R-:W-:Y:S05]  /*31a0*/  BRA `(.L_x_1558) ;  /* 0xffffea5000007947 */ /* 0x006fea000383ffff */
        .weak           $__internal_139_$__cuda_sm20_div_u64
        .type           $__internal_139_$__cuda_sm20_div_u64,@function
        .size           $__internal_139_$__cuda_sm20_div_u64,($__internal_140_$__cuda_sm70_shflsync_bfly_p - $__internal_139_$__cuda_sm20_div_u64)
$__internal_139_$__cuda_sm20_div_u64:
        /* <DEDUP_REMOVED lines=60> */
[----:B------:R-:W-:Y:S06]  /*3570*/  RET.REL.NODEC R4 `(_ZN7cutlass13device_kernelIN5flash19FlashAttnFwdCombineIN4cute5tupleIJNS3_1CILi16EEENS5_ILi64EEEEEELi7ELi256ELi1ELb0ELb1EffNS_4arch4Sm90EEEEEvNT_6ParamsE) ;  /* 0xffffca8004007950 */ /* 0x000fec0003c3ffff */
        .weak           $__internal_140_$__cuda_sm70_shflsync_bfly_p
        .type           $__internal_140_$__cuda_sm70_shflsync_bfly_p,@function
        .size           $__internal_140_$__cuda_sm70_shflsync_bfly_p,(.L_x_2015 - $__internal_140_$__cuda_sm70_shflsync_bfly_p)
$__internal_140_$__cuda_sm70_shflsync_bfly_p:
[----:B------:R-:W-:Y:S01]  /*3580*/  HFMA2.MMA R11, -RZ, RZ, 0, 0 ;  /* 0x00000000ff0b7435 */ /* 0x000fe200000001ff */
[----:B------:R-:W-:Y:S01]  /*3590*/  MOV R10, R0 ;  /* 0x00000000000a7202 */ /* 0x000fe20000000f00 */
[----:B------:R1:W2:Y:S04]  /*35a0*/  SHFL.BFLY PT, R4, R5, 0x8, 0x1f ;  /* 0x0d001f0005047f89 */ /* 0x0002a800000e0000 */
[----:B------:R-:W-:Y:S05]  /*35b0*/  RET.REL.NODEC R10 `(_ZN7cutlass13device_kernelIN5flash19FlashAttnFwdCombineIN4cute5tupleIJNS3_1CILi16EEENS5_ILi64EEEEEELi7ELi256ELi1ELb0ELb1EffNS_4arch4Sm90EEEEEvNT_6ParamsE) ;  /* 0xffffca400a007950 */ /* 0x000fea0003c3ffff */
.L_x_1559:
        /* <DEDUP_REMOVED lines=12> */
.L_x_2015:


//--------------------- .text._ZN7cutlass13device_kernelIN5flash19FlashAttnFwdCombineIN4cute5tupleIJNS3_1CILi16EEENS5_ILi64EEEEEELi6ELi256ELi1ELb0ELb1EffNS_4arch4Sm90EEEEEvNT_6ParamsE --------------------------
	.section	.text._ZN7cutlass13device_kernelIN5flash19FlashAttnFwdCombineIN4cute5tupleIJNS3_1CILi16EEENS5_ILi64EEEEEELi6ELi256ELi1ELb0ELb1EffNS_4arch4Sm90EEEEEvNT_6ParamsE,"ax",@progbits
	.sectioninfo	@"SHI_REGISTERS=42"
	.align	128
.text._ZN7cutlass13device_kernelIN5flash19FlashAttnFwdCombineIN4cute5tupleIJNS3_1CILi16EEENS5_ILi64EEEEEELi6ELi256ELi1ELb0ELb1EffNS_4arch4Sm90EEEEEvNT_6ParamsE:
        .type           _ZN7cutlass13device_kernelIN5flash19FlashAttnFwdCombineIN4cute5tupleIJNS3_1CILi16EEENS5_ILi64EEEEEELi6ELi256ELi1ELb0ELb1EffNS_4arch4Sm90EEEEEvNT_6ParamsE,@function
        .size           _ZN7cutlass13device_kernelIN5flash19FlashAttnFwdCombineIN4cute5tupleIJNS3_1CILi16EEENS5_ILi64EEEEEELi6ELi256ELi1ELb0ELb1EffNS_4arch4Sm90EEEEEvNT_6ParamsE,(.L_x_2018 - _ZN7cutlass13device_kernelIN5flash19FlashAttnFwdCombineIN4cute5tupleIJNS3_1CILi16EEENS5_ILi64EEEEEELi6ELi256ELi1ELb0ELb1EffNS_4arch4Sm90EEEEEvNT_6ParamsE)
        .other          _ZN7cutlass13device_kernelIN5flash19FlashAttnFwdCombineIN4cute5tupleIJNS3_1CILi16EEENS5_ILi64EEEEEELi6ELi256ELi1ELb0ELb1EffNS_4arch4Sm90EEEEEvNT_6ParamsE,@"STO_CUDA_ENTRY STV_DEFAULT"
_ZN7cutlass13device_kernelIN5flash19FlashAttnFwdCombineIN4cute5tupleIJNS3_1CILi16EEENS5_ILi64EEEEEELi6ELi256ELi1ELb0ELb1EffNS_4arch4Sm90EEEEEvNT_6ParamsE:
        /* <DEDUP_REMOVED lines=51> */
.L_x_1560:
        /* <DEDUP_REMOVED lines=25> */
.L_x_1561:
        /* <DEDUP_REMOVED lines=101> */
.L_x_1563:
        /* <DEDUP_REMOVED lines=14> */
[----:B------:R-:W-:Y:S05]  /*0bf0*/  CALL.REL.NOINC `($__internal_141_$__cuda_sm20_div_u64) ;  /* 0x00001f8000007944 */ /* 0x000fea0003c00000 */
[----:B------:R-:W-:Y:S05]  /*0c00*/  BRA `(.L_x_1565) ;  /* 0x0000013000007947 */ /* 0x000fea0003800000 */
.L_x_1564:
        /* <DEDUP_REMOVED lines=19> */
.L_x_1565:
[----:B------:R-:W-:Y:S02]  /*0d40*/  IADD3 R3, R7, -0x1, RZ ;  /* 0xffffffff07037810 */ /* 0x000fe40007ffe0ff */
[----:B------:R-:W-:-:S03]  /*0d50*/  MOV R6, R0 ;  /* 0x0000000000067202 */ /* 0x000fc60000000f00 */
.L_x_1562:
        /* <DEDUP_REMOVED lines=35> */
[C---:B------:R-:W-:Y:S01]  /*0f90*/  @!P6 IMAD R7, R12.reuse, c[0x0][0x1bc], R7 ;  /* 0x00006f000c07ea24 */ /* 0x040fe200078e0207 */
        /* <DEDUP_REMOVED lines=56> */
.L_x_1567:
[----:B------:R-:W-:Y:S05]  /*1320*/  BSYNC B0 ;  /* 0x0000000000007941 */ /* 0x000fea0003800000 */
.L_x_1566:
[----:B-12---:R-:W-:Y:S01]  /*1330*/  IADD3 R7, R12, UR36, RZ ;  /* 0x000000240c077c10 */ /* 0x006fe2000fffe0ff */
[----:B------:R-:W-:Y:S01]  /*1340*/  IMAD.SHL.U32 R14, R2, 0x4, RZ ;  /* 0x00000004020e7824 */ /* 0x000fe200078e00ff */
[----:B------:R-:W0:Y:S03]  /*1350*/  LDGDEPBAR ;  /* 0x00000000000079af */ /* 0x000e260000000000 */
[----:B------:R-:W-:Y:S01]  /*1360*/  @P0 IMAD.HI.U32 R4, R7, R6, RZ ;  /* 0x0000000607040227 */ /* 0x000fe200078e00ff */
[----:B------:R-:W-:-:S03]  /*1370*/  SHF.R.S32.HI R34, RZ, 0x1f, R14 ;  /* 0x0000001fff227819 */ /* 0x000fc6000001140e */
[--C-:B------:R-:W-:Y:S01]  /*1380*/  IMAD.MOV.U32 R0, RZ, RZ, R7.reuse ;  /* 0x000000ffff007224 */ /* 0x100fe200078e0007 */
[----:B------:R-:W-:Y:S01]  /*1390*/  @P0 SHF.R.U32.HI R0, RZ, R3, R4 ;  /* 0x00000003ff000219 */ /* 0x000fe20000011604 */
[----:B------:R-:W-:Y:S01]  /*13a0*/  IMAD.SHL.U32 R4, R23, 0x40, RZ ;  /* 0x0000004017047824 */ /* 0x000fe200078e00ff */
[----:B------:R-:W-:Y:S01]  /*13b0*/  ISETP.GE.AND P0, PT, R7, R22, PT ;  /* 0x000000160700720c */ /* 0x000fe20003f06270 */
[----:B------:R-:W-:Y:S01]  /*13c0*/  IMAD R15, R12, 0x40, R14 ;  /* 0x000000400c0f7824 */ /* 0x000fe200078e020e */
[--C-:B------:R-:W-:Y:S01]  /*13d0*/  SHF.R.S32.HI R9, RZ, 0x1f, R0.reuse ;  /* 0x0000001fff097819 */ /* 0x100fe20000011400 */
[----:B------:R-:W-:Y:S01]  /*13e0*/  IMAD.MOV R8, RZ, RZ, -R0 ;  /* 0x000000ffff087224 */ /* 0x000fe200078e0a00 */
[----:B------:R-:W-:Y:S02]  /*13f0*/  IADD3 R13, -R4, c[0x0][0x16c], RZ ;  /* 0x00005b00040d7a10 */ /* 0x000fe40007ffe1ff */
[--C-:B------:R-:W-:Y:S01]  /*1400*/  SHF.R.S32.HI R5, RZ, 0x1f, R4.reuse ;  /* 0x0000001fff057819 */ /* 0x100fe20000011404 */
        /* <DEDUP_REMOVED lines=8> */
[----:B------:R-:W-:Y:S01]  /*1490*/  LEA.HI.X.SX32 R32, R32, R19, 0x1, P0 ;  /* 0x0000001320207211 */ /* 0x000fe200000f0eff */
[----:B------:R-:W-:Y:S01]  /*14a0*/  IMAD.MOV.U32 R10, RZ, RZ, R4 ;  /* 0x000000ffff0a7224 */ /* 0x000fe200078e0004 */
[----:B------:R-:W-:Y:S01]  /*14b0*/  ISETP.LT.OR P3, PT, R17, 0x3, P4 ;  /* 0x000000031100780c */ /* 0x000fe20002761670 */
[----:B------:R-:W-:Y:S02]  /*14c0*/  IMAD.IADD R11, R5, 0x1, R9 ;  /* 0x00000001050b7824 */ /* 0x000fe400078e0209 */
[----:B------:R-:W-:Y:S02]  /*14d0*/  IMAD R4, R32, c[0x0][0x180], RZ ;  /* 0x0000600020047a24 */ /* 0x000fe400078e02ff */
[----:B------:R-:W-:-:S04]  /*14e0*/  IMAD.WIDE.U32 R10, R33, c[0x0][0x180], R10 ;  /* 0x00006000210a7a25 */ /* 0x000fc800078e000a */
[----:B------:R-:W-:Y:S01]  /*14f0*/  IMAD R4, R33, c[0x0][0x184], R4 ;  /* 0x0000610021047a24 */ /* 0x000fe200078e0204 */
[----:B------:R-:W-:Y:S01]  /*1500*/  IADD3 R36, P0, R14, R10, RZ ;  /* 0x0000000a0e247210 */ /* 0x000fe20007f1e0ff */
[----:B------:R-:W-:Y:S02]  /*1510*/  @!P4 IMAD.SHL.U32 R9, R15, 0x4, RZ ;  /* 0x000000040f09c824 */ /* 0x000fe400078e00ff */
[----:B------:R-:W-:Y:S01]  /*1520*/  @!P3 IMAD.MOV.U32 R0, RZ, RZ, c[0x0][0x188] ;  /* 0x00006200ff00b624 */ /* 0x000fe200078e00ff */
[----:B------:R-:W-:Y:S01]  /*1530*/  IADD3.X R37, R34, R11, R4, P0, !PT ;  /* 0x0000000b22257210 */ /* 0x000fe200007fe404 */
[----:B------:R-:W-:Y:S01]  /*1540*/  @!P3 IMAD.MOV.U32 R5, RZ, RZ, c[0x0][0x18c] ;  /* 0x00006300ff05b624 */ /* 0x000fe200078e00ff */
[----:B------:R-:W-:Y:S02]  /*1550*/  @!P4 IADD3 R4, P0, R36, c[0x0][0x188], RZ ;  /* 0x000062002404ca10 */ /* 0x000fe40007f1e0ff */
[----:B------:R-:W-:Y:S02]  /*1560*/  @!P3 LEA R7, P1, R0, R36, 0x1 ;  /* 0x000000240007b211 */ /* 0x000fe400078208ff */
[----:B------:R-:W-:-:S02]  /*1570*/  @!P4 LEA R22, P2, R36, c[0x0][0x160], 0x2 ;  /* 0x000058002416ca11 */ /* 0x000fc400078410ff */
[----:B------:R-:W-:Y:S02]  /*1580*/  @!P3 LEA.HI.X R5, R0, R37, R5, 0x1, P1 ;  /* 0x000000250005b211 */ /* 0x000fe400008f0c05 */
        /* <DEDUP_REMOVED lines=17> */
[----:B-1----:R-:W-:-:S05]  /*16a0*/  IMAD.SHL.U32 R23, R2, 0x10, RZ ;  /* 0x0000001002177824 */ /* 0x002fca00078e00ff */
[----:B------:R-:W-:-:S04]  /*16b0*/  LOP3.LUT R23, R23, 0xf0, RZ, 0xc0, !PT ;  /* 0x000000f017177812 */ /* 0x000fc800078ec0ff */
[----:B---3--:R-:W-:Y:S01]  /*16c0*/  LOP3.LUT R0, R23, 0xf, R12, 0xf8, !PT ;  /* 0x0000000f17007812 */ /* 0x008fe200078ef80c */
[----:B------:R-:W-:-:S04]  /*16d0*/  DEPBAR.LE SB0, 0x3 ;  /* 0x000080c00000791a */ /* 0x000fc80000000000 */
[----:B------:R-:W-:Y:S01]  /*16e0*/  WARPSYNC 0xffffffff ;  /* 0xffffffff00007948 */ /* 0x000fe20003800000 */
[----:B------:R-:W-:-:S04]  /*16f0*/  SHF.R.U32.HI R23, RZ, 0x4, R23 ;  /* 0x00000004ff177819 */ /* 0x000fc80000011617 */
[----:B------:R-:W-:Y:S01]  /*1700*/  LOP3.LUT R23, R0, R23, RZ, 0x3c, !PT ;  /* 0x0000001700177212 */ /* 0x000fe200078e3cff */
[----:B------:R-:W-:Y:S06]  /*1710*/  BAR.SYNC.DEFER_BLOCKING 0x0 ;  /* 0x0000000000007b1d */ /* 0x000fec0000010000 */
[----:B------:R-:W-:Y:S04]  /*1720*/  LDS R22, [R23.X4+0x400] ;  /* 0x0004000017167984 */ /* 0x000fe80000004800 */
[----:B--2---:R-:W1:Y:S04]  /*1730*/  LDS R21, [R23.X4] ;  /* 0x0000000017157984 */ /* 0x004e680000004800 */
[----:B------:R-:W2:Y:S04]  /*1740*/  LDS R20, [R23.X4+0x800] ;  /* 0x0008000017147984 */ /* 0x000ea80000004800 */
[----:B------:R-:W3:Y:S01]  /*1750*/  LDS R17, [R23.X4+0xc00] ;  /* 0x000c000017117984 */ /* 0x000ee20000004800 */
[----:B-1----:R-:W-:-:S04]  /*1760*/  FMNMX.FTZ R5, R22, R21, !PT ;  /* 0x0000001516057209 */ /* 0x002fc80007810000 */
[----:B--2---:R-:W-:-:S04]  /*1770*/  FMNMX.FTZ R5, R5, R20, !PT ;  /* 0x0000001405057209 */ /* 0x004fc80007810000 */
[----:B---3--:R-:W-:Y:S01]  /*1780*/  FMNMX.FTZ R5, R5, R17, !PT ;  /* 0x0000001105057209 */ /* 0x008fe20007810000 */
[----:B------:R-:W-:Y:S05]  /*1790*/  BRA.DIV ~URZ, `(.L_x_1568) ;  /* 0x000013b27f007947 */ /* 0x000fea000b800000 */
[----:B------:R1:W2:Y:S02]  /*17a0*/  SHFL.BFLY PT, R4, R5, 0x8, 0x1f ;  /* 0x0d001f0005047f89 */ /* 0x0002a400000e0000 */
.L_x_1577:
        /* <DEDUP_REMOVED lines=91> */
.L_x_1570:
[----:B------:R-:W-:Y:S05]  /*1d60*/  BSYNC B0 ;  /* 0x0000000000007941 */ /* 0x000fea0003800000 */
.L_x_1569:
        /* <DEDUP_REMOVED lines=22> */
.L_x_1575:
        /* <DEDUP_REMOVED lines=129> */
.L_x_1574:
[----:B------:R-:W-:Y:S05]  /*26e0*/  BSYNC B0 ;  /* 0x0000000000007941 */ /* 0x000fea0003800000 */
.L_x_1573:
        /* <DEDUP_REMOVED lines=8> */
.L_x_1576:
        /* <DEDUP_REMOVED lines=43> */
.L_x_1572:
[----:B------:R-:W-:Y:S05]  /*2a20*/  BSYNC B1 ;  /* 0x0000000000017941 */ /* 0x000fea0003800000 */
.L_x_1571:
        /* <DEDUP_REMOVED lines=18> */
.L_x_1568:
[----:B------:R-:W-:Y:S02]  /*2b50*/  MOV R0, 0x2b70 ;  /* 0x00002b7000007802 */ /* 0x000fe40000000f00 */
[----:B------:R-:W-:Y:S05]  /*2b60*/  CALL.REL.NOINC `($__internal_142_$__cuda_sm70_shflsync_bfly_p) ;  /* 0x000003e000007944 */ /* 0x000fea0003c00000 */
[----:B-12---:R-:W-:Y:S05]  /*2b70*/  BRA `(.L_x_1577) ;  /* 0xffffec3000007947 */ /* 0x006fea000383ffff */
        .weak           $__internal_141_$__cuda_sm20_div_u64
        .type           $__internal_141_$__cuda_sm20_div_u64,@function
        .size           $__internal_141_$__cuda_sm20_div_u64,($__internal_142_$__cuda_sm70_shflsync_bfly_p - $__internal_141_$__cuda_sm20_div_u64)
$__internal_141_$__cuda_sm20_div_u64:
        /* <DEDUP_REMOVED lines=60> */
[----:B------:R-:W-:Y:S06]  /*2f40*/  RET.REL.NODEC R2 `(_ZN7cutlass13device_kernelIN5flash19FlashAttnFwdCombineIN4cute5tupleIJNS3_1CILi16EEENS5_ILi64EEEEEELi6ELi256ELi1ELb0ELb1EffNS_4arch4Sm90EEEEEvNT_6ParamsE) ;  /* 0xffffd0b002007950 */ /* 0x000fec0003c3ffff */
        .weak           $__internal_142_$__cuda_sm70_shflsync_bfly_p
        .type           $__internal_142_$__cuda_sm70_shflsync_bfly_p,@function
        .size           $__internal_142_$__cuda_sm70_shflsync_bfly_p,(.L_x_2018 - $__internal_142_$__cuda_sm70_shflsync_bfly_p)
$__internal_142_$__cuda_sm70_shflsync_bfly_p:
[----:B------:R-:W-:Y:S01]  /*2f50*/  HFMA2.MMA R11, -RZ, RZ, 0, 0 ;  /* 0x00000000ff0b7435 */ /* 0x000fe200000001ff */
[----:B------:R-:W-:Y:S01]  /*2f60*/  MOV R10, R0 ;  /* 0x00000000000a7202 */ /* 0x000fe20000000f00 */
[----:B------:R1:W2:Y:S04]  /*2f70*/  SHFL.BFLY PT, R4, R5, 0x8, 0x1f ;  /* 0x0d001f0005047f89 */ /* 0x0002a800000e0000 */
[----:B------:R-:W-:Y:S05]  /*2f80*/  RET.REL.NODEC R10 `(_ZN7cutlass13device_kernelIN5flash19FlashAttnFwdCombineIN4cute5tupleIJNS3_1CILi16EEENS5_ILi64EEEEEELi6ELi256ELi1ELb0ELb1EffNS_4arch4Sm90EEEEEvNT_6ParamsE) ;  /* 0xffffd0700a007950 */ /* 0x000fea0003c3ffff */
.L_x_1578:
        /* <DEDUP_REMOVED lines=15> */
.L_x_2018:


//--------------------- .text._ZN7cutlass13device_kernelIN5flash19FlashAttnFwdCombineIN4cute5tupleIJNS3_1CILi16EEENS5_ILi64EEEEEELi5ELi256ELi1ELb0ELb1EffNS_4arch4Sm90EEEEEvNT_6ParamsE --------------------------
	.section	.text._ZN7cutlass13device_kernelIN5flash19FlashAttnFwdCombineIN4cute5tupleIJNS3_1CILi16EEENS5_ILi64EEEEEELi5ELi256ELi1ELb0ELb1EffNS_4arch4Sm90EEEEEvNT_6ParamsE,"ax",@progbits
	.sectioninfo	@"SHI_REGISTERS=42"
	.align	128
.text._ZN7cutlass13device_kernelIN5flash19FlashAttnFwdCombineIN4cute5tupleIJNS3_1CILi16EEENS5_ILi64EEEEEELi5ELi256ELi1ELb0ELb1EffNS_4arch4Sm90EEEEEvNT_6ParamsE:
        .type           _ZN7cutlass13device_kernelIN5flash19FlashAttnFwdCombineIN4cute5tupleIJNS3_1CILi16EEENS5_ILi64EEEEEELi5ELi256ELi1ELb0ELb1EffNS_4arch4Sm90EEEEEvNT_6ParamsE,@function
        .size           _ZN7cutlass13device_kernelIN5flash19FlashAttnFwdCombineIN4cute5tupleIJNS3_1CILi16EEENS5_ILi64EEEEEELi5ELi256ELi1ELb0ELb1EffNS_4arch4Sm90EEEEEvNT_6ParamsE,(.L_x_2021 - _ZN7cutlass13device_kernelIN5flash19FlashAttnFwdCombineIN4cute5tupleIJNS3_1CILi16EEENS5_ILi64EEEEEELi5ELi256ELi1ELb0ELb1EffNS_4arch4Sm90EEEEEvNT_6ParamsE)
        .other          _ZN7cutlass13device_kernelIN5flash19FlashAttnFwdCombineIN4cute5tupleIJNS3_1CILi16EEENS5_ILi64EEEEEELi5ELi256ELi1ELb0ELb1EffNS_4arch4Sm90EEEEEvNT_6ParamsE,@"STO_CUDA_ENTRY STV_DEFAULT"
_ZN7cutlass13device_kernelIN5flash19FlashAttnFwdCombineIN4cute5tupleIJNS3_1CILi16EEENS5_ILi64EEEEEELi5ELi256ELi1ELb0ELb1EffNS_4arch4Sm90EEEEEvNT_6ParamsE:
        /* <DEDUP_REMOVED lines=51> */
.L_x_1579:
        /* <DEDUP_REMOVED lines=25> */
.L_x_1580:
        /* <DEDUP_REMOVED lines=101> */
.L_x_1582:
        /* <DEDUP_REMOVED lines=14> */
[----:B------:R-:W-:Y:S05]  /*0bf0*/  CALL.REL.NOINC `($__internal_143_$__cuda_sm20_div_u64) ;  /* 0x00001c4000007944 */ /* 0x000fea0003c00000 */
[----:B------:R-:W-:Y:S05]  /*0c00*/  BRA `(.L_x_1584) ;  /* 0x0000013000007947 */ /* 0x000fea0003800000 */
.L_x_1583:
        /* <DEDUP_REMOVED lines=19> */
.L_x_1584:
[----:B------:R-:W-:Y:S02]  /*0d40*/  IADD3 R3, R7, -0x1, RZ ;  /* 0xffffffff07037810 */ /* 0x000fe40007ffe0ff */
[----:B------:R-:W-:-:S03]  /*0d50*/  MOV R6, R0 ;  /* 0x0000000000067202 */ /* 0x000fc60000000f00 */
.L_x_1581:
        /* <DEDUP_REMOVED lines=60> */
.L_x_1586:
[----:B------:R-:W-:Y:S05]  /*1120*/  BSYNC B0 ;  /* 0x0000000000007941 */ /* 0x000fea0003800000 */
.L_x_1585:
[----:B-1----:R-:W-:Y:S01]  /*1130*/  IADD3 R7, R12, UR36, RZ ;  /* 0x000000240c077c10 */ /* 0x002fe2000fffe0ff */
        /* <DEDUP_REMOVED lines=63> */
[----:B-1----:R-:W1:Y:S02]  /*1530*/  LDS R9, [R20.X4] ;  /* 0x0000000014097984 */ /* 0x002e640000004800 */
[----:B-1----:R-:W-:Y:S01]  /*1540*/  FMNMX.FTZ R5, R10, R9, !PT ;  /* 0x000000090a057209 */ /* 0x002fe20007810000 */
[----:B------:R-:W-:Y:S05]  /*1550*/  BRA.DIV ~URZ, `(.L_x_1587) ;  /* 0x000012b27f007947 */ /* 0x000fea000b800000 */
[----:B------:R1:W2:Y:S02]  /*1560*/  SHFL.BFLY PT, R4, R5, 0x8, 0x1f ;  /* 0x0d001f0005047f89 */ /* 0x0002a400000e0000 */
.L_x_1596:
        /* <DEDUP_REMOVED lines=75> */
.L_x_1589:
[----:B------:R-:W-:Y:S05]  /*1a20*/  BSYNC B0 ;  /* 0x0000000000007941 */ /* 0x000fea0003800000 */
.L_x_1588:
        /* <DEDUP_REMOVED lines=22> */
.L_x_1594:
        /* <DEDUP_REMOVED lines=129> */
.L_x_1593:
[----:B------:R-:W-:Y:S05]  /*23a0*/  BSYNC B0 ;  /* 0x0000000000007941 */ /* 0x000fea0003800000 */
.L_x_1592:
        /* <DEDUP_REMOVED lines=8> */
.L_x_1595:
        /* <DEDUP_REMOVED lines=43> */
.L_x_1591:
[----:B------:R-:W-:Y:S05]  /*26e0*/  BSYNC B1 ;  /* 0x0000000000017941 */ /* 0x000fea0003800000 */
.L_x_1590:
        /* <DEDUP_REMOVED lines=18> */
.L_x_1587:
[----:B------:R-:W-:Y:S02]  /*2810*/  MOV R0, 0x2830 ;  /* 0x0000283000007802 */ /* 0x000fe40000000f00 */
[----:B------:R-:W-:Y:S05]  /*2820*/  CALL.REL.NOINC `($__internal_144_$__cuda_sm70_shflsync_bfly_p) ;  /* 0x000003e000007944 */ /* 0x000fea0003c00000 */
[----:B-12---:R-:W-:Y:S05]  /*2830*/  BRA `(.L_x_1596) ;  /* 0xffffed3000007947 */ /* 0x006fea000383ffff */
        .weak           $__internal_143_$__cuda_sm20_div_u64
        .type           $__internal_143_$__cuda_sm20_div_u64,@function
        .size           $__internal_143_$__cuda_sm20_div_u64,($__internal_144_$__cuda_sm70_shflsync_bfly_p - $__internal_143_$__cuda_sm20_div_u64)
$__internal_143_$__cuda_sm20_div_u64:
        /* <DEDUP_REMOVED lines=60> */
[----:B------:R-:W-:Y:S06]  /*2c00*/  RET.REL.NODEC R2 `(_ZN7cutlass13device_kernelIN5flash19FlashAttnFwdCombineIN4cute5tupleIJNS3_1CILi16EEENS5_ILi64EEEEEELi5ELi256ELi1ELb0ELb1EffNS_4arch4Sm90EEEEEvNT_6ParamsE) ;  /* 0xffffd3f002007950 */ /* 0x000fec0003c3ffff */
        .weak           $__internal_144_$__cuda_sm70_shflsync_bfly_p
        .type           $__internal_144_$__cuda_sm70_shflsync_bfly_p,@function
        .size           $__internal_144_$__cuda_sm70_shflsync_bfly_p,(.L_x_2021 - $__internal_144_$__cuda_sm70_shflsync_bfly_p)
$__internal_144_$__cuda_sm70_shflsync_bfly_p:
[----:B------:R-:W-:Y:S01]  /*2c10*/  HFMA2.MMA R23, -RZ, RZ, 0, 0 ;  /* 0x00000000ff177435 */ /* 0x000fe200000001ff */
[----:B------:R-:W-:Y:S01]  /*2c20*/  MOV R22, R0 ;  /* 0x0000000000167202 */ /* 0x000fe20000000f00 */
[----:B------:R1:W2:Y:S04]  /*2c30*/  SHFL.BFLY PT, R4, R5, 0x8, 0x1f ;  /* 0x0d001f0005047f89 */ /* 0x0002a800000e0000 */
[----:B------:R-:W-:Y:S05]  /*2c40*/  RET.REL.NODEC R22 `(_ZN7cutlass13device_kernelIN5flash19FlashAttnFwdCombineIN4cute5tupleIJNS3_1CILi16EEENS5_ILi64EEEEEELi5ELi256ELi1ELb0ELb1EffNS_4arch4Sm90EEEEEvNT_6ParamsE) ;  /* 0xffffd3b016007950 */ /* 0x000fea0003c3ffff */
.L_x_1597:
        /* <DEDUP_REMOVED lines=11> */
.L_x_2021:


//--------------------- .text._ZN7cutlass13device_kernelIN5flash19FlashAttnFwdCombineIN4cute5tupleIJNS3_1CILi16EEENS5_ILi64EEEEEELi4ELi256ELi1ELb0ELb1EffNS_4arch4Sm90EEEEEvNT_6ParamsE --------------------------
	.section	.text._ZN7cutlass13device_kernelIN5flash19FlashAttnFwdCombineIN4cute5tupleIJNS3_1CILi16EEENS5_ILi64EEEEEELi4ELi256ELi1ELb0ELb1EffNS_4arch4Sm90EEEEEvNT_6ParamsE,"ax",@progbits
	.sectioninfo	@"SHI_REGISTERS=42"
	.align	128
.text._ZN7cutlass13device_kernelIN5flash19FlashAttnFwdCombineIN4cute5tupleIJNS3_1CILi16EEENS5_ILi64EEEEEELi4ELi256ELi1ELb0ELb1EffNS_4arch4Sm90EEEEEvNT_6ParamsE:
        .type           _ZN7cutlass13device_kernelIN5flash19FlashAttnFwdCombineIN4cute5tupleIJNS3_1CILi16EEENS5_ILi64EEEEEELi4ELi256ELi1ELb0ELb1EffNS_4arch4Sm90EEEEEvNT_6ParamsE,@function
        .size           _ZN7cutlass13device_kernelIN5flash19FlashAttnFwdCombineIN4cute5tupleIJNS3_1CILi16EEENS5_ILi64EEEEEELi4ELi256ELi1ELb0ELb1EffNS_4arch4Sm90EEEEEvNT_6ParamsE,(.L_x_2024 - _ZN7cutlass13device_kernelIN5flash19FlashAttnFwdCombineIN4cute5tupleIJNS3_1CILi16EEENS5_ILi64EEEEEELi4ELi256ELi1ELb0ELb1EffNS_4arch4Sm90EEEEEvNT_6ParamsE)
        .other          _ZN7cutlass13device_kernelIN5flash19FlashAttnFwdCombineIN4cute5tupleIJNS3_1CILi16EEENS5_ILi64EEEEEELi4ELi256ELi1ELb0ELb1EffNS_4arch4Sm90EEEEEvNT_6ParamsE,@"STO_CUDA_ENTRY STV_DEFAULT"
_ZN7cutlass13device_kernelIN5flash19FlashAttnFwdCombineIN4cute5tupleIJNS3_1CILi16EEENS5_ILi64EEEEEELi4ELi256ELi1ELb0ELb1EffNS_4arch4Sm90EEEEEvNT_6ParamsE:
        /* <DEDUP_REMOVED lines=51> */
.L_x_1598:
        /* <DEDUP_REMOVED lines=25> */
.L_x_1599:
        /* <DEDUP_REMOVED lines=101> */
.L_x_1601:
        /* <DEDUP_REMOVED lines=14> */
[----:B------:R-:W-:Y:S05]  /*0bf0*/  CALL.REL.NOINC `($__internal_145_$__cuda_sm20_div_u64) ;  /* 0x00001ab000007944 */ /* 0x000fea0003c00000 */
[----:B------:R-:W-:Y:S05]  /*0c00*/  BRA `(.L_x_1603) ;  /* 0x0000013000007947 */ /* 0x000fea0003800000 */
.L_x_1602:
        /* <DEDUP_REMOVED lines=19> */
.L_x_1603:
[----:B------:R-:W-:Y:S02]  /*0d40*/  IADD3 R3, R7, -0x1, RZ ;  /* 0xffffffff07037810 */ /* 0x000fe40007ffe0ff */
[----:B------:R-:W-:-:S03]  /*0d50*/  MOV R6, R0 ;  /* 0x0000000000067202 */ /* 0x000fc60000000f00 */
.L_x_1600:
        /* <DEDUP_REMOVED lines=44> */
.L_x_1605:
[----:B------:R-:W-:Y:S05]  /*1020*/  BSYNC B0 ;  /* 0x0000000000007941 */ /* 0x000fea0003800000 */
.L_x_1604:
        /* <DEDUP_REMOVED lines=34> */
[----:B------:R-:W-:Y:S01]  /*1250*/  @!P4 IADD3 R4, P0, R36, c[0x0][0x188], RZ ;  /* 0x000062002404ca10 */ /* 0x000fe20007f1e0ff */
[----:B------:R-:W-:Y:S01]  /*1260*/  IMAD.SHL.U32 R17, R2, 0x10, RZ ;  /* 0x0000001002117824 */ /* 0x000fe200078e00ff */
        /* <DEDUP_REMOVED lines=30> */
.L_x_1615:
        /* <DEDUP_REMOVED lines=67> */
.L_x_1608:
[----:B------:R-:W-:Y:S05]  /*1880*/  BSYNC B0 ;  /* 0x0000000000007941 */ /* 0x000fea0003800000 */
.L_x_1607:
        /* <DEDUP_REMOVED lines=22> */
.L_x_1613:
        /* <DEDUP_REMOVED lines=129> */
.L_x_1612:
[----:B------:R-:W-:Y:S05]  /*2200*/  BSYNC B0 ;  /* 0x0000000000007941 */ /* 0x000fea0003800000 */
.L_x_1611:
        /* <DEDUP_REMOVED lines=8> */
.L_x_1614:
        /* <DEDUP_REMOVED lines=43> */
.L_x_1610:
[----:B------:R-:W-:Y:S05]  /*2540*/  BSYNC B1 ;  /* 0x0000000000017941 */ /* 0x000fea0003800000 */
.L_x_1609:
        /* <DEDUP_REMOVED lines=18> */
.L_x_1606:
[----:B------:R-:W-:Y:S02]  /*2670*/  MOV R0, 0x2690 ;  /* 0x0000269000007802 */ /* 0x000fe40000000f00 */
[----:B-12---:R-:W-:Y:S05]  /*2680*/  CALL.REL.NOINC `($__internal_146_$__cuda_sm70_shflsync_bfly_p) ;  /* 0x000003f000007944 */ /* 0x006fea0003c00000 */
[----:B--2---:R-:W-:Y:S01]  /*2690*/  MOV R0, R5 ;  /* 0x0000000500007202 */ /* 0x004fe20000000f00 */
[----:B-1----:R-:W-:Y:S05]  /*26a0*/  BRA `(.L_x_1615) ;  /* 0xffffeda000007947 */ /* 0x002fea000383ffff */
        .weak           $__internal_145_$__cuda_sm20_div_u64
        .type           $__internal_145_$__cuda_sm20_div_u64,@function
        .size           $__internal_145_$__cuda_sm20_div_u64,($__internal_146_$__cuda_sm70_shflsync_bfly_p - $__internal_145_$__cuda_sm20_div_u64)
$__internal_145_$__cuda_sm20_div_u64:
        /* <DEDUP_REMOVED lines=60> */
[----:B------:R-:W-:Y:S06]  /*2a70*/  RET.REL.NODEC R2 `(_ZN7cutlass13device_kernelIN5flash19FlashAttnFwdCombineIN4cute5tupleIJNS3_1CILi16EEENS5_ILi64EEEEEELi4ELi256ELi1ELb0ELb1EffNS_4arch4Sm90EEEEEvNT_6ParamsE) ;  /* 0xffffd58002007950 */ /* 0x000fec0003c3ffff */
        .weak           $__internal_146_$__cuda_sm70_shflsync_bfly_p
        .type           $__internal_146_$__cuda_sm70_shflsync_bfly_p,@function
        .size           $__internal_146_$__cuda_sm70_shflsync_bfly_p,(.L_x_2024 - $__internal_146_$__cuda_sm70_shflsync_bfly_p)
$__internal_146_$__cuda_sm70_shflsync_bfly_p:
[----:B------:R-:W-:Y:S01]  /*2a80*/  HFMA2.MMA R11, -RZ, RZ, 0, 0 ;  /* 0x00000000ff0b7435 */ /* 0x000fe200000001ff */
[----:B------:R-:W-:Y:S01]  /*2a90*/  MOV R10, R0 ;  /* 0x00000000000a7202 */ /* 0x000fe20000000f00 */
[----:B------:R1:W2:Y:S04]  /*2aa0*/  SHFL.BFLY PT, R5, R4, 0x8, 0x1f ;  /* 0x0d001f0004057f89 */ /* 0x0002a800000e0000 */
[----:B------:R-:W-:Y:S05]  /*2ab0*/  RET.REL.NODEC R10 `(_ZN7cutlass13device_kernelIN5flash19FlashAttnFwdCombineIN4cute5tupleIJNS3_1CILi16EEENS5_ILi64EEEEEELi4ELi256ELi1ELb0ELb1EffNS_4arch4Sm90EEEEEvNT_6ParamsE) ;  /* 0xffffd5400a007950 */ /* 0x000fea0003c3ffff */
.L_x_1616:
        /* <DEDUP_REMOVED lines=12> */
.L_x_2024:


//--------------------- .text._ZN7cutlass13device_kernelIN5flash19FlashAttnFwdCombineIN4cute5tupleIJNS3_1CILi16EEENS5_ILi64EEEEEELi8ELi256ELi1ELb0ELb0EffNS_4arch4Sm80EEEEEvNT_6ParamsE --------------------------
	.section	.text._ZN7cutlass13device_kernelIN5flash19FlashAttnFwdCombineIN4cute5tupleIJNS3_1CILi16EEENS5_ILi64EEEEEELi8ELi256ELi1ELb0ELb0EffNS_4arch4Sm80EEEEEvNT_6ParamsE,"ax",@progbits
	.sectioninfo	@"SHI_REGISTERS=55"
	.align	128
.text._ZN7cutlass13device_kernelIN5flash19FlashAttnFwdCombineIN4cute5tupleIJNS3_1CILi16EEENS5_ILi64EEEEEELi8ELi256ELi1ELb0ELb0EffNS_4arch4Sm80EEEEEvNT_6ParamsE:
        .type           _ZN7cutlass13device_kernelIN5flash19FlashAttnFwdCombineIN4cute5tupleIJNS3_1CILi16EEENS5_ILi64EEEEEELi8ELi256ELi1ELb0ELb0EffNS_4arch4Sm80EEEEEvNT_6ParamsE,@function
        .size           _ZN7cutlass13device_kernelIN5flash19FlashAttnFwdCombineIN4cute5tupleIJNS3_1CILi16EEENS5_ILi64EEEEEELi8ELi256ELi1ELb0ELb0EffNS_4arch4Sm80EEEEEvNT_6ParamsE,(.L_x_2027 - _ZN7cutlass13device_kernelIN5flash19FlashAttnFwdCombineIN4cute5tupleIJNS3_1CILi16EEENS5_ILi64EEEEEELi8ELi256ELi1ELb0ELb0EffNS_4arch4Sm80EEEEEvNT_6ParamsE)
        .other          _ZN7cutlass13device_kernelIN5flash19FlashAttnFwdCombineIN4cute5tupleIJNS3_1CILi16EEENS5_ILi64EEEEEELi8ELi256ELi1ELb0ELb0EffNS_4arch4Sm80EEEEEvNT_6ParamsE,@"STO_CUDA_ENTRY STV_DEFAULT"
_ZN7cutlass13device_kernelIN5flash19FlashAttnFwdCombineIN4cute5tupleIJNS3_1CILi16EEENS5_ILi64EEEEEELi8ELi256ELi1ELb0ELb0EffNS_4arch4Sm80EEEEEvNT_6ParamsE:
        /* <DEDUP_REMOVED lines=58> */
.L_x_1617:
        /* <DEDUP_REMOVED lines=289> */
.L_x_1619:
[----:B------:R-:W-:Y:S05]  /*15b0*/  BSYNC B0 ;  /* 0x0000000000007941 */ /* 0x000fea0003800000 */
.L_x_1618:
        /* <DEDUP_REMOVED lines=100> */
.L_x_1629:
        /* <DEDUP_REMOVED lines=195> */
.L_x_1622:
[----:B------:R-:W-:Y:S05]  /*2830*/  BSYNC B0 ;  /* 0x0000000000007941 */ /* 0x000fea0003800000 */
.L_x_1621:
        /* <DEDUP_REMOVED lines=22> */
.L_x_1627:
        /* <DEDUP_REMOVED lines=129> */
.L_x_1626:
[----:B------:R-:W-:Y:S05]  /*31b0*/  BSYNC B0 ;  /* 0x0000000000007941 */ /* 0x000fea0003800000 */
.L_x_1625:
[----:B------:R-:W-:-:S13]  /*31c0*/  ISETP.NE.AND P0, PT, R38, RZ, PT ;  /* 0x000000ff2600720c */ /* 0x000fda0003f05270 */
[----:B------:R-:W-:Y:S05]  /*31d0*/  @!P0 BRA `(.L_x_1624) ;  /* 0x000002f000008947 */ /* 0x000fea0003800000 */
[----:B------:R-:W-:Y:S01]  /*31e0*/  IADD3 R0, R44, 0x3, RZ ;  /* 0x000000032c007810 */ /* 0x000fe20007ffe0ff */
[----:B------:R-:W-:Y:S02]  /*31f0*/  IMAD.MOV.U32 R15, RZ, RZ, 0x3 ;  /* 0x00000003ff0f7424 */ /* 0x000fe400078e00ff */
[----:B------:R-:W-:Y:S01]  /*3200*/  IMAD.MOV.U32 R11, RZ, RZ, RZ ;  /* 0x000000ffff0b7224 */ /* 0x000fe200078e00ff */
[----:B------:R-:W-:Y:S02]  /*3210*/  SHF.R.S32.HI R10, RZ, 0x1f, R0 ;  /* 0x0000001fff0a7819 */ /* 0x000fe40000011400 */
.L_x_1628:
        /* <DEDUP_REMOVED lines=43> */
.L_x_1624:
[----:B------:R-:W-:Y:S05]  /*34d0*/  BSYNC B1 ;  /* 0x0000000000017941 */ /* 0x000fea0003800000 */
.L_x_1623:
        /* <DEDUP_REMOVED lines=22> */
.L_x_1620:
[----:B------:R-:W-:Y:S02]  /*3640*/  MOV R0, 0x3660 ;  /* 0x0000366000007802 */ /* 0x000fe40000000f00 */
[----:B------:R-:W-:Y:S05]  /*3650*/  CALL.REL.NOINC `($__internal_147_$__cuda_sm70_shflsync_bfly_p) ;  /* 0x0000001000007944 */ /* 0x000fea0003c00000 */
[----:B-12---:R-:W-:Y:S05]  /*3660*/  BRA `(.L_x_1629) ;  /* 0xffffe59000007947 */ /* 0x006fea000383ffff */
        .weak           $__internal_147_$__cuda_sm70_shflsync_bfly_p
        .type           $__internal_147_$__cuda_sm70_shflsync_bfly_p,@function
        .size           $__internal_147_$__cuda_sm70_shflsync_bfly_p,(.L_x_2027 - $__internal_147_$__cuda_sm70_shflsync_bfly_p)
$__internal_147_$__cuda_sm70_shflsync_bfly_p:
[----:B------:R-:W-:Y:S01]  /*3670*/  HFMA2.MMA R7, -RZ, RZ, 0, 0 ;  /* 0x00000000ff077435 */ /* 0x000fe200000001ff */
[----:B------:R-:W-:Y:S01]  /*3680*/  MOV R6, R0 ;  /* 0x0000000000067202 */ /* 0x000fe20000000f00 */
[----:B------:R1:W2:Y:S04]  /*3690*/  SHFL.BFLY PT, R4, R5, 0x8, 0x1f ;  /* 0x0d001f0005047f89 */ /* 0x0002a800000e0000 */
[----:B------:R-:W-:Y:S05]  /*36a0*/  RET.REL.NODEC R6 `(_ZN7cutlass13device_kernelIN5flash19FlashAttnFwdCombineIN4cute5tupleIJNS3_1CILi16EEENS5_ILi64EEEEEELi8ELi256ELi1ELb0ELb0EffNS_4arch4Sm80EEEEEvNT_6ParamsE) ;  /* 0xffffc95006007950 */ /* 0x000fea0003c3ffff */
.L_x_1630:
        /* <DEDUP_REMOVED lines=13> */
.L_x_2027:


//--------------------- .text._ZN7cutlass13device_kernelIN5flash19FlashAttnFwdCombineIN4cute5tupleIJNS3_1CILi16EEENS5_ILi64EEEEEELi7ELi256ELi1ELb0ELb0EffNS_4arch4Sm80EEEEEvNT_6ParamsE --------------------------
	.section	.text._ZN7cutlass13device_kernelIN5flash19FlashAttnFwdCombineIN4cute5tupleIJNS3_1CILi16EEENS5_ILi64EEEEEELi7ELi256ELi1ELb0ELb0EffNS_4arch4Sm80EEEEEvNT_6ParamsE,"ax",@progbits
	.sectioninfo	@"SHI_REGISTERS=48"
	.align	128
.text._ZN7cutlass13device_kernelIN5flash19FlashAttnFwdCombineIN4cute5tupleIJNS3_1CILi16EEENS5_ILi64EEEEEELi7ELi256ELi1ELb0ELb0EffNS_4arch4Sm80EEEEEvNT_6ParamsE:
        .type           _ZN7cutlass13device_kernelIN5flash19FlashAttnFwdCombineIN4cute5tupleIJNS3_1CILi16EEENS5_ILi64EEEEEELi7ELi256ELi1ELb0ELb0EffNS_4arch4Sm80EEEEEvNT_6ParamsE,@function
        .size           _ZN7cutlass13device_kernelIN5flash19FlashAttnFwdCombineIN4cute5tupleIJNS3_1CILi16EEENS5_ILi64EEEEEELi7ELi256ELi1ELb0ELb0EffNS_4arch4Sm80EEEEEvNT_6ParamsE,(.L_x_2029 - _ZN7cutlass13device_kernelIN5flash19FlashAttnFwdCombineIN4cute5tupleIJNS3_1CILi16EEENS5_ILi64EEEEEELi7ELi256ELi1ELb0ELb0EffNS_4arch4Sm80EEEEEvNT_6ParamsE)
        .other          _ZN7cutlass13device_kernelIN5flash19FlashAttnFwdCombineIN4cute5tupleIJNS3_1CILi16EEENS5_ILi64EEEEEELi7ELi256ELi1ELb0ELb0EffNS_4arch4Sm80EEEEEvNT_6ParamsE,@"STO_CUDA_ENTRY STV_DEFAULT"
_ZN7cutlass13device_kernelIN5flash19FlashAttnFwdCombineIN4cute5tupleIJNS3_1CILi16EEENS5_ILi64EEEEEELi7ELi256ELi1ELb0ELb0EffNS_4arch4Sm80EEEEEvNT_6ParamsE:
        /* <DEDUP_REMOVED lines=58> */
.L_x_1631:
        /* <DEDUP_REMOVED lines=165> */
.L_x_1633:
[----:B------:R-:W-:Y:S05]  /*0df0*/  BSYNC B0 ;  /* 0x0000000000007941 */ /* 0x000fea0003800000 */
.L_x_1632:
        /* <DEDUP_REMOVED lines=84> */
.L_x_1643:
        /* <DEDUP_REMOVED lines=131> */
.L_x_1636:
[----:B------:R-:W-:Y:S05]  /*1b70*/  BSYNC B0 ;  /* 0x0000000000007941 */ /* 0x000fea0003800000 */
.L_x_1635:
        /* <DEDUP_REMOVED lines=22> */
.L_x_1641:
        /* <DEDUP_REMOVED lines=129> */
.L_x_1640:
[----:B------:R-:W-:Y:S05]  /*24f0*/  BSYNC B0 ;  /* 0x0000000000007941 */ /* 0x000fea0003800000 */
.L_x_1639:
        /* <DEDUP_REMOVED lines=8> */
.L_x_1642:
        /* <DEDUP_REMOVED lines=43> */
.L_x_1638:
[----:B------:R-:W-:Y:S05]  /*2830*/  BSYNC B1 ;  /* 0x0000000000017941 */ /* 0x000fea0003800000 */
.L_x_1637:
        /* <DEDUP_REMOVED lines=22> */
.L_x_1634:
[----:B------:R-:W-:Y:S02]  /*29a0*/  MOV R0, 0x29c0 ;  /* 0x000029c000007802 */ /* 0x000fe40000000f00 */
[----:B------:R-:W-:Y:S05]  /*29b0*/  CALL.REL.NOINC `($__internal_148_$__cuda_sm70_shflsync_bfly_p) ;  /* 0x0000001000007944 */ /* 0x000fea0003c00000 */
[----:B-12---:R-:W-:Y:S05]  /*29c0*/  BRA `(.L_x_1643) ;  /* 0xffffe97000007947 */ /* 0x006fea000383ffff */
        .weak           $__internal_148_$__cuda_sm70_shflsync_bfly_p
        .type           $__internal_148_$__cuda_sm70_shflsync_bfly_p,@function
        .size           $__internal_148_$__cuda_sm70_shflsync_bfly_p,(.L_x_2029 - $__internal_148_$__cuda_sm70_shflsync_bfly_p)
$__internal_148_$__cuda_sm70_shflsync_bfly_p:
[----:B------:R-:W-:Y:S01]  /*29d0*/  HFMA2.MMA R7, -RZ, RZ, 0, 0 ;  /* 0x00000000ff077435 */ /* 0x000fe200000001ff */
[----:B------:R-:W-:Y:S01]  /*29e0*/  MOV R6, R0 ;  /* 0x0000000000067202 */ /* 0x000fe20000000f00 */
[----:B------:R1:W2:Y:S04]  /*29f0*/  SHFL.BFLY PT, R4, R5, 0x8, 0x1f ;  /* 0x0d001f0005047f89 */ /* 0x0002a800000e0000 */
[----:B------:R-:W-:Y:S05]  /*2a00*/  RET.REL.NODEC R6 `(_ZN7cutlass13device_kernelIN5flash19FlashAttnFwdCombineIN4cute5tupleIJNS3_1CILi16EEENS5_ILi64EEEEEELi7ELi256ELi1ELb0ELb0EffNS_4arch4Sm80EEEEEvNT_6ParamsE) ;  /* 0xffffd5f006007950 */ /* 0x000fea0003c3ffff */
.L_x_1644:
        /* <DEDUP_REMOVED lines=15> */
.L_x_2029:


//--------------------- .text._ZN7cutlass13device_kernelIN5flash19FlashAttnFwdCombineIN4cute5tupleIJNS3_1CILi16EEENS5_ILi64EEEEEELi6ELi256ELi1ELb0ELb0EffNS_4arch4Sm80EEEEEvNT_6ParamsE --------------------------
	.section	.text._ZN7cutlass13device_kernelIN5flash19FlashAttnFwdCombineIN4cute5tupleIJNS3_1CILi16EEENS5_ILi64EEEEEELi6ELi256ELi1ELb0ELb0EffNS_4arch4Sm80EEEEEvNT_6ParamsE,"ax",@progbits
	.sectioninfo	@"SHI_REGISTERS=48"
	.align	128
.text._ZN7cutlass13device_kernelIN5flash19FlashAttnFwdCombineIN4cute5tupleIJNS3_1CILi16EEENS5_ILi64EEEEEELi6ELi256ELi1ELb0ELb0EffNS_4arch4Sm80EEEEEvNT_6ParamsE:
        .type           _ZN7cutlass13device_kernelIN5flash19FlashAttnFwdCombineIN4cute5tupleIJNS3_1CILi16EEENS5_ILi64EEEEEELi6ELi256ELi1ELb0ELb0EffNS_4arch4Sm80EEEEEvNT_6ParamsE,@function
        .size           _ZN7cutlass13device_kernelIN5flash19FlashAttnFwdCombineIN4cute5tupleIJNS3_1CILi16EEENS5_ILi64EEEEEELi6ELi256ELi1ELb0ELb0EffNS_4arch4Sm80EEEEEvNT_6ParamsE,(.L_x_2031 - _ZN7cutlass13device_kernelIN5flash19FlashAttnFwdCombineIN4cute5tupleIJNS3_1CILi16EEENS5_ILi64EEEEEELi6ELi256ELi1ELb0ELb0EffNS_4arch4Sm80EEEEEvNT_6ParamsE)
        .other          _ZN7cutlass13device_kernelIN5flash19FlashAttnFwdCombineIN4cute5tupleIJNS3_1CILi16EEENS5_ILi64EEEEEELi6ELi256ELi1ELb0ELb0EffNS_4arch4Sm80EEEEEvNT_6ParamsE,@"STO_CUDA_ENTRY STV_DEFAULT"
_ZN7cutlass13device_kernelIN5flash19FlashAttnFwdCombineIN4cute5tupleIJNS3_1CILi16EEENS5_ILi64EEEEEELi6ELi256ELi1ELb0ELb0EffNS_4arch4Sm80EEEEEvNT_6ParamsE:
        /* <DEDUP_REMOVED lines=58> */
.L_x_1645:
        /* <DEDUP_REMOVED lines=97> */
.L_x_1647:
[----:B------:R-:W-:Y:S05]  /*09b0*/  BSYNC B0 ;  /* 0x0000000000007941 */ /* 0x000fea0003800000 */
.L_x_1646:
        /* <DEDUP_REMOVED lines=77> */
.L_x_1657:
        /* <DEDUP_REMOVED lines=95> */
.L_x_1650:
[----:B------:R-:W-:Y:S05]  /*1480*/  BSYNC B0 ;  /* 0x0000000000007941 */ /* 0x000fea0003800000 */
.L_x_1649:
        /* <DEDUP_REMOVED lines=22> */
.L_x_1655:
        /* <DEDUP_REMOVED lines=129> */
.L_x_1654:
[----:B------:R-:W-:Y:S05]  /*1e00*/  BSYNC B0 ;  /* 0x0000000000007941 */ /* 0x000fea0003800000 */
.L_x_1653:
[----:B------:R-:W-:-:S13]  /*1e10*/  ISETP.NE.AND P0, PT, R38, RZ, PT ;  /* 0x000000ff2600720c */ /* 0x000fda0003f05270 */
[----:B------:R-:W-:Y:S05]  /*1e20*/  @!P0 BRA `(.L_x_1652) ;  /* 0x000002f000008947 */ /* 0x000fea0003800000 */
[----:B------:R-:W-:Y:S01]  /*1e30*/  IADD3 R0, R44, 0x3, RZ ;  /* 0x000000032c007810 */ /* 0x000fe20007ffe0ff */
[----:B------:R-:W-:Y:S02]  /*1e40*/  IMAD.MOV.U32 R15, RZ, RZ, 0x3 ;  /* 0x00000003ff0f7424 */ /* 0x000fe400078e00ff */
[----:B------:R-:W-:Y:S01]  /*1e50*/  IMAD.MOV.U32 R11, RZ, RZ, RZ ;  /* 0x000000ffff0b7224 */ /* 0x000fe200078e00ff */
[----:B------:R-:W-:Y:S02]  /*1e60*/  SHF.R.S32.HI R10, RZ, 0x1f, R0 ;  /* 0x0000001fff0a7819 */ /* 0x000fe40000011400 */
.L_x_1656:
        /* <DEDUP_REMOVED lines=43> */
.L_x_1652:
[----:B------:R-:W-:Y:S05]  /*2120*/  BSYNC B1 ;  /* 0x0000000000017941 */ /* 0x000fea0003800000 */
.L_x_1651:
        /* <DEDUP_REMOVED lines=22> */
.L_x_1648:
[----:B------:R-:W-:Y:S02]  /*2290*/  MOV R0, 0x22b0 ;  /* 0x000022b000007802 */ /* 0x000fe40000000f00 */
[----:B------:R-:W-:Y:S05]  /*22a0*/  CALL.REL.NOINC `($__internal_149_$__cuda_sm70_shflsync_bfly_p) ;  /* 0x0000001000007944 */ /* 0x000fea0003c00000 */
[----:B-12---:R-:W-:Y:S05]  /*22b0*/  BRA `(.L_x_1657) ;  /* 0xffffebd000007947 */ /* 0x006fea000383ffff */
        .weak           $__internal_149_$__cuda_sm70_shflsync_bfly_p
        .type           $__internal_149_$__cuda_sm70_shflsync_bfly_p,@function
        .size           $__internal_149_$__cuda_sm70_shflsync_bfly_p,(.L_x_2031 - $__internal_149_$__cuda_sm70_shflsync_bfly_p)
$__internal_149_$__cuda_sm70_shflsync_bfly_p:
[----:B------:R-:W-:Y:S01]  /*22c0*/  HFMA2.MMA R11, -RZ, RZ, 0, 0 ;  /* 0x00000000ff0b7435 */ /* 0x000fe200000001ff */
[----:B------:R-:W-:Y:S01]  /*22d0*/  MOV R10, R0 ;  /* 0x00000000000a7202 */ /* 0x000fe20000000f00 */
[----:B------:R1:W2:Y:S04]  /*22e0*/  SHFL.BFLY PT, R4, R5, 0x8, 0x1f ;  /* 0x0d001f0005047f89 */ /* 0x0002a800000e0000 */
[----:B------:R-:W-:Y:S05]  /*22f0*/  RET.REL.NODEC R10 `(_ZN7cutlass13device_kernelIN5flash19FlashAttnFwdCombineIN4cute5tupleIJNS3_1CILi16EEENS5_ILi64EEEEEELi6ELi256ELi1ELb0ELb0EffNS_4arch4Sm80EEEEEvNT_6ParamsE) ;  /* 0xffffdd000a007950 */ /* 0x000fea0003c3ffff */
.L_x_1658:
        /* <DEDUP_REMOVED lines=16> */
.L_x_2031:


//--------------------- .text._ZN7cutlass13device_kernelIN5flash19FlashAttnFwdCombineIN4cute5tupleIJNS3_1CILi16EEENS5_ILi64EEEEEELi5ELi256ELi1ELb0ELb0EffNS_4arch4Sm80EEEEEvNT_6ParamsE --------------------------
	.section	.text._ZN7cutlass13device_kernelIN5flash19FlashAttnFwdCombineIN4cute5tupleIJNS3_1CILi16EEENS5_ILi64EEEEEELi5ELi256ELi1ELb0ELb0EffNS_4arch4Sm80EEEEEvNT_6ParamsE,"ax",@progbits
	.sectioninfo	@"SHI_REGISTERS=48"
	.align	128
.text._ZN7cutlass13device_kernelIN5flash19FlashAttnFwdCombineIN4cute5tupleIJNS3_1CILi16EEENS5_ILi64EEEEEELi5ELi256ELi1ELb0ELb0EffNS_4arch4Sm80EEEEEvNT_6ParamsE:
        .type           _ZN7cutlass13device_kernelIN5flash19FlashAttnFwdCombineIN4cute5tupleIJNS3_1CILi16EEENS5_ILi64EEEEEELi5ELi256ELi1ELb0ELb0EffNS_4arch4Sm80EEEEEvNT_6ParamsE,@function
        .size           _ZN7cutlass13device_kernelIN5flash19FlashAttnFwdCombineIN4cute5tupleIJNS3_1CILi16EEENS5_ILi64EEEEEELi5ELi256ELi1ELb0ELb0EffNS_4arch4Sm80EEEEEvNT_6ParamsE,(.L_x_2033 - _ZN7cutlass13device_kernelIN5flash19FlashAttnFwdCombineIN4cute5tupleIJNS3_1CILi16EEENS5_ILi64EEEEEELi5ELi256ELi1ELb0ELb0EffNS_4arch4Sm80EEEEEvNT_6ParamsE)
        .other          _ZN7cutlass13device_kernelIN5flash19FlashAttnFwdCombineIN4cute5tupleIJNS3_1CILi16EEENS5_ILi64EEEEEELi5ELi256ELi1ELb0ELb0EffNS_4arch4Sm80EEEEEvNT_6ParamsE,@"STO_CUDA_ENTRY STV_DEFAULT"
_ZN7cutlass13device_kernelIN5flash19FlashAttnFwdCombineIN4cute5tupleIJNS3_1CILi16EEENS5_ILi64EEEEEELi5ELi256ELi1ELb0ELb0EffNS_4arch4Sm80EEEEEvNT_6ParamsE:
        /* <DEDUP_REMOVED lines=58> */
.L_x_1659:
        /* <DEDUP_REMOVED lines=65> */
.L_x_1661:
[----:B------:R-:W-:Y:S05]  /*07b0*/  BSYNC B0 ;  /* 0x0000000000007941 */ /* 0x000fea0003800000 */
.L_x_1660:
        /* <DEDUP_REMOVED lines=72> */
.L_x_1671:
        /* <DEDUP_REMOVED lines=83> */
.L_x_1664:
[----:B------:R-:W-:Y:S05]  /*1170*/  BSYNC B0 ;  /* 0x0000000000007941 */ /* 0x000fea0003800000 */
.L_x_1663:
        /* <DEDUP_REMOVED lines=22> */
.L_x_1669:
        /* <DEDUP_REMOVED lines=129> */
.L_x_1668:
[----:B------:R-:W-:Y:S05]  /*1af0*/  BSYNC B0 ;  /* 0x0000000000007941 */ /* 0x000fea0003800000 */
.L_x_1667:
        /* <DEDUP_REMOVED lines=8> */
.L_x_1670:
        /* <DEDUP_REMOVED lines=43> */
.L_x_1666:
[----:B------:R-:W-:Y:S05]  /*1e30*/  BSYNC B1 ;  /* 0x0000000000017941 */ /* 0x000fea0003800000 */
.L_x_1665:
        /* <DEDUP_REMOVED lines=22> */
.L_x_1662:
[----:B---3--:R-:W-:Y:S02]  /*1fa0*/  MOV R0, 0x1fc0 ;  /* 0x00001fc000007802 */ /* 0x008fe40000000f00 */
[----:B------:R-:W-:Y:S05]  /*1fb0*/  CALL.REL.NOINC `($__internal_150_$__cuda_sm70_shflsync_bfly_p) ;  /* 0x0000001000007944 */ /* 0x000fea0003c00000 */
[----:B-12---:R-:W-:Y:S05]  /*1fc0*/  BRA `(.L_x_1671) ;  /* 0xffffec7000007947 */ /* 0x006fea000383ffff */
        .weak           $__internal_150_$__cuda_sm70_shflsync_bfly_p
        .type           $__internal_150_$__cuda_sm70_shflsync_bfly_p,@function
        .size           $__internal_150_$__cuda_sm70_shflsync_bfly_p,(.L_x_2033 - $__internal_150_$__cuda_sm70_shflsync_bfly_p)
$__internal_150_$__cuda_sm70_shflsync_bfly_p:
[----:B------:R-:W-:Y:S01]  /*1fd0*/  HFMA2.MMA R11, -RZ, RZ, 0, 0 ;  /* 0x00000000ff0b7435 */ /* 0x000fe200000001ff */
[----:B------:R-:W-:Y:S01]  /*1fe0*/  MOV R10, R0 ;  /* 0x00000000000a7202 */ /* 0x000fe20000000f00 */
[----:B------:R1:W2:Y:S04]  /*1ff0*/  SHFL.BFLY PT, R5, R6, 0x8, 0x1f ;  /* 0x0d001f0006057f89 */ /* 0x0002a800000e0000 */
[----:B------:R-:W-:Y:S05]  /*2000*/  RET.REL.NODEC R10 `(_ZN7cutlass13device_kernelIN5flash19FlashAttnFwdCombineIN4cute5tupleIJNS3_1CILi16EEENS5_ILi64EEEEEELi5ELi256ELi1ELb0ELb0EffNS_4arch4Sm80EEEEEvNT_6ParamsE) ;  /* 0xffffdff00a007950 */ /* 0x000fea0003c3ffff */
.L_x_1672:
        /* <DEDUP_REMOVED lines=15> */
.L_x_2033:


//--------------------- .text._ZN7cutlass13device_kernelIN5flash19FlashAttnFwdCombineIN4cute5tupleIJNS3_1CILi16EEENS5_ILi64EEEEEELi4ELi256ELi1ELb0ELb0EffNS_4arch4Sm80EEEEEvNT_6ParamsE --------------------------
	.section	.text._ZN7cutlass13device_kernelIN5flash19FlashAttnFwdCombineIN4cute5tupleIJNS3_1CILi16EEENS5_ILi64EEEEEELi4ELi256ELi1ELb0ELb0EffNS_4arch4Sm80EEEEEvNT_6ParamsE,"ax",@progbits
	.sectioninfo	@"SHI_REGISTERS=48"
	.align	128
.text._ZN7cutlass13device_kernelIN5flash19FlashAttnFwdCombineIN4cute5tupleIJNS3_1CILi16EEENS5_ILi64EEEEEELi4ELi256ELi1ELb0ELb0EffNS_4arch4Sm80EEEEEvNT_6ParamsE:
        .type           _ZN7cutlass13device_kernelIN5flash19FlashAttnFwdCombineIN4cute5tupleIJNS3_1CILi16EEENS5_ILi64EEEEEELi4ELi256ELi1ELb0ELb0EffNS_4arch4Sm80EEEEEvNT_6ParamsE,@function
        .size           _ZN7cutlass13device_kernelIN5flash19FlashAttnFwdCombineIN4cute5tupleIJNS3_1CILi16EEENS5_ILi64EEEEEELi4ELi256ELi1ELb0ELb0EffNS_4arch4Sm80EEEEEvNT_6ParamsE,(.L_x_2035 - _ZN7cutlass13device_kernelIN5flash19FlashAttnFwdCombineIN4cute5tupleIJNS3_1CILi16EEENS5_ILi64EEEEEELi4ELi256ELi1ELb0ELb0EffNS_4arch4Sm80EEEEEvNT_6ParamsE)
        .other          _ZN7cutlass13device_kernelIN5flash19FlashAttnFwdCombineIN4cute5tupleIJNS3_1CILi16EEENS5_ILi64EEEEEELi4ELi256ELi1ELb0ELb0EffNS_4arch4Sm80EEEEEvNT_6ParamsE,@"STO_CUDA_ENTRY STV_DEFAULT"
_ZN7cutlass13device_kernelIN5flash19FlashAttnFwdCombineIN4cute5tupleIJNS3_1CILi16EEENS5_ILi64EEEEEELi4ELi256ELi1ELb0ELb0EffNS_4arch4Sm80EEEEEvNT_6ParamsE:
        /* <DEDUP_REMOVED lines=58> */
.L_x_1673:
        /* <DEDUP_REMOVED lines=49> */
.L_x_1675:
[----:B------:R-:W-:Y:S05]  /*06b0*/  BSYNC B0 ;  /* 0x0000000000007941 */ /* 0x000fea0003800000 */
.L_x_1674:
        /* <DEDUP_REMOVED lines=70> */
.L_x_1685:
        /* <DEDUP_REMOVED lines=75> */
.L_x_1678:
[----:B------:R-:W-:Y:S05]  /*0fd0*/  BSYNC B0 ;  /* 0x0000000000007941 */ /* 0x000fea0003800000 */
.L_x_1677:
        /* <DEDUP_REMOVED lines=22> */
.L_x_1683:
        /* <DEDUP_REMOVED lines=129> */
.L_x_1682:
[----:B------:R-:W-:Y:S05]  /*1950*/  BSYNC B0 ;  /* 0x0000000000007941 */ /* 0x000fea0003800000 */
.L_x_1681:
        /* <DEDUP_REMOVED lines=8> */
.L_x_1684:
        /* <DEDUP_REMOVED lines=43> */
.L_x_1680:
[----:B------:R-:W-:Y:S05]  /*1c90*/  BSYNC B1 ;  /* 0x0000000000017941 */ /* 0x000fea0003800000 */
.L_x_1679:
        /* <DEDUP_REMOVED lines=22> */
.L_x_1676:
[----:B------:R-:W-:Y:S02]  /*1e00*/  MOV R4, 0x1e20 ;  /* 0x00001e2000047802 */ /* 0x000fe40000000f00 */
[----:B-12---:R-:W-:Y:S05]  /*1e10*/  CALL.REL.NOINC `($__internal_151_$__cuda_sm70_shflsync_bfly_p) ;  /* 0x0000001000007944 */ /* 0x006fea0003c00000 */
[----:B-12---:R-:W-:Y:S05]  /*1e20*/  BRA `(.L_x_1685) ;  /* 0xffffecf000007947 */ /* 0x006fea000383ffff */
        .weak           $__internal_151_$__cuda_sm70_shflsync_bfly_p
        .type           $__internal_151_$__cuda_sm70_shflsync_bfly_p,@function
        .size           $__internal_151_$__cuda_sm70_shflsync_bfly_p,(.L_x_2035 - $__internal_151_$__cuda_sm70_shflsync_bfly_p)
$__internal_151_$__cuda_sm70_shflsync_bfly_p:
[----:B------:R-:W-:Y:S01]  /*1e30*/  HFMA2.MMA R7, -RZ, RZ, 0, 0 ;  /* 0x00000000ff077435 */ /* 0x000fe200000001ff */
[----:B------:R-:W-:Y:S01]  /*1e40*/  MOV R6, R4 ;  /* 0x0000000400067202 */ /* 0x000fe20000000f00 */
[----:B------:R1:W2:Y:S04]  /*1e50*/  SHFL.BFLY PT, R5, R0, 0x8, 0x1f ;  /* 0x0d001f0000057f89 */ /* 0x0002a800000e0000 */
[----:B------:R-:W-:Y:S05]  /*1e60*/  RET.REL.NODEC R6 `(_ZN7cutlass13device_kernelIN5flash19FlashAttnFwdCombineIN4cute5tupleIJNS3_1CILi16EEENS5_ILi64EEEEEELi4ELi256ELi1ELb0ELb0EffNS_4arch4Sm80EEEEEvNT_6ParamsE) ;  /* 0xffffe19006007950 */ /* 0x000fea0003c3ffff */
.L_x_1686:
        /* <DEDUP_REMOVED lines=9> */
.L_x_2035:


//--------------------- .text._ZN7cutlass13device_kernelIN5flash19FlashAttnFwdCombineIN4cute5tupleIJNS3_1CILi16EEENS5_ILi64EEEEEELi8ELi256ELi1ELb0ELb1EffNS_4arch4Sm80EEEEEvNT_6ParamsE --------------------------
	.section	.text._ZN7cutlass13device_kernelIN5flash19FlashAttnFwdCombineIN4cute5tupleIJNS3_1CILi16EEENS5_ILi64EEEEEELi8ELi256ELi1ELb0ELb1EffNS_4arch4Sm80EEEEEvNT_6ParamsE,"ax",@progbits
	.sectioninfo	@"SHI_REGISTERS=55"
	.align	128
.text._ZN7cutlass13device_kernelIN5flash19FlashAttnFwdCombineIN4cute5tupleIJNS3_1CILi16EEENS5_ILi64EEEEEELi8ELi256ELi1ELb0ELb1EffNS_4arch4Sm80EEEEEvNT_6ParamsE:
        .type           _ZN7cutlass13device_kernelIN5flash19FlashAttnFwdCombineIN4cute5tupleIJNS3_1CILi16EEENS5_ILi64EEEEEELi8ELi256ELi1ELb0ELb1EffNS_4arch4Sm80EEEEEvNT_6ParamsE,@function
        .size           _ZN7cutlass13device_kernelIN5flash19FlashAttnFwdCombineIN4cute5tupleIJNS3_1CILi16EEENS5_ILi64EEEEEELi8ELi256ELi1ELb0ELb1EffNS_4arch4Sm80EEEEEvNT_6ParamsE,(.L_x_2037 - _ZN7cutlass13device_kernelIN5flash19FlashAttnFwdCombineIN4cute5tupleIJNS3_1CILi16EEENS5_ILi64EEEEEELi8ELi256ELi1ELb0ELb1EffNS_4arch4Sm80EEEEEvNT_6ParamsE)
        .other          _ZN7cutlass13device_kernelIN5flash19FlashAttnFwdCombineIN4cute5tupleIJNS3_1CILi16EEENS5_ILi64EEEEEELi8ELi256ELi1ELb0ELb1EffNS_4arch4Sm80EEEEEvNT_6ParamsE,@"STO_CUDA_ENTRY STV_DEFAULT"
_ZN7cutlass13device_kernelIN5flash19FlashAttnFwdCombineIN4cute5tupleIJNS3_1CILi16EEENS5_ILi64EEEEEELi8ELi256ELi1ELb0ELb1EffNS_4arch4Sm80EEEEEvNT_6ParamsE:
        /* <DEDUP_REMOVED lines=51> */
.L_x_1687:
        /* <DEDUP_REMOVED lines=25> */
.L_x_1688:
        /* <DEDUP_REMOVED lines=100> */
.L_x_1690:
        /* <DEDUP_REMOVED lines=13> */
[----:B------:R-:W-:Y:S05]  /*0bd0*/  CALL.REL.NOINC `($__internal_152_$__cuda_sm20_div_u64) ;  /* 0x0000337000007944 */ /* 0x000fea0003c00000 */
[----:B------:R-:W-:Y:S01]  /*0be0*/  MOV R2, R3 ;  /* 0x0000000300027202 */ /* 0x000fe20000000f00 */
[----:B------:R-:W-:Y:S05]  /*0bf0*/  BRA `(.L_x_1692) ;  /* 0x0000012000007947 */ /* 0x000fea0003800000 */
.L_x_1691:
        /* <DEDUP_REMOVED lines=18> */
.L_x_1692:
[----:B------:R-:W-:Y:S02]  /*0d20*/  IADD3 R6, R6, -0x1, RZ ;  /* 0xffffffff06067810 */ /* 0x000fe40007ffe0ff */
[----:B------:R-:W-:-:S03]  /*0d30*/  MOV R7, R2 ;  /* 0x0000000200077202 */ /* 0x000fc60000000f00 */
.L_x_1689:
        /* <DEDUP_REMOVED lines=294> */
.L_x_1694:
[----:B------:R-:W-:Y:S05]  /*1fa0*/  BSYNC B0 ;  /* 0x0000000000007941 */ /* 0x000fea0003800000 */
.L_x_1693:
        /* <DEDUP_REMOVED lines=95> */
.L_x_1704:
        /* <DEDUP_REMOVED lines=187> */
.L_x_1697:
[----:B------:R-:W-:Y:S05]  /*3150*/  BSYNC B0 ;  /* 0x0000000000007941 */ /* 0x000fea0003800000 */
.L_x_1696:
        /* <DEDUP_REMOVED lines=22> */
.L_x_1702:
        /* <DEDUP_REMOVED lines=129> */
.L_x_1701:
[----:B------:R-:W-:Y:S05]  /*3ad0*/  BSYNC B0 ;  /* 0x0000000000007941 */ /* 0x000fea0003800000 */
.L_x_1700:
[----:B------:R-:W-:-:S13]  /*3ae0*/  ISETP.NE.AND P0, PT, R36, RZ, PT ;  /* 0x000000ff2400720c */ /* 0x000fda0003f05270 */
[----:B------:R-:W-:Y:S05]  /*3af0*/  @!P0 BRA `(.L_x_1699) ;  /* 0x000002f000008947 */ /* 0x000fea0003800000 */
[----:B------:R-:W-:Y:S01]  /*3b00*/  IADD3 R0, R42, 0x3, RZ ;  /* 0x000000032a007810 */ /* 0x000fe20007ffe0ff */
[----:B------:R-:W-:Y:S02]  /*3b10*/  IMAD.MOV.U32 R15, RZ, RZ, 0x3 ;  /* 0x00000003ff0f7424 */ /* 0x000fe400078e00ff */
[----:B------:R-:W-:Y:S01]  /*3b20*/  IMAD.MOV.U32 R11, RZ, RZ, RZ ;  /* 0x000000ffff0b7224 */ /* 0x000fe200078e00ff */
[----:B------:R-:W-:Y:S02]  /*3b30*/  SHF.R.S32.HI R10, RZ, 0x1f, R0 ;  /* 0x0000001fff0a7819 */ /* 0x000fe40000011400 */
.L_x_1703:
        /* <DEDUP_REMOVED lines=43> */
.L_x_1699:
[----:B------:R-:W-:Y:S05]  /*3df0*/  BSYNC B1 ;  /* 0x0000000000017941 */ /* 0x000fea0003800000 */
.L_x_1698:
        /* <DEDUP_REMOVED lines=18> */
.L_x_1695:
[----:B------:R-:W-:Y:S02]  /*3f20*/  MOV R0, 0x3f40 ;  /* 0x00003f4000007802 */ /* 0x000fe40000000f00 */
[----:B------:R-:W-:Y:S05]  /*3f30*/  CALL.REL.NOINC `($__internal_153_$__cuda_sm70_shflsync_bfly_p) ;  /* 0x000003e000007944 */ /* 0x000fea0003c00000 */
[----:B-12---:R-:W-:Y:S05]  /*3f40*/  BRA `(.L_x_1704) ;  /* 0xffffe65000007947 */ /* 0x006fea000383ffff */
        .weak           $__internal_152_$__cuda_sm20_div_u64
        .type           $__internal_152_$__cuda_sm20_div_u64,@function
        .size           $__internal_152_$__cuda_sm20_div_u64,($__internal_153_$__cuda_sm70_shflsync_bfly_p - $__internal_152_$__cuda_sm20_div_u64)
$__internal_152_$__cuda_sm20_div_u64:
        /* <DEDUP_REMOVED lines=60> */
[----:B------:R-:W-:Y:S06]  /*4310*/  RET.REL.NODEC R4 `(_ZN7cutlass13device_kernelIN5flash19FlashAttnFwdCombineIN4cute5tupleIJNS3_1CILi16EEENS5_ILi64EEEEEELi8ELi256ELi1ELb0ELb1EffNS_4arch4Sm80EEEEEvNT_6ParamsE) ;  /* 0xffffbce004007950 */ /* 0x000fec0003c3ffff */
        .weak           $__internal_153_$__cuda_sm70_shflsync_bfly_p
        .type           $__internal_153_$__cuda_sm70_shflsync_bfly_p,@function
        .size           $__internal_153_$__cuda_sm70_shflsync_bfly_p,(.L_x_2037 - $__internal_153_$__cuda_sm70_shflsync_bfly_p)
$__internal_153_$__cuda_sm70_shflsync_bfly_p:
[----:B------:R-:W-:Y:S01]  /*4320*/  HFMA2.MMA R11, -RZ, RZ, 0, 0 ;  /* 0x00000000ff0b7435 */ /* 0x000fe200000001ff */
[----:B------:R-:W-:Y:S01]  /*4330*/  MOV R10, R0 ;  /* 0x00000000000a7202 */ /* 0x000fe20000000f00 */
[----:B------:R1:W2:Y:S04]  /*4340*/  SHFL.BFLY PT, R4, R5, 0x8, 0x1f ;  /* 0x0d001f0005047f89 */ /* 0x0002a800000e0000 */
[----:B------:R-:W-:Y:S05]  /*4350*/  RET.REL.NODEC R10 `(_ZN7cutlass13device_kernelIN5flash19FlashAttnFwdCombineIN4cute5tupleIJNS3_1CILi16EEENS5_ILi64EEEEEELi8ELi256ELi1ELb0ELb1EffNS_4arch4Sm80EEEEEvNT_6ParamsE) ;  /* 0xffffbca00a007950 */ /* 0x000fea0003c3ffff */
.L_x_1705:
        /* <DEDUP_REMOVED lines=10> */
.L_x_2037:


//--------------------- .text._ZN7cutlass13device_kernelIN5flash19FlashAttnFwdCombineIN4cute5tupleIJNS3_1CILi16EEENS5_ILi64EEEEEELi7ELi256ELi1ELb0ELb1EffNS_4arch4Sm80EEEEEvNT_6ParamsE --------------------------
	.section	.text._ZN7cutlass13device_kernelIN5flash19FlashAttnFwdCombineIN4cute5tupleIJNS3_1CILi16EEENS5_ILi64EEEEEELi7ELi256ELi1ELb0ELb1EffNS_4arch4Sm80EEEEEvNT_6ParamsE,"ax",@progbits
	.sectioninfo	@"SHI_REGISTERS=48"
	.align	128
.text._ZN7cutlass13device_kernelIN5flash19FlashAttnFwdCombineIN4cute5tupleIJNS3_1CILi16EEENS5_ILi64EEEEEELi7ELi256ELi1ELb0ELb1EffNS_4arch4Sm80EEEEEvNT_6ParamsE:
        .type           _ZN7cutlass13device_kernelIN5flash19FlashAttnFwdCombineIN4cute5tupleIJNS3_1CILi16EEENS5_ILi64EEEEEELi7ELi256ELi1ELb0ELb1EffNS_4arch4Sm80EEEEEvNT_6ParamsE,@function
        .size           _ZN7cutlass13device_kernelIN5flash19FlashAttnFwdCombineIN4cute5tupleIJNS3_1CILi16EEENS5_ILi64EEEEEELi7ELi256ELi1ELb0ELb1EffNS_4arch4Sm80EEEEEvNT_6ParamsE,(.L_x_2040 - _ZN7cutlass13device_kernelIN5flash19FlashAttnFwdCombineIN4cute5tupleIJNS3_1CILi16EEENS5_ILi64EEEEEELi7ELi256ELi1ELb0ELb1EffNS_4arch4Sm80EEEEEvNT_6ParamsE)
        .other          _ZN7cutlass13device_kernelIN5flash19FlashAttnFwdCombineIN4cute5tupleIJNS3_1CILi16EEENS5_ILi64EEEEEELi7ELi256ELi1ELb0ELb1EffNS_4arch4Sm80EEEEEvNT_6ParamsE,@"STO_CUDA_ENTRY STV_DEFAULT"
_ZN7cutlass13device_kernelIN5flash19FlashAttnFwdCombineIN4cute5tupleIJNS3_1CILi16EEENS5_ILi64EEEEEELi7ELi256ELi1ELb0ELb1EffNS_4arch4Sm80EEEEEvNT_6ParamsE:
        /* <DEDUP_REMOVED lines=51> */
.L_x_1706:
        /* <DEDUP_REMOVED lines=25> */
.L_x_1707:
        /* <DEDUP_REMOVED lines=100> */
.L_x_1709:
        /* <DEDUP_REMOVED lines=13> */
[----:B------:R-:W-:Y:S05]  /*0bd0*/  CALL.REL.NOINC `($__internal_154_$__cuda_sm20_div_u64) ;  /* 0x000025d000007944 */ /* 0x000fea0003c00000 */
[----:B------:R-:W-:Y:S01]  /*0be0*/  MOV R2, R3 ;  /* 0x0000000300027202 */ /* 0x000fe20000000f00 */
[----:B------:R-:W-:Y:S05]  /*0bf0*/  BRA `(.L_x_1711) ;  /* 0x0000012000007947 */ /* 0x000fea0003800000 */
.L_x_1710:
        /* <DEDUP_REMOVED lines=18> */
.L_x_1711:
[----:B------:R-:W-:Y:S02]  /*0d20*/  IADD3 R6, R6, -0x1, RZ ;  /* 0xffffffff06067810 */ /* 0x000fe40007ffe0ff */
[----:B------:R-:W-:-:S03]  /*0d30*/  MOV R7, R2 ;  /* 0x0000000200077202 */ /* 0x000fc60000000f00 */
.L_x_1708:
        /* <DEDUP_REMOVED lines=156> */
.L_x_1713:
[----:B------:R-:W-:Y:S05]  /*1700*/  BSYNC B0 ;  /* 0x0000000000007941 */ /* 0x000fea0003800000 */
.L_x_1712:
        /* <DEDUP_REMOVED lines=79> */
.L_x_1723:
        /* <DEDUP_REMOVED lines=123> */
.L_x_1716:
[----:B------:R-:W-:Y:S05]  /*23b0*/  BSYNC B0 ;  /* 0x0000000000007941 */ /* 0x000fea0003800000 */
.L_x_1715:
        /* <DEDUP_REMOVED lines=22> */
.L_x_1721:
        /* <DEDUP_REMOVED lines=129> */
.L_x_1720:
[----:B------:R-:W-:Y:S05]  /*2d30*/  BSYNC B0 ;  /* 0x0000000000007941 */ /* 0x000fea0003800000 */
.L_x_1719:
[----:B------:R-:W-:-:S13]  /*2d40*/  ISETP.NE.AND P0, PT, R36, RZ, PT ;  /* 0x000000ff2400720c */ /* 0x000fda0003f05270 */
[----:B------:R-:W-:Y:S05]  /*2d50*/  @!P0 BRA `(.L_x_1718) ;  /* 0x000002f000008947 */ /* 0x000fea0003800000 */
[----:B------:R-:W-:Y:S01]  /*2d60*/  IADD3 R0, R42, 0x3, RZ ;  /* 0x000000032a007810 */ /* 0x000fe20007ffe0ff */
[----:B------:R-:W-:Y:S02]  /*2d70*/  IMAD.MOV.U32 R15, RZ, RZ, 0x3 ;  /* 0x00000003ff0f7424 */ /* 0x000fe400078e00ff */
[----:B------:R-:W-:Y:S01]  /*2d80*/  IMAD.MOV.U32 R11, RZ, RZ, RZ ;  /* 0x000000ffff0b7224 */ /* 0x000fe200078e00ff */
[----:B------:R-:W-:Y:S02]  /*2d90*/  SHF.R.S32.HI R10, RZ, 0x1f, R0 ;  /* 0x0000001fff0a7819 */ /* 0x000fe40000011400 */
.L_x_1722:
        /* <DEDUP_REMOVED lines=43> */
.L_x_1718:
[----:B------:R-:W-:Y:S05]  /*3050*/  BSYNC B1 ;  /* 0x0000000000017941 */ /* 0x000fea0003800000 */
.L_x_1717:
        /* <DEDUP_REMOVED lines=18> */
.L_x_1714:
[----:B------:R-:W-:Y:S02]  /*3180*/  MOV R0, 0x31a0 ;  /* 0x000031a000007802 */ /* 0x000fe40000000f00 */
[----:B------:R-:W-:Y:S05]  /*3190*/  CALL.REL.NOINC `($__internal_155_$__cuda_sm70_shflsync_bfly_p) ;  /* 0x000003e000007944 */ /* 0x000fea0003c00000 */
[----:B-12---:R-:W-:Y:S05]  /*31a0*/  BRA `(.L_x_1723) ;  /* 0xffffea5000007947 */ /* 0x006fea000383ffff */
        .weak           $__internal_154_$__cuda_sm20_div_u64
        .type           $__internal_154_$__cuda_sm20_div_u64,@function
        .size           $__internal_154_$__cuda_sm20_div_u64,($__internal_155_$__cuda_sm70_shflsync_bfly_p - $__internal_154_$__cuda_sm20_div_u64)
$__internal_154_$__cuda_sm20_div_u64:
        /* <DEDUP_REMOVED lines=60> */
[----:B------:R-:W-:Y:S06]  /*3570*/  RET.REL.NODEC R4 `(_ZN7cutlass13device_kernelIN5flash19FlashAttnFwdCombineIN4cute5tupleIJNS3_1CILi16EEENS5_ILi64EEEEEELi7ELi256ELi1ELb0ELb1EffNS_4arch4Sm80EEEEEvNT_6ParamsE) ;  /* 0xffffca8004007950 */ /* 0x000fec0003c3ffff */
        .weak           $__internal_155_$__cuda_sm70_shflsync_bfly_p
        .type           $__internal_155_$__cuda_sm70_shflsync_bfly_p,@function
        .size           $__internal_155_$__cuda_sm70_shflsync_bfly_p,(.L_x_2040 - $__internal_155_$__cuda_sm70_shflsync_bfly_p)
$__internal_155_$__cuda_sm70_shflsync_bfly_p:
[----:B------:R-:W-:Y:S01]  /*3580*/  HFMA2.MMA R11, -RZ, RZ, 0, 0 ;  /* 0x00000000ff0b7435 */ /* 0x000fe200000001ff */
[----:B------:R-:W-:Y:S01]  /*3590*/  MOV R10, R0 ;  /* 0x00000000000a7202 */ /* 0x000fe20000000f00 */
[----:B------:R1:W2:Y:S04]  /*35a0*/  SHFL.BFLY PT, R4, R5, 0x8, 0x1f ;  /* 0x0d001f0005047f89 */ /* 0x0002a800000e0000 */
[----:B------:R-:W-:Y:S05]  /*35b0*/  RET.REL.NODEC R10 `(_ZN7cutlass13device_kernelIN5flash19FlashAttnFwdCombineIN4cute5tupleIJNS3_1CILi16EEENS5_ILi64EEEEEELi7ELi256ELi1ELb0ELb1EffNS_4arch4Sm80EEEEEvNT_6ParamsE) ;  /* 0xffffca400a007950 */ /* 0x000fea0003c3ffff */
.L_x_1724:
        /* <DEDUP_REMOVED lines=12> */
.L_x_2040:


//--------------------- .text._ZN7cutlass13device_kernelIN5flash19FlashAttnFwdCombineIN4cute5tupleIJNS3_1CILi16EEENS5_ILi64EEEEEELi6ELi256ELi1ELb0ELb1EffNS_4arch4Sm80EEEEEvNT_6ParamsE --------------------------
	.section	.text._ZN7cutlass13device_kernelIN5flash19FlashAttnFwdCombineIN4cute5tupleIJNS3_1CILi16EEENS5_ILi64EEEEEELi6ELi256ELi1ELb0ELb1EffNS_4arch4Sm80EEEEEvNT_6ParamsE,"ax",@progbits
	.sectioninfo	@"SHI_REGISTERS=42"
	.align	128
.text._ZN7cutlass13device_kernelIN5flash19FlashAttnFwdCombineIN4cute5tupleIJNS3_1CILi16EEENS5_ILi64EEEEEELi6ELi256ELi1ELb0ELb1EffNS_4arch4Sm80EEEEEvNT_6ParamsE:
        .type           _ZN7cutlass13device_kernelIN5flash19FlashAttnFwdCombineIN4cute5tupleIJNS3_1CILi16EEENS5_ILi64EEEEEELi6ELi256ELi1ELb0ELb1EffNS_4arch4Sm80EEEEEvNT_6ParamsE,@function
        .size           _ZN7cutlass13device_kernelIN5flash19FlashAttnFwdCombineIN4cute5tupleIJNS3_1CILi16EEENS5_ILi64EEEEEELi6ELi256ELi1ELb0ELb1EffNS_4arch4Sm80EEEEEvNT_6ParamsE,(.L_x_2043 - _ZN7cutlass13device_kernelIN5flash19FlashAttnFwdCombineIN4cute5tupleIJNS3_1CILi16EEENS5_ILi64EEEEEELi6ELi256ELi1ELb0ELb1EffNS_4arch4Sm80EEEEEvNT_6ParamsE)
        .other          _ZN7cutlass13device_kernelIN5flash19FlashAttnFwdCombineIN4cute5tupleIJNS3_1CILi16EEENS5_ILi64EEEEEELi6ELi256ELi1ELb0ELb1EffNS_4arch4Sm80EEEEEvNT_6ParamsE,@"STO_CUDA_ENTRY STV_DEFAULT"
_ZN7cutlass13device_kernelIN5flash19FlashAttnFwdCombineIN4cute5tupleIJNS3_1CILi16EEENS5_ILi64EEEEEELi6ELi256ELi1ELb0ELb1EffNS_4arch4Sm80EEEEEvNT_6ParamsE:
        /* <DEDUP_REMOVED lines=51> */
.L_x_1725:
        /* <DEDUP_REMOVED lines=25> */
.L_x_1726:
        /* <DEDUP_REMOVED lines=101> */
.L_x_1728:
        /* <DEDUP_REMOVED lines=14> */
[----:B------:R-:W-:Y:S05]  /*0bf0*/  CALL.REL.NOINC `($__internal_156_$__cuda_sm20_div_u64) ;  /* 0x00001f8000007944 */ /* 0x000fea0003c00000 */
[----:B------:R-:W-:Y:S05]  /*0c00*/  BRA `(.L_x_1730) ;  /* 0x0000013000007947 */ /* 0x000fea0003800000 */
.L_x_1729:
        /* <DEDUP_REMOVED lines=19> */
.L_x_1730:
[----:B------:R-:W-:Y:S02]  /*0d40*/  IADD3 R3, R7, -0x1, RZ ;  /* 0xffffffff07037810 */ /* 0x000fe40007ffe0ff */
[----:B------:R-:W-:-:S03]  /*0d50*/  MOV R6, R0 ;  /* 0x0000000000067202 */ /* 0x000fc60000000f00 */
.L_x_1727:
        /* <DEDUP_REMOVED lines=92> */
.L_x_1732:
[----:B------:R-:W-:Y:S05]  /*1320*/  BSYNC B0 ;  /* 0x0000000000007941 */ /* 0x000fea0003800000 */
.L_x_1731:
        /* <DEDUP_REMOVED lines=72> */
.L_x_1742:
        /* <DEDUP_REMOVED lines=91> */
.L_x_1735:
[----:B------:R-:W-:Y:S05]  /*1d60*/  BSYNC B0 ;  /* 0x0000000000007941 */ /* 0x000fea0003800000 */
.L_x_1734:
        /* <DEDUP_REMOVED lines=22> */
.L_x_1740:
        /* <DEDUP_REMOVED lines=129> */
.L_x_1739:
[----:B------:R-:W-:Y:S05]  /*26e0*/  BSYNC B0 ;  /* 0x0000000000007941 */ /* 0x000fea0003800000 */
.L_x_1738:
        /* <DEDUP_REMOVED lines=8> */
.L_x_1741:
        /* <DEDUP_REMOVED lines=43> */
.L_x_1737:
[----:B------:R-:W-:Y:S05]  /*2a20*/  BSYNC B1 ;  /* 0x0000000000017941 */ /* 0x000fea0003800000 */
.L_x_1736:
        /* <DEDUP_REMOVED lines=18> */
.L_x_1733:
[----:B------:R-:W-:Y:S02]  /*2b50*/  MOV R0, 0x2b70 ;  /* 0x00002b7000007802 */ /* 0x000fe40000000f00 */
[----:B------:R-:W-:Y:S05]  /*2b60*/  CALL.REL.NOINC `($__internal_157_$__cuda_sm70_shflsync_bfly_p) ;  /* 0x000003e000007944 */ /* 0x000fea0003c00000 */
[----:B-12---:R-:W-:Y:S05]  /*2b70*/  BRA `(.L_x_1742) ;  /* 0xffffec3000007947 */ /* 0x006fea000383ffff */
        .weak           $__internal_156_$__cuda_sm20_div_u64
        .type           $__internal_156_$__cuda_sm20_div_u64,@function
        .size           $__internal_156_$__cuda_sm20_div_u64,($__internal_157_$__cuda_sm70_shflsync_bfly_p - $__internal_156_$__cuda_sm20_div_u64)
$__internal_156_$__cuda_sm20_div_u64:
        /* <DEDUP_REMOVED lines=60> */
[----:B------:R-:W-:Y:S06]  /*2f40*/  RET.REL.NODEC R2 `(_ZN7cutlass13device_kernelIN5flash19FlashAttnFwdCombineIN4cute5tupleIJNS3_1CILi16EEENS5_ILi64EEEEEELi6ELi256ELi1ELb0ELb1EffNS_4arch4Sm80EEEEEvNT_6ParamsE) ;  /* 0xffffd0b002007950 */ /* 0x000fec0003c3ffff */
        .weak           $__internal_157_$__cuda_sm70_shflsync_bfly_p
        .type           $__internal_157_$__cuda_sm70_shflsync_bfly_p,@function
        .size           $__internal_157_$__cuda_sm70_shflsync_bfly_p,(.L_x_2043 - $__internal_157_$__cuda_sm70_shflsync_bfly_p)
$__internal_157_$__cuda_sm70_shflsync_bfly_p:
[----:B------:R-:W-:Y:S01]  /*2f50*/  HFMA2.MMA R11, -RZ, RZ, 0, 0 ;  /* 0x00000000ff0b7435 */ /* 0x000fe200000001ff */
[----:B------:R-:W-:Y:S01]  /*2f60*/  MOV R10, R0 ;  /* 0x00000000000a7202 */ /* 0x000fe20000000f00 */
[----:B------:R1:W2:Y:S04]  /*2f70*/  SHFL.BFLY PT, R4, R5, 0x8, 0x1f ;  /* 0x0d001f0005047f89 */ /* 0x0002a800000e0000 */
[----:B------:R-:W-:Y:S05]  /*2f80*/  RET.REL.NODEC R10 `(_ZN7cutlass13device_kernelIN5flash19FlashAttnFwdCombineIN4cute5tupleIJNS3_1CILi16EEENS5_ILi64EEEEEELi6ELi256ELi1ELb0ELb1EffNS_4arch4Sm80EEEEEvNT_6ParamsE) ;  /* 0xffffd0700a007950 */ /* 0x000fea0003c3ffff */
.L_x_1743:
        /* <DEDUP_REMOVED lines=15> */
.L_x_2043:


//--------------------- .text._ZN7cutlass13device_kernelIN5flash19FlashAttnFwdCombineIN4cute5tupleIJNS3_1CILi16EEENS5_ILi64EEEEEELi5ELi256ELi1ELb0ELb1EffNS_4arch4Sm80EEEEEvNT_6ParamsE --------------------------
	.section	.text._ZN7cutlass13device_kernelIN5flash19FlashAttnFwdCombineIN4cute5tupleIJNS3_1CILi16EEENS5_ILi64EEEEEELi5ELi256ELi1ELb0ELb1EffNS_4arch4Sm80EEEEEvNT_6ParamsE,"ax",@progbits
	.sectioninfo	@"SHI_REGISTERS=42"
	.align	128
.text._ZN7cutlass13device_kernelIN5flash19FlashAttnFwdCombineIN4cute5tupleIJNS3_1CILi16EEENS5_ILi64EEEEEELi5ELi256ELi1ELb0ELb1EffNS_4arch4Sm80EEEEEvNT_6ParamsE:
        .type           _ZN7cutlass13device_kernelIN5flash19FlashAttnFwdCombineIN4cute5tupleIJNS3_1CILi16EEENS5_ILi64EEEEEELi5ELi256ELi1ELb0ELb1EffNS_4arch4Sm80EEEEEvNT_6ParamsE,@function
        .size           _ZN7cutlass13device_kernelIN5flash19FlashAttnFwdCombineIN4cute5tupleIJNS3_1CILi16EEENS5_ILi64EEEEEELi5ELi256ELi1ELb0ELb1EffNS_4arch4Sm80EEEEEvNT_6ParamsE,(.L_x_2046 - _ZN7cutlass13device_kernelIN5flash19FlashAttnFwdCombineIN4cute5tupleIJNS3_1CILi16EEENS5_ILi64EEEEEELi5ELi256ELi1ELb0ELb1EffNS_4arch4Sm80EEEEEvNT_6ParamsE)
        .other          _ZN7cutlass13device_kernelIN5flash19FlashAttnFwdCombineIN4cute5tupleIJNS3_1CILi16EEENS5_ILi64EEEEEELi5ELi256ELi1ELb0ELb1EffNS_4arch4Sm80EEEEEvNT_6ParamsE,@"STO_CUDA_ENTRY STV_DEFAULT"
_ZN7cutlass13device_kernelIN5flash19FlashAttnFwdCombineIN4cute5tupleIJNS3_1CILi16EEENS5_ILi64EEEEEELi5ELi256ELi1ELb0ELb1EffNS_4arch4Sm80EEEEEvNT_6ParamsE:
        /* <DEDUP_REMOVED lines=51> */
.L_x_1744:
        /* <DEDUP_REMOVED lines=25> */
.L_x_1745:
        /* <DEDUP_REMOVED lines=101> */
.L_x_1747:
        /* <DEDUP_REMOVED lines=14> */
[----:B------:R-:W-:Y:S05]  /*0bf0*/  CALL.REL.NOINC `($__internal_158_$__cuda_sm20_div_u64) ;  /* 0x00001c4000007944 */ /* 0x000fea0003c00000 */
[----:B------:R-:W-:Y:S05]  /*0c00*/  BRA `(.L_x_1749) ;  /* 0x0000013000007947 */ /* 0x000fea0003800000 */
.L_x_1748:
        /* <DEDUP_REMOVED lines=19> */
.L_x_1749:
[----:B------:R-:W-:Y:S02]  /*0d40*/  IADD3 R3, R7, -0x1, RZ ;  /* 0xffffffff07037810 */ /* 0x000fe40007ffe0ff */
[----:B------:R-:W-:-:S03]  /*0d50*/  MOV R6, R0 ;  /* 0x0000000000067202 */ /* 0x000fc60000000f00 */
.L_x_1746:
        /* <DEDUP_REMOVED lines=60> */
.L_x_1751:
[----:B------:R-:W-:Y:S05]  /*1120*/  BSYNC B0 ;  /* 0x0000000000007941 */ /* 0x000fea0003800000 */
.L_x_1750:
        /* <DEDUP_REMOVED lines=68> */
.L_x_1761:
        /* <DEDUP_REMOVED lines=75> */
.L_x_1754:
[----:B------:R-:W-:Y:S05]  /*1a20*/  BSYNC B0 ;  /* 0x0000000000007941 */ /* 0x000fea0003800000 */
.L_x_1753:
        /* <DEDUP_REMOVED lines=22> */
.L_x_1759:
        /* <DEDUP_REMOVED lines=129> */
.L_x_1758:
[----:B------:R-:W-:Y:S05]  /*23a0*/  BSYNC B0 ;  /* 0x0000000000007941 */ /* 0x000fea0003800000 */
.L_x_1757:
        /* <DEDUP_REMOVED lines=8> */
.L_x_1760:
        /* <DEDUP_REMOVED lines=43> */
.L_x_1756:
[----:B------:R-:W-:Y:S05]  /*26e0*/  BSYNC B1 ;  /* 0x0000000000017941 */ /* 0x000fea0003800000 */
.L_x_1755:
        /* <DEDUP_REMOVED lines=18> */
.L_x_1752:
[----:B------:R-:W-:Y:S02]  /*2810*/  MOV R0, 0x2830 ;  /* 0x0000283000007802 */ /* 0x000fe40000000f00 */
[----:B------:R-:W-:Y:S05]  /*2820*/  CALL.REL.NOINC `($__internal_159_$__cuda_sm70_shflsync_bfly_p) ;  /* 0x000003e000007944 */ /* 0x000fea0003c00000 */
[----:B-12---:R-:W-:Y:S05]  /*2830*/  BRA `(.L_x_1761) ;  /* 0xffffed3000007947 */ /* 0x006fea000383ffff */
        .weak           $__internal_158_$__cuda_sm20_div_u64
        .type           $__internal_158_$__cuda_sm20_div_u64,@function
        .size           $__internal_158_$__cuda_sm20_div_u64,($__internal_159_$__cuda_sm70_shflsync_bfly_p - $__internal_158_$__cuda_sm20_div_u64)
$__internal_158_$__cuda_sm20_div_u64:
        /* <DEDUP_REMOVED lines=60> */
[----:B------:R-:W-:Y:S06]  /*2c00*/  RET.REL.NODEC R2 `(_ZN7cutlass13device_kernelIN5flash19FlashAttnFwdCombineIN4cute5tupleIJNS3_1CILi16EEENS5_ILi64EEEEEELi5ELi256ELi1ELb0ELb1EffNS_4arch4Sm80EEEEEvNT_6ParamsE) ;  /* 0xffffd3f002007950 */ /* 0x000fec0003c3ffff */
        .weak           $__internal_159_$__cuda_sm70_shflsync_bfly_p
        .type           $__internal_159_$__cuda_sm70_shflsync_bfly_p,@function
        .size           $__internal_159_$__cuda_sm70_shflsync_bfly_p,(.L_x_2046 - $__internal_159_$__cuda_sm70_shflsync_bfly_p)
$__internal_159_$__cuda_sm70_shflsync_bfly_p:
[----:B------:R-:W-:Y:S01]  /*2c10*/  HFMA2.MMA R23, -RZ, RZ, 0, 0 ;  /* 0x00000000ff177435 */ /* 0x000fe200000001ff */
[----:B------:R-:W-:Y:S01]  /*2c20*/  MOV R22, R0 ;  /* 0x0000000000167202 */ /* 0x000fe20000000f00 */
[----:B------:R1:W2:Y:S04]  /*2c30*/  SHFL.BFLY PT, R4, R5, 0x8, 0x1f ;  /* 0x0d001f0005047f89 */ /* 0x0002a800000e0000 */
[----:B------:R-:W-:Y:S05]  /*2c40*/  RET.REL.NODEC R22 `(_ZN7cutlass13device_kernelIN5flash19FlashAttnFwdCombineIN4cute5tupleIJNS3_1CILi16EEENS5_ILi64EEEEEELi5ELi256ELi1ELb0ELb1EffNS_4arch4Sm80EEEEEvNT_6ParamsE) ;  /* 0xffffd3b016007950 */ /* 0x000fea0003c3ffff */
.L_x_1762:
        /* <DEDUP_REMOVED lines=11> */
.L_x_2046:


//--------------------- .text._ZN7cutlass13device_kernelIN5flash19FlashAttnFwdCombineIN4cute5tupleIJNS3_1CILi16EEENS5_ILi64EEEEEELi4ELi256ELi1ELb0ELb1EffNS_4arch4Sm80EEEEEvNT_6ParamsE --------------------------
	.section	.text._ZN7cutlass13device_kernelIN5flash19FlashAttnFwdCombineIN4cute5tupleIJNS3_1CILi16EEENS5_ILi64EEEEEELi4ELi256ELi1ELb0ELb1EffNS_4arch4Sm80EEEEEvNT_6ParamsE,"ax",@progbits
	.sectioninfo	@"SHI_REGISTERS=42"
	.align	128
.text._ZN7cutlass13device_kernelIN5flash19FlashAttnFwdCombineIN4cute5tupleIJNS3_1CILi16EEENS5_ILi64EEEEEELi4ELi256ELi1ELb0ELb1EffNS_4arch4Sm80EEEEEvNT_6ParamsE:
        .type           _ZN7cutlass13device_kernelIN5flash19FlashAttnFwdCombineIN4cute5tupleIJNS3_1CILi16EEENS5_ILi64EEEEEELi4ELi256ELi1ELb0ELb1EffNS_4arch4Sm80EEEEEvNT_6ParamsE,@function
        .size           _ZN7cutlass13device_kernelIN5flash19FlashAttnFwdCombineIN4cute5tupleIJNS3_1CILi16EEENS5_ILi64EEEEEELi4ELi256ELi1ELb0ELb1EffNS_4arch4Sm80EEEEEvNT_6ParamsE,(.L_x_2049 - _ZN7cutlass13device_kernelIN5flash19FlashAttnFwdCombineIN4cute5tupleIJNS3_1CILi16EEENS5_ILi64EEEEEELi4ELi256ELi1ELb0ELb1EffNS_4arch4Sm80EEEEEvNT_6ParamsE)
        .other          _ZN7cutlass13device_kernelIN5flash19FlashAttnFwdCombineIN4cute5tupleIJNS3_1CILi16EEENS5_ILi64EEEEEELi4ELi256ELi1ELb0ELb1EffNS_4arch4Sm80EEEEEvNT_6ParamsE,@"STO_CUDA_ENTRY STV_DEFAULT"
_ZN7cutlass13device_kernelIN5flash19FlashAttnFwdCombineIN4cute5tupleIJNS3_1CILi16EEENS5_ILi64EEEEEELi4ELi256ELi1ELb0ELb1EffNS_4arch4Sm80EEEEEvNT_6ParamsE:
        /* <DEDUP_REMOVED lines=51> */
.L_x_1763:
        /* <DEDUP_REMOVED lines=25> */
.L_x_1764:
        /* <DEDUP_REMOVED lines=101> */
.L_x_1766:
        /* <DEDUP_REMOVED lines=14> */
[----:B------:R-:W-:Y:S05]  /*0bf0*/  CALL.REL.NOINC `($__internal_160_$__cuda_sm20_div_u64) ;  /* 0x00001ab000007944 */ /* 0x000fea0003c00000 */
[----:B------:R-:W-:Y:S05]  /*0c00*/  BRA `(.L_x_1768) ;  /* 0x0000013000007947 */ /* 0x000fea0003800000 */
.L_x_1767:
        /* <DEDUP_REMOVED lines=19> */
.L_x_1768:
[----:B------:R-:W-:Y:S02]  /*0d40*/  IADD3 R3, R7, -0x1, RZ ;  /* 0xffffffff07037810 */ /* 0x000fe40007ffe0ff */
[----:B------:R-:W-:-:S03]  /*0d50*/  MOV R6, R0 ;  /* 0x0000000000067202 */ /* 0x000fc60000000f00 */
.L_x_1765:
        /* <DEDUP_REMOVED lines=44> */
.L_x_1770:
[----:B------:R-:W-:Y:S05]  /*1020*/  BSYNC B0 ;  /* 0x0000000000007941 */ /* 0x000fea0003800000 */
.L_x_1769:
        /* <DEDUP_REMOVED lines=66> */
.L_x_1780:
        /* <DEDUP_REMOVED lines=67> */
.L_x_1773:
[----:B------:R-:W-:Y:S05]  /*1880*/  BSYNC B0 ;  /* 0x0000000000007941 */ /* 0x000fea0003800000 */
.L_x_1772:
        /* <DEDUP_REMOVED lines=22> */
.L_x_1778:
        /* <DEDUP_REMOVED lines=129> */
.L_x_1777:
[----:B------:R-:W-:Y:S05]  /*2200*/  BSYNC B0 ;  /* 0x0000000000007941 */ /* 0x000fea0003800000 */
.L_x_1776:
        /* <DEDUP_REMOVED lines=8> */
.L_x_1779:
        /* <DEDUP_REMOVED lines=43> */
.L_x_1775:
[----:B------:R-:W-:Y:S05]  /*2540*/  BSYNC B1 ;  /* 0x0000000000017941 */ /* 0x000fea0003800000 */
.L_x_1774:
        /* <DEDUP_REMOVED lines=18> */
.L_x_1771:
[----:B------:R-:W-:Y:S02]  /*2670*/  MOV R0, 0x2690 ;  /* 0x0000269000007802 */ /* 0x000fe40000000f00 */
[----:B-12---:R-:W-:Y:S05]  /*2680*/  CALL.REL.NOINC `($__internal_161_$__cuda_sm70_shflsync_bfly_p) ;  /* 0x000003f000007944 */ /* 0x006fea0003c00000 */
[----:B--2---:R-:W-:Y:S01]  /*2690*/  MOV R0, R5 ;  /* 0x0000000500007202 */ /* 0x004fe20000000f00 */
[----:B-1----:R-:W-:Y:S05]  /*26a0*/  BRA `(.L_x_1780) ;  /* 0xffffeda000007947 */ /* 0x002fea000383ffff */
        .weak           $__internal_160_$__cuda_sm20_div_u64
        .type           $__internal_160_$__cuda_sm20_div_u64,@function
        .size           $__internal_160_$__cuda_sm20_div_u64,($__internal_161_$__cuda_sm70_shflsync_bfly_p - $__internal_160_$__cuda_sm20_div_u64)
$__internal_160_$__cuda_sm20_div_u64:
        /* <DEDUP_REMOVED lines=60> */
[----:B------:R-:W-:Y:S06]  /*2a70*/  RET.REL.NODEC R2 `(_ZN7cutlass13device_kernelIN5flash19FlashAttnFwdCombineIN4cute5tupleIJNS3_1CILi16EEENS5_ILi64EEEEEELi4ELi256ELi1ELb0ELb1EffNS_4arch4Sm80EEEEEvNT_6ParamsE) ;  /* 0xffffd58002007950 */ /* 0x000fec0003c3ffff */
        .weak           $__internal_161_$__cuda_sm70_shflsync_bfly_p
        .type           $__internal_161_$__cuda_sm70_shflsync_bfly_p,@function
        .size           $__internal_161_$__cuda_sm70_shflsync_bfly_p,(.L_x_2049 - $__internal_161_$__cuda_sm70_shflsync_bfly_p)
$__internal_161_$__cuda_sm70_shflsync_bfly_p:
[----:B------:R-:W-:Y:S01]  /*2a80*/  HFMA2.MMA R11, -RZ, RZ, 0, 0 ;  /* 0x00000000ff0b7435 */ /* 0x000fe200000001ff */
[----:B------:R-:W-:Y:S01]  /*2a90*/  MOV R10, R0 ;  /* 0x00000000000a7202 */ /* 0x000fe20000000f00 */
[----:B------:R1:W2:Y:S04]  /*2aa0*/  SHFL.BFLY PT, R5, R4, 0x8, 0x1f ;  /* 0x0d001f0004057f89 */ /* 0x0002a800000e0000 */
[----:B------:R-:W-:Y:S05]  /*2ab0*/  RET.REL.NODEC R10 `(_ZN7cutlass13device_kernelIN5flash19FlashAttnFwdCombineIN4cute5tupleIJNS3_1CILi16EEENS5_ILi64EEEEEELi4ELi256ELi1ELb0ELb1EffNS_4arch4Sm80EEEEEvNT_6ParamsE) ;  /* 0xffffd5400a007950 */ /* 0x000fea0003c3ffff */
.L_x_1781:
        /* <DEDUP_REMOVED lines=12> */
.L_x_2049:


//--------------------- .nv.global.init           --------------------------
	.section	.nv.global.init,"aw",@progbits
.nv.global.init:
	.type		$str$16,@object
	.size		$str$16,(__unnamed_1 - $str$16)
$str$16:
        /*0000*/ 	.byte	0x64, 0x69, 0x76, 0x69, 0x73, 0x6f, 0x72, 0x5f, 0x20, 0x3e, 0x3d, 0x20, 0x30, 0x00
	.type		__unnamed_1,@object
	.size		__unnamed_1,($str$17 - __unnamed_1)
__unnamed_1:
        /*000e*/ 	.byte	0x63, 0x75, 0x74, 0x6c, 0x61, 0x73, 0x73, 0x3a, 0x3a, 0x46, 0x61, 0x73, 0x74, 0x44, 0x69, 0x76
        /*001e*/ 	.byte	0x6d, 0x6f, 0x64, 0x3a, 0x3a, 0x46, 0x61, 0x73, 0x74, 0x44, 0x69, 0x76, 0x6d, 0x6f, 0x64, 0x28
        /*002e*/ 	.byte	0x69, 0x6e, 0x74, 0x29, 0x00
	.type		$str$17,@object
	.size		$str$17,(.L_13 - $str$17)
$str$17:
        /*0033*/ 	.byte	0x2f, 0x74, 0x6d, 0x70, 0x2f, 0x6f, 0x73, 0x73, 0x5f, 0x6b, 0x65, 0x72, 0x6e, 0x65, 0x6c, 0x73
        /*0043*/ 	.byte	0x5f, 0x73, 0x72, 0x63, 0x2f, 0x66, 0x6c, 0x61, 0x73, 0x68, 0x5f, 0x61, 0x74, 0x74, 0x65, 0x6e
        /*0053*/ 	.byte	0x74, 0x69, 0x6f, 0x6e, 0x2f, 0x63, 0x73, 0x72, 0x63, 0x2f, 0x63, 0x75, 0x74, 0x6c, 0x61, 0x73
        /*0063*/ 	.byte	0x73, 0x2f, 0x69, 0x6e, 0x63, 0x6c, 0x75, 0x64, 0x65, 0x2f, 0x63, 0x75, 0x74, 0x6c, 0x61, 0x73
        /*0073*/ 	.byte	0x73, 0x2f, 0x66, 0x61, 0x73, 0x74, 0x5f, 0x6d, 0x61, 0x74, 0x68, 0x2e, 0x68, 0x00
.L_13:


//--------------------- .nv.shared._ZN7cutlass13device_kernelIN5flash19FlashAttnFwdCombineIN4cute5tupleIJNS3_1CILi8EEENS5_ILi128EEEEEELi8ELi256ELi1ELb0ELb0ENS_10bfloat16_tEfNS_4arch4Sm90EEEEEvNT_6ParamsE --------------------------
	.section	.nv.shared._ZN7cutlass13device_kernelIN5flash19FlashAttnFwdCombineIN4cute5tupleIJNS3_1CILi8EEENS5_ILi128EEEEEELi8ELi256ELi1ELb0ELb0ENS_10bfloat16_tEfNS_4arch4Sm90EEEEEvNT_6ParamsE,"aw",@nobits
	.sectionflags	@""
	.align	16


//--------------------- .nv.global                --------------------------
	.section	.nv.global,"aw",@nobits
.nv.global:
	.type		_ZN56_INTERNAL_79951ed2_20_flash_fwd_combine_cu_4cb42ef5_29124cute1_E,@object
	.size		_ZN56_INTERNAL_79951ed2_20_flash_fwd_combine_cu_4cb42ef5_29124cute1_E,(_ZN56_INTERNAL_79951ed2_20_flash_fwd_combine_cu_4cb42ef5_29124cuda3std3__45__cpo6cbeginE - _ZN56_INTERNAL_79951ed2_20_flash_fwd_combine_cu_4cb42ef5_29124cute1_E)
_ZN56_INTERNAL_79951ed2_20_flash_fwd_combine_cu_4cb42ef5_29124cute1_E:
	.zero		1
	.type		_ZN56_INTERNAL_79951ed2_20_flash_fwd_combine_cu_4cb42ef5_29124cuda3std3__45__cpo6cbeginE,@object
	.size		_ZN56_INTERNAL_79951ed2_20_flash_fwd_combine_cu_4cb42ef5_29124cuda3std3__45__cpo6cbeginE,(_ZN56_INTERNAL_79951ed2_20_flash_fwd_combine_cu_4cb42ef5_29124cuda3std3__48in_placeE - _ZN56_INTERNAL_79951ed2_20_flash_fwd_combine_cu_4cb42ef5_29124cuda3std3__45__cpo6cbeginE)
_ZN56_INTERNAL_79951ed2_20_flash_fwd_combine_cu_4cb42ef5_29124cuda3std3__45__cpo6cbeginE:
	.zero		1
	.type		_ZN56_INTERNAL_79951ed2_20_flash_fwd_combine_cu_4cb42ef5_29124cuda3std3__48in_placeE,@object
	.size		_ZN56_INTERNAL_79951ed2_20_flash_fwd_combine_cu_4cb42ef5_29124cuda3std3__48in_placeE,(_ZN56_INTERNAL_79951ed2_20_flash_fwd_combine_cu_4cb42ef5_29124cuda3std6ranges3__45__cpo9iter_moveE - _ZN56_INTERNAL_79951ed2_20_flash_fwd_combine_cu_4cb42ef5_29124cuda3std3__48in_placeE)
_ZN56_INTERNAL_79951ed2_20_flash_fwd_combine_cu_4cb42ef5_29124cuda3std3__48in_placeE:
	.zero		1
	.type		_ZN56_INTERNAL_79951ed2_20_flash_fwd_combine_cu_4cb42ef5_29124cuda3std6ranges3__45__cpo9iter_moveE,@object
	.size		_ZN56_INTERNAL_79951ed2_20_flash_fwd_combine_cu_4cb42ef5_29124cuda3std6ranges3__45__cpo9iter_moveE,(_ZN56_INTERNAL_79951ed2_20_flash_fwd_combine_cu_4cb42ef5_29124cuda3std3__45__cpo5beginE - _ZN56_INTERNAL_79951ed2_20_flash_fwd_combine_cu_4cb42ef5_29124cuda3std6ranges3__45__cpo9iter_moveE)
_ZN56_INTERNAL_79951ed2_20_flash_fwd_combine_cu_4cb42ef5_29124cuda3std6ranges3__45__cpo9iter_moveE:
	.zero		1
	.type		_ZN56_INTERNAL_79951ed2_20_flash_fwd_combine_cu_4cb42ef5_29124cuda3std3__45__cpo5beginE,@object
	.size		_ZN56_INTERNAL_79951ed2_20_flash_fwd_combine_cu_4cb42ef5_29124cuda3std3__45__cpo5beginE,(_ZN56_INTERNAL_79951ed2_20_flash_fwd_combine_cu_4cb42ef5_29124cuda3std3__458_GLOBAL__N__79951ed2_20_flash_fwd_combine_cu_4cb42ef5_29126ignoreE - _ZN56_INTERNAL_79951ed2_20_flash_fwd_combine_cu_4cb42ef5_29124cuda3std3__45__cpo5beginE)
_ZN56_INTERNAL_79951ed2_20_flash_fwd_combine_cu_4cb42ef5_29124cuda3std3__45__cpo5beginE:
	.zero		1
	.type		_ZN56_INTERNAL_79951ed2_20_flash_fwd_combine_cu_4cb42ef5_29124cuda3std3__458_GLOBAL__N__79951ed2_20_flash_fwd_combine_cu_4cb42ef5_29126ignoreE,@object
	.size		_ZN56_INTERNAL_79951ed2_20_flash_fwd_combine_cu_4cb42ef5_29124cuda3std3__458_GLOBAL__N__79951ed2_20_flash_fwd_combine_cu_4cb42ef5_29126ignoreE,(_ZN56_INTERNAL_79951ed2_20_flash_fwd_combine_cu_4cb42ef5_29124cute7productE - _ZN56_INTERNAL_79951ed2_20_flash_fwd_combine_cu_4cb42ef5_29124cuda3std3__458_GLOBAL__N__79951ed2_20_flash_fwd_combine_cu_4cb42ef5_29126ignoreE)
_ZN56_INTERNAL_79951ed2_20_flash_fwd_combine_cu_4cb42ef5_29124cuda3std3__458_GLOBAL__N__79951ed2_20_flash_fwd_combine_cu_4cb42ef5_29126ignoreE:
	.zero		1
	.type		_ZN56_INTERNAL_79951ed2_20_flash_fwd_combine_cu_4cb42ef5_29124cute7productE,@object
	.size		_ZN56_INTERNAL_79951ed2_20_flash_fwd_combine_cu_4cb42ef5_29124cute7productE,(_ZN56_INTERNAL_79951ed2_20_flash_fwd_combine_cu_4cb42ef5_29124cuda3std3__45__cpo3endE - _ZN56_INTERNAL_79951ed2_20_flash_fwd_combine_cu_4cb42ef5_29124cute7productE)
_ZN56_INTERNAL_79951ed2_20_flash_fwd_combine_cu_4cb42ef5_29124cute7productE:
	.zero		1
	.type		_ZN56_INTERNAL_79951ed2_20_flash_fwd_combine_cu_4cb42ef5_29124cuda3std3__45__cpo3endE,@object
	.size		_ZN56_INTERNAL_79951ed2_20_flash_fwd_combine_cu_4cb42ef5_29124cuda3std3__45__cpo3endE,(_ZN56_INTERNAL_79951ed2_20_flash_fwd_combine_cu_4cb42ef5_29124cuda3std3__419piecewise_constructE - _ZN56_INTERNAL_79951ed2_20_flash_fwd_combine_cu_4cb42ef5_29124cuda3std3__45__cpo3endE)
_ZN56_INTERNAL_79951ed2_20_flash_fwd_combine_cu_4cb42ef5_29124cuda3std3__45__cpo3endE:
	.zero		1
	.type		_ZN56_INTERNAL_79951ed2_20_flash_fwd_combine_cu_4cb42ef5_29124cuda3std3__419piecewise_constructE,@object
	.size		_ZN56_INTERNAL_79951ed2_20_flash_fwd_combine_cu_4cb42ef5_29124cuda3std3__419piecewise_constructE,(_ZN56_INTERNAL_79951ed2_20_flash_fwd_combine_cu_4cb42ef5_29124cuda3std3__45__cpo4cendE - _ZN56_INTERNAL_79951ed2_20_flash_fwd_combine_cu_4cb42ef5_29124cuda3std3__419piecewise_constructE)
_ZN56_INTERNAL_79951ed2_20_flash_fwd_combine_cu_4cb42ef5_29124cuda3std3__419piecewise_constructE:
	.zero		1
	.type		_ZN56_INTERNAL_79951ed2_20_flash_fwd_combine_cu_4cb42ef5_29124cuda3std3__45__cpo4cendE,@object
	.size		_ZN56_INTERNAL_79951ed2_20_flash_fwd_combine_cu_4cb42ef5_29124cuda3std3__45__cpo4cendE,(_ZN56_INTERNAL_79951ed2_20_flash_fwd_combine_cu_4cb42ef5_29124cuda3std6ranges3__45__cpo4swapE - _ZN56_INTERNAL_79951ed2_20_flash_fwd_combine_cu_4cb42ef5_29124cuda3std3__45__cpo4cendE)
_ZN56_INTERNAL_79951ed2_20_flash_fwd_combine_cu_4cb42ef5_29124cuda3std3__45__cpo4cendE:
	.zero		1
	.type		_ZN56_INTERNAL_79951ed2_20_flash_fwd_combine_cu_4cb42ef5_29124cuda3std6ranges3__45__cpo4swapE,@object
	.size		_ZN56_INTERNAL_79951ed2_20_flash_fwd_combine_cu_4cb42ef5_29124cuda3std6ranges3__45__cpo4swapE,(.L_8 - _ZN56_INTERNAL_79951ed2_20_flash_fwd_combine_cu_4cb42ef5_29124cuda3std6ranges3__45__cpo4swapE)
_ZN56_INTERNAL_79951ed2_20_flash_fwd_combine_cu_4cb42ef5_29124cuda3std6ranges3__45__cpo4swapE:
	.zero		1
.L_8:


//--------------------- .nv.shared._ZN7cutlass13device_kernelIN5flash19FlashAttnFwdCombineIN4cute5tupleIJNS3_1CILi8EEENS5_ILi128EEEEEELi7ELi256ELi1ELb0ELb0ENS_10bfloat16_tEfNS_4arch4Sm90EEEEEvNT_6ParamsE --------------------------
	.section	.nv.shared._ZN7cutlass13device_kernelIN5flash19FlashAttnFwdCombineIN4cute5tupleIJNS3_1CILi8EEENS5_ILi128EEEEEELi7ELi256ELi1ELb0ELb0ENS_10bfloat16_tEfNS_4arch4Sm90EEEEEvNT_6ParamsE,"aw",@nobits
	.sectionflags	@""
	.align	16


//--------------------- .nv.shared._ZN7cutlass13device_kernelIN5flash19FlashAttnFwdCombineIN4cute5tupleIJNS3_1CILi8EEENS5_ILi128EEEEEELi6ELi256ELi1ELb0ELb0ENS_10bfloat16_tEfNS_4arch4Sm90EEEEEvNT_6ParamsE --------------------------
	.section	.nv.shared._ZN7cutlass13device_kernelIN5flash19FlashAttnFwdCombineIN4cute5tupleIJNS3_1CILi8EEENS5_ILi128EEEEEELi6ELi256ELi1ELb0ELb0ENS_10bfloat16_tEfNS_4arch4Sm90EEEEEvNT_6ParamsE,"aw",@nobits
	.sectionflags	@""
	.align	16


//--------------------- .nv.shared._ZN7cutlass13device_kernelIN5flash19FlashAttnFwdCombineIN4cute5tupleIJNS3_1CILi8EEENS5_ILi128EEEEEELi5ELi256ELi1ELb0ELb0ENS_10bfloat16_tEfNS_4arch4Sm90EEEEEvNT_6ParamsE --------------------------
	.section	.nv.shared._ZN7cutlass13device_kernelIN5flash19FlashAttnFwdCombineIN4cute5tupleIJNS3_1CILi8EEENS5_ILi128EEEEEELi5ELi256ELi1ELb0ELb0ENS_10bfloat16_tEfNS_4arch4Sm90EEEEEvNT_6ParamsE,"aw",@nobits
	.sectionflags	@""
	.align	16


//--------------------- .nv.shared._ZN7cutlass13device_kernelIN5flash19FlashAttnFwdCombineIN4cute5tupleIJNS3_1CILi8EEENS5_ILi128EEEEEELi8ELi256ELi1ELb0ELb1ENS_10bfloat16_tEfNS_4arch4Sm90EEEEEvNT_6ParamsE --------------------------
	.section	.nv.shared._ZN7cutlass13device_kernelIN5flash19FlashAttnFwdCombineIN4cute5tupleIJNS3_1CILi8EEENS5_ILi128EEEEEELi8ELi256ELi1ELb0ELb1ENS_10bfloat16_tEfNS_4arch4Sm90EEEEEvNT_6ParamsE,"aw",@nobits
	.sectionflags	@""
	.align	16


//--------------------- .nv.shared._ZN7cutlass13device_kernelIN5flash19FlashAttnFwdCombineIN4cute5tupleIJNS3_1CILi8EEENS5_ILi128EEEEEELi7ELi256ELi1ELb0ELb1ENS_10bfloat16_tEfNS_4arch4Sm90EEEEEvNT_6ParamsE --------------------------
	.section	.nv.shared._ZN7cutlass13device_kernelIN5flash19FlashAttnFwdCombineIN4cute5tupleIJNS3_1CILi8EEENS5_ILi128EEEEEELi7ELi256ELi1ELb0ELb1ENS_10bfloat16_tEfNS_4arch4Sm90EEEEEvNT_6ParamsE,"aw",@nobits
	.sectionflags	@""
	.align	16


//--------------------- .nv.shared._ZN7cutlass13device_kernelIN5flash19FlashAttnFwdCombineIN4cute5tupleIJNS3_1CILi8EEENS5_ILi128EEEEEELi6ELi256ELi1ELb0ELb1ENS_10bfloat16_tEfNS_4arch4Sm90EEEEEvNT_6ParamsE --------------------------
	.section	.nv.shared._ZN7cutlass13device_kernelIN5flash19FlashAttnFwdCombineIN4cute5tupleIJNS3_1CILi8EEENS5_ILi128EEEEEELi6ELi256ELi1ELb0ELb1ENS_10bfloat16_tEfNS_4arch4Sm90EEEEEvNT_6ParamsE,"aw",@nobits
	.sectionflags	@""
	.align	16


//--------------------- .nv.shared._ZN7cutlass13device_kernelIN5flash19FlashAttnFwdCombineIN4cute5tupleIJNS3_1CILi8EEENS5_ILi128EEEEEELi5ELi256ELi1ELb0ELb1ENS_10bfloat16_tEfNS_4arch4Sm90EEEEEvNT_6ParamsE --------------------------
	.section	.nv.shared._ZN7cutlass13device_kernelIN5flash19FlashAttnFwdCombineIN4cute5tupleIJNS3_1CILi8EEENS5_ILi128EEEEEELi5ELi256ELi1ELb0ELb1ENS_10bfloat16_tEfNS_4arch4Sm90EEEEEvNT_6ParamsE,"aw",@nobits
	.sectionflags	@""
	.align	16


//--------------------- .nv.shared._ZN7cutlass13device_kernelIN5flash19FlashAttnFwdCombineIN4cute5tupleIJNS3_1CILi8EEENS5_ILi128EEEEEELi8ELi256ELi1ELb0ELb0ENS_10bfloat16_tEfNS_4arch4Sm80EEEEEvNT_6ParamsE --------------------------
	.section	.nv.shared._ZN7cutlass13device_kernelIN5flash19FlashAttnFwdCombineIN4cute5tupleIJNS3_1CILi8EEENS5_ILi128EEEEEELi8ELi256ELi1ELb0ELb0ENS_10bfloat16_tEfNS_4arch4Sm80EEEEEvNT_6ParamsE,"aw",@nobits
	.sectionflags	@""
	.align	16


//--------------------- .nv.shared._ZN7cutlass13device_kernelIN5flash19FlashAttnFwdCombineIN4cute5tupleIJNS3_1CILi8EEENS5_ILi128EEEEEELi7ELi256ELi1ELb0ELb0ENS_10bfloat16_tEfNS_4arch4Sm80EEEEEvNT_6ParamsE --------------------------
	.section	.nv.shared._ZN7cutlass13device_kernelIN5flash19FlashAttnFwdCombineIN4cute5tupleIJNS3_1CILi8EEENS5_ILi128EEEEEELi7ELi256ELi1ELb0ELb0ENS_10bfloat16_tEfNS_4arch4Sm80EEEEEvNT_6ParamsE,"aw",@nobits
	.sectionflags	@""
	.align	16


//--------------------- .nv.shared._ZN7cutlass13device_kernelIN5flash19FlashAttnFwdCombineIN4cute5tupleIJNS3_1CILi8EEENS5_ILi128EEEEEELi6ELi256ELi1ELb0ELb0ENS_10bfloat16_tEfNS_4arch4Sm80EEEEEvNT_6ParamsE --------------------------
	.section	.nv.shared._ZN7cutlass13device_kernelIN5flash19FlashAttnFwdCombineIN4cute5tupleIJNS3_1CILi8EEENS5_ILi128EEEEEELi6ELi256ELi1ELb0ELb0ENS_10bfloat16_tEfNS_4arch4Sm80EEEEEvNT_6ParamsE,"aw",@nobits
	.sectionflags	@""
	.align	16


//--------------------- .nv.shared._ZN7cutlass13device_kernelIN5flash19FlashAttnFwdCombineIN4cute5tupleIJNS3_1CILi8EEENS5_ILi128EEEEEELi5ELi256ELi1ELb0ELb0ENS_10bfloat16_tEfNS_4arch4Sm80EEEEEvNT_6ParamsE --------------------------
	.section	.nv.shared._ZN7cutlass13device_kernelIN5flash19FlashAttnFwdCombineIN4cute5tupleIJNS3_1CILi8EEENS5_ILi128EEEEEELi5ELi256ELi1ELb0ELb0ENS_10bfloat16_tEfNS_4arch4Sm80EEEEEvNT_6ParamsE,"aw",@nobits
	.sectionflags	@""
	.align	16


//--------------------- .nv.shared._ZN7cutlass13device_kernelIN5flash19FlashAttnFwdCombineIN4cute5tupleIJNS3_1CILi8EEENS5_ILi128EEEEEELi8ELi256ELi1ELb0ELb1ENS_10bfloat16_tEfNS_4arch4Sm80EEEEEvNT_6ParamsE --------------------------
	.section	.nv.shared._ZN7cutlass13device_kernelIN5flash19FlashAttnFwdCombineIN4cute5tupleIJNS3_1CILi8EEENS5_ILi128EEEEEELi8ELi256ELi1ELb0ELb1ENS_10bfloat16_tEfNS_4arch4Sm80EEEEEvNT_6ParamsE,"aw",@nobits
	.sectionflags	@""
	.align	16


//--------------------- .nv.shared._ZN7cutlass13device_kernelIN5flash19FlashAttnFwdCombineIN4cute5tupleIJNS3_1CILi8EEENS5_ILi128EEEEEELi7ELi256ELi1ELb0ELb1ENS_10bfloat16_tEfNS_4arch4Sm80EEEEEvNT_6ParamsE --------------------------
	.section	.nv.shared._ZN7cutlass13device_kernelIN5flash19FlashAttnFwdCombineIN4cute5tupleIJNS3_1CILi8EEENS5_ILi128EEEEEELi7ELi256ELi1ELb0ELb1ENS_10bfloat16_tEfNS_4arch4Sm80EEEEEvNT_6ParamsE,"aw",@nobits
	.sectionflags	@""
	.align	16


//--------------------- .nv.shared._ZN7cutlass13device_kernelIN5flash19FlashAttnFwdCombineIN4cute5tupleIJNS3_1CILi8EEENS5_ILi128EEEEEELi6ELi256ELi1ELb0ELb1ENS_10bfloat16_tEfNS_4arch4Sm80EEEEEvNT_6ParamsE --------------------------
	.section	.nv.shared._ZN7cutlass13device_kernelIN5flash19FlashAttnFwdCombineIN4cute5tupleIJNS3_1CILi8EEENS5_ILi128EEEEEELi6ELi256ELi1ELb0ELb1ENS_10bfloat16_tEfNS_4arch4Sm80EEEEEvNT_6ParamsE,"aw",@nobits
	.sectionflags	@""
	.align	16


//--------------------- .nv.shared._ZN7cutlass13device_kernelIN5flash19FlashAttnFwdCombineIN4cute5tupleIJNS3_1CILi8EEENS5_ILi128EEEEEELi5ELi256ELi1ELb0ELb1ENS_10bfloat16_tEfNS_4arch4Sm80EEEEEvNT_6ParamsE --------------------------
	.section	.nv.shared._ZN7cutlass13device_kernelIN5flash19FlashAttnFwdCombineIN4cute5tupleIJNS3_1CILi8EEENS5_ILi128EEEEEELi5ELi256ELi1ELb0ELb1ENS_10bfloat16_tEfNS_4arch4Sm80EEEEEvNT_6ParamsE,"aw",@nobits
	.sectionflags	@""
	.align	16


//--------------------- .nv.shared._ZN7cutlass13device_kernelIN5flash19FlashAttnFwdCombineIN4cute5tupleIJNS3_1CILi16EEENS5_ILi64EEEEEELi8ELi256ELi1ELb0ELb0ENS_10bfloat16_tEfNS_4arch4Sm90EEEEEvNT_6ParamsE --------------------------
	.section	.nv.shared._ZN7cutlass13device_kernelIN5flash19FlashAttnFwdCombineIN4cute5tupleIJNS3_1CILi16EEENS5_ILi64EEEEEELi8ELi256ELi1ELb0ELb0ENS_10bfloat16_tEfNS_4arch4Sm90EEEEEvNT_6ParamsE,"aw",@nobits
	.sectionflags	@""
	.align	16


//--------------------- .nv.shared._ZN7cutlass13device_kernelIN5flash19FlashAttnFwdCombineIN4cute5tupleIJNS3_1CILi16EEENS5_ILi64EEEEEELi7ELi256ELi1ELb0ELb0ENS_10bfloat16_tEfNS_4arch4Sm90EEEEEvNT_6ParamsE --------------------------
	.section	.nv.shared._ZN7cutlass13device_kernelIN5flash19FlashAttnFwdCombineIN4cute5tupleIJNS3_1CILi16EEENS5_ILi64EEEEEELi7ELi256ELi1ELb0ELb0ENS_10bfloat16_tEfNS_4arch4Sm90EEEEEvNT_6ParamsE,"aw",@nobits
	.sectionflags	@""
	.align	16


//--------------------- .nv.shared._ZN7cutlass13device_kernelIN5flash19FlashAttnFwdCombineIN4cute5tupleIJNS3_1CILi16EEENS5_ILi64EEEEEELi6ELi256ELi1ELb0ELb0ENS_10bfloat16_tEfNS_4arch4Sm90EEEEEvNT_6ParamsE --------------------------
	.section	.nv.shared._ZN7cutlass13device_kernelIN5flash19FlashAttnFwdCombineIN4cute5tupleIJNS3_1CILi16EEENS5_ILi64EEEEEELi6ELi256ELi1ELb0ELb0ENS_10bfloat16_tEfNS_4arch4Sm90EEEEEvNT_6ParamsE,"aw",@nobits
	.sectionflags	@""
	.align	16


//--------------------- .nv.shared._ZN7cutlass13device_kernelIN5flash19FlashAttnFwdCombineIN4cute5tupleIJNS3_1CILi16EEENS5_ILi64EEEEEELi5ELi256ELi1ELb0ELb0ENS_10bfloat16_tEfNS_4arch4Sm90EEEEEvNT_6ParamsE --------------------------
	.section	.nv.shared._ZN7cutlass13device_kernelIN5flash19FlashAttnFwdCombineIN4cute5tupleIJNS3_1CILi16EEENS5_ILi64EEEEEELi5ELi256ELi1ELb0ELb0ENS_10bfloat16_tEfNS_4arch4Sm90EEEEEvNT_6ParamsE,"aw",@nobits
	.sectionflags	@""
	.align	16


//--------------------- .nv.shared._ZN7cutlass13device_kernelIN5flash19FlashAttnFwdCombineIN4cute5tupleIJNS3_1CILi16EEENS5_ILi64EEEEEELi4ELi256ELi1ELb0ELb0ENS_10bfloat16_tEfNS_4arch4Sm90EEEEEvNT_6ParamsE --------------------------
	.section	.nv.shared._ZN7cutlass13device_kernelIN5flash19FlashAttnFwdCombineIN4cute5tupleIJNS3_1CILi16EEENS5_ILi64EEEEEELi4ELi256ELi1ELb0ELb0ENS_10bfloat16_tEfNS_4arch4Sm90EEEEEvNT_6ParamsE,"aw",@nobits
	.sectionflags	@""
	.align	16


//--------------------- .nv.shared._ZN7cutlass13device_kernelIN5flash19FlashAttnFwdCombineIN4cute5tupleIJNS3_1CILi16EEENS5_ILi64EEEEEELi8ELi256ELi1ELb0ELb1ENS_10bfloat16_tEfNS_4arch4Sm90EEEEEvNT_6ParamsE --------------------------
	.section	.nv.shared._ZN7cutlass13device_kernelIN5flash19FlashAttnFwdCombineIN4cute5tupleIJNS3_1CILi16EEENS5_ILi64EEEEEELi8ELi256ELi1ELb0ELb1ENS_10bfloat16_tEfNS_4arch4Sm90EEEEEvNT_6ParamsE,"aw",@nobits
	.sectionflags	@""
	.align	16


//--------------------- .nv.shared._ZN7cutlass13device_kernelIN5flash19FlashAttnFwdCombineIN4cute5tupleIJNS3_1CILi16EEENS5_ILi64EEEEEELi7ELi256ELi1ELb0ELb1ENS_10bfloat16_tEfNS_4arch4Sm90EEEEEvNT_6ParamsE --------------------------
	.section	.nv.shared._ZN7cutlass13device_kernelIN5flash19FlashAttnFwdCombineIN4cute5tupleIJNS3_1CILi16EEENS5_ILi64EEEEEELi7ELi256ELi1ELb0ELb1ENS_10bfloat16_tEfNS_4arch4Sm90EEEEEvNT_6ParamsE,"aw",@nobits
	.sectionflags	@""
	.align	16


//--------------------- .nv.shared._ZN7cutlass13device_kernelIN5flash19FlashAttnFwdCombineIN4cute5tupleIJNS3_1CILi16EEENS5_ILi64EEEEEELi6ELi256ELi1ELb0ELb1ENS_10bfloat16_tEfNS_4arch4Sm90EEEEEvNT_6ParamsE --------------------------
	.section	.nv.shared._ZN7cutlass13device_kernelIN5flash19FlashAttnFwdCombineIN4cute5tupleIJNS3_1CILi16EEENS5_ILi64EEEEEELi6ELi256ELi1ELb0ELb1ENS_10bfloat16_tEfNS_4arch4Sm90EEEEEvNT_6ParamsE,"aw",@nobits
	.sectionflags	@""
	.align	16


//--------------------- .nv.shared._ZN7cutlass13device_kernelIN5flash19FlashAttnFwdCombineIN4cute5tupleIJNS3_1CILi16EEENS5_ILi64EEEEEELi5ELi256ELi1ELb0ELb1ENS_10bfloat16_tEfNS_4arch4Sm90EEEEEvNT_6ParamsE --------------------------
	.section	.nv.shared._ZN7cutlass13device_kernelIN5flash19FlashAttnFwdCombineIN4cute5tupleIJNS3_1CILi16EEENS5_ILi64EEEEEELi5ELi256ELi1ELb0ELb1ENS_10bfloat16_tEfNS_4arch4Sm90EEEEEvNT_6ParamsE,"aw",@nobits
	.sectionflags	@""
	.align	16


//--------------------- .nv.shared._ZN7cutlass13device_kernelIN5flash19FlashAttnFwdCombineIN4cute5tupleIJNS3_1CILi16EEENS5_ILi64EEEEEELi4ELi256ELi1ELb0ELb1ENS_10bfloat16_tEfNS_4arch4Sm90EEEEEvNT_6ParamsE --------------------------
	.section	.nv.shared._ZN7cutlass13device_kernelIN5flash19FlashAttnFwdCombineIN4cute5tupleIJNS3_1CILi16EEENS5_ILi64EEEEEELi4ELi256ELi1ELb0ELb1ENS_10bfloat16_tEfNS_4arch4Sm90EEEEEvNT_6ParamsE,"aw",@nobits
	.sectionflags	@""
	.align	16


//--------------------- .nv.shared._ZN7cutlass13device_kernelIN5flash19FlashAttnFwdCombineIN4cute5tupleIJNS3_1CILi16EEENS5_ILi64EEEEEELi8ELi256ELi1ELb0ELb0ENS_10bfloat16_tEfNS_4arch4Sm80EEEEEvNT_6ParamsE --------------------------
	.section	.nv.shared._ZN7cutlass13device_kernelIN5flash19FlashAttnFwdCombineIN4cute5tupleIJNS3_1CILi16EEENS5_ILi64EEEEEELi8ELi256ELi1ELb0ELb0ENS_10bfloat16_tEfNS_4arch4Sm80EEEEEvNT_6ParamsE,"aw",@nobits
	.sectionflags	@""
	.align	16


//--------------------- .nv.shared._ZN7cutlass13device_kernelIN5flash19FlashAttnFwdCombineIN4cute5tupleIJNS3_1CILi16EEENS5_ILi64EEEEEELi7ELi256ELi1ELb0ELb0ENS_10bfloat16_tEfNS_4arch4Sm80EEEEEvNT_6ParamsE --------------------------
	.section	.nv.shared._ZN7cutlass13device_kernelIN5flash19FlashAttnFwdCombineIN4cute5tupleIJNS3_1CILi16EEENS5_ILi64EEEEEELi7ELi256ELi1ELb0ELb0ENS_10bfloat16_tEfNS_4arch4Sm80EEEEEvNT_6ParamsE,"aw",@nobits
	.sectionflags	@""
	.align	16


//--------------------- .nv.shared._ZN7cutlass13device_kernelIN5flash19FlashAttnFwdCombineIN4cute5tupleIJNS3_1CILi16EEENS5_ILi64EEEEEELi6ELi256ELi1ELb0ELb0ENS_10bfloat16_tEfNS_4arch4Sm80EEEEEvNT_6ParamsE --------------------------
	.section	.nv.shared._ZN7cutlass13device_kernelIN5flash19FlashAttnFwdCombineIN4cute5tupleIJNS3_1CILi16EEENS5_ILi64EEEEEELi6ELi256ELi1ELb0ELb0ENS_10bfloat16_tEfNS_4arch4Sm80EEEEEvNT_6ParamsE,"aw",@nobits
	.sectionflags	@""
	.align	16


//--------------------- .nv.shared._ZN7cutlass13device_kernelIN5flash19FlashAttnFwdCombineIN4cute5tupleIJNS3_1CILi16EEENS5_ILi64EEEEEELi5ELi256ELi1ELb0ELb0ENS_10bfloat16_tEfNS_4arch4Sm80EEEEEvNT_6ParamsE --------------------------
	.section	.nv.shared._ZN7cutlass13device_kernelIN5flash19FlashAttnFwdCombineIN4cute5tupleIJNS3_1CILi16EEENS5_ILi64EEEEEELi5ELi256ELi1ELb0ELb0ENS_10bfloat16_tEfNS_4arch4Sm80EEEEEvNT_6ParamsE,"aw",@nobits
	.sectionflags	@""
	.align	16


//--------------------- .nv.shared._ZN7cutlass13device_kernelIN5flash19FlashAttnFwdCombineIN4cute5tupleIJNS3_1CILi16EEENS5_ILi64EEEEEELi4ELi256ELi1ELb0ELb0ENS_10bfloat16_tEfNS_4arch4Sm80EEEEEvNT_6ParamsE --------------------------
	.section	.nv.shared._ZN7cutlass13device_kernelIN5flash19FlashAttnFwdCombineIN4cute5tupleIJNS3_1CILi16EEENS5_ILi64EEEEEELi4ELi256ELi1ELb0ELb0ENS_10bfloat16_tEfNS_4arch4Sm80EEEEEvNT_6ParamsE,"aw",@nobits
	.sectionflags	@""
	.align	16


//--------------------- .nv.shared._ZN7cutlass13device_kernelIN5flash19FlashAttnFwdCombineIN4cute5tupleIJNS3_1CILi16EEENS5_ILi64EEEEEELi8ELi256ELi1ELb0ELb1ENS_10bfloat16_tEfNS_4arch4Sm80EEEEEvNT_6ParamsE --------------------------
	.section	.nv.shared._ZN7cutlass13device_kernelIN5flash19FlashAttnFwdCombineIN4cute5tupleIJNS3_1CILi16EEENS5_ILi64EEEEEELi8ELi256ELi1ELb0ELb1ENS_10bfloat16_tEfNS_4arch4Sm80EEEEEvNT_6ParamsE,"aw",@nobits
	.sectionflags	@""
	.align	16


//--------------------- .nv.shared._ZN7cutlass13device_kernelIN5flash19FlashAttnFwdCombineIN4cute5tupleIJNS3_1CILi16EEENS5_ILi64EEEEEELi7ELi256ELi1ELb0ELb1ENS_10bfloat16_tEfNS_4arch4Sm80EEEEEvNT_6ParamsE --------------------------
	.section	.nv.shared._ZN7cutlass13device_kernelIN5flash19FlashAttnFwdCombineIN4cute5tupleIJNS3_1CILi16EEENS5_ILi64EEEEEELi7ELi256ELi1ELb0ELb1ENS_10bfloat16_tEfNS_4arch4Sm80EEEEEvNT_6ParamsE,"aw",@nobits
	.sectionflags	@""
	.align	16


//--------------------- .nv.shared._ZN7cutlass13device_kernelIN5flash19FlashAttnFwdCombineIN4cute5tupleIJNS3_1CILi16EEENS5_ILi64EEEEEELi6ELi256ELi1ELb0ELb1ENS_10bfloat16_tEfNS_4arch4Sm80EEEEEvNT_6ParamsE --------------------------
	.section	.nv.shared._ZN7cutlass13device_kernelIN5flash19FlashAttnFwdCombineIN4cute5tupleIJNS3_1CILi16EEENS5_ILi64EEEEEELi6ELi256ELi1ELb0ELb1ENS_10bfloat16_tEfNS_4arch4Sm80EEEEEvNT_6ParamsE,"aw",@nobits
	.sectionflags	@""
	.align	16


//--------------------- .nv.shared._ZN7cutlass13device_kernelIN5flash19FlashAttnFwdCombineIN4cute5tupleIJNS3_1CILi16EEENS5_ILi64EEEEEELi5ELi256ELi1ELb0ELb1ENS_10bfloat16_tEfNS_4arch4Sm80EEEEEvNT_6ParamsE --------------------------
	.section	.nv.shared._ZN7cutlass13device_kernelIN5flash19FlashAttnFwdCombineIN4cute5tupleIJNS3_1CILi16EEENS5_ILi64EEEEEELi5ELi256ELi1ELb0ELb1ENS_10bfloat16_tEfNS_4arch4Sm80EEEEEvNT_6ParamsE,"aw",@nobits
	.sectionflags	@""
	.align	16


//--------------------- .nv.shared._ZN7cutlass13device_kernelIN5flash19FlashAttnFwdCombineIN4cute5tupleIJNS3_1CILi16EEENS5_ILi64EEEEEELi4ELi256ELi1ELb0ELb1ENS_10bfloat16_tEfNS_4arch4Sm80EEEEEvNT_6ParamsE --------------------------
	.section	.nv.shared._ZN7cutlass13device_kernelIN5flash19FlashAttnFwdCombineIN4cute5tupleIJNS3_1CILi16EEENS5_ILi64EEEEEELi4ELi256ELi1ELb0ELb1ENS_10bfloat16_tEfNS_4arch4Sm80EEEEEvNT_6ParamsE,"aw",@nobits
	.sectionflags	@""
	.align	16


//--------------------- .nv.shared._ZN7cutlass13device_kernelIN5flash19FlashAttnFwdCombineIN4cute5tupleIJNS3_1CILi8EEENS5_ILi128EEEEEELi8ELi256ELi1ELb0ELb0ENS_6half_tEfNS_4arch4Sm90EEEEEvNT_6ParamsE --------------------------
	.section	.nv.shared._ZN7cutlass13device_kernelIN5flash19FlashAttnFwdCombineIN4cute5tupleIJNS3_1CILi8EEENS5_ILi128EEEEEELi8ELi256ELi1ELb0ELb0ENS_6half_tEfNS_4arch4Sm90EEEEEvNT_6ParamsE,"aw",@nobits
	.sectionflags	@""
	.align	16


//--------------------- .nv.shared._ZN7cutlass13device_kernelIN5flash19FlashAttnFwdCombineIN4cute5tupleIJNS3_1CILi8EEENS5_ILi128EEEEEELi7ELi256ELi1ELb0ELb0ENS_6half_tEfNS_4arch4Sm90EEEEEvNT_6ParamsE --------------------------
	.section	.nv.shared._ZN7cutlass13device_kernelIN5flash19FlashAttnFwdCombineIN4cute5tupleIJNS3_1CILi8EEENS5_ILi128EEEEEELi7ELi256ELi1ELb0ELb0ENS_6half_tEfNS_4arch4Sm90EEEEEvNT_6ParamsE,"aw",@nobits
	.sectionflags	@""
	.align	16


//--------------------- .nv.shared._ZN7cutlass13device_kernelIN5flash19FlashAttnFwdCombineIN4cute5tupleIJNS3_1CILi8EEENS5_ILi128EEEEEELi6ELi256ELi1ELb0ELb0ENS_6half_tEfNS_4arch4Sm90EEEEEvNT_6ParamsE --------------------------
	.section	.nv.shared._ZN7cutlass13device_kernelIN5flash19FlashAttnFwdCombineIN4cute5tupleIJNS3_1CILi8EEENS5_ILi128EEEEEELi6ELi256ELi1ELb0ELb0ENS_6half_tEfNS_4arch4Sm90EEEEEvNT_6ParamsE,"aw",@nobits
	.sectionflags	@""
	.align	16


//--------------------- .nv.shared._ZN7cutlass13device_kernelIN5flash19FlashAttnFwdCombineIN4cute5tupleIJNS3_1CILi8EEENS5_ILi128EEEEEELi5ELi256ELi1ELb0ELb0ENS_6half_tEfNS_4arch4Sm90EEEEEvNT_6ParamsE --------------------------
	.section	.nv.shared._ZN7cutlass13device_kernelIN5flash19FlashAttnFwdCombineIN4cute5tupleIJNS3_1CILi8EEENS5_ILi128EEEEEELi5ELi256ELi1ELb0ELb0ENS_6half_tEfNS_4arch4Sm90EEEEEvNT_6ParamsE,"aw",@nobits
	.sectionflags	@""
	.align	16


//--------------------- .nv.shared._ZN7cutlass13device_kernelIN5flash19FlashAttnFwdCombineIN4cute5tupleIJNS3_1CILi8EEENS5_ILi128EEEEEELi8ELi256ELi1ELb0ELb1ENS_6half_tEfNS_4arch4Sm90EEEEEvNT_6ParamsE --------------------------
	.section	.nv.shared._ZN7cutlass13device_kernelIN5flash19FlashAttnFwdCombineIN4cute5tupleIJNS3_1CILi8EEENS5_ILi128EEEEEELi8ELi256ELi1ELb0ELb1ENS_6half_tEfNS_4arch4Sm90EEEEEvNT_6ParamsE,"aw",@nobits
	.sectionflags	@""
	.align	16


//--------------------- .nv.shared._ZN7cutlass13device_kernelIN5flash19FlashAttnFwdCombineIN4cute5tupleIJNS3_1CILi8EEENS5_ILi128EEEEEELi7ELi256ELi1ELb0ELb1ENS_6half_tEfNS_4arch4Sm90EEEEEvNT_6ParamsE --------------------------
	.section	.nv.shared._ZN7cutlass13device_kernelIN5flash19FlashAttnFwdCombineIN4cute5tupleIJNS3_1CILi8EEENS5_ILi128EEEEEELi7ELi256ELi1ELb0ELb1ENS_6half_tEfNS_4arch4Sm90EEEEEvNT_6ParamsE,"aw",@nobits
	.sectionflags	@""
	.align	16


//--------------------- .nv.shared._ZN7cutlass13device_kernelIN5flash19FlashAttnFwdCombineIN4cute5tupleIJNS3_1CILi8EEENS5_ILi128EEEEEELi6ELi256ELi1ELb0ELb1ENS_6half_tEfNS_4arch4Sm90EEEEEvNT_6ParamsE --------------------------
	.section	.nv.shared._ZN7cutlass13device_kernelIN5flash19FlashAttnFwdCombineIN4cute5tupleIJNS3_1CILi8EEENS5_ILi128EEEEEELi6ELi256ELi1ELb0ELb1ENS_6half_tEfNS_4arch4Sm90EEEEEvNT_6ParamsE,"aw",@nobits
	.sectionflags	@""
	.align	16


//--------------------- .nv.shared._ZN7cutlass13device_kernelIN5flash19FlashAttnFwdCombineIN4cute5tupleIJNS3_1CILi8EEENS5_ILi128EEEEEELi5ELi256ELi1ELb0ELb1ENS_6half_tEfNS_4arch4Sm90EEEEEvNT_6ParamsE --------------------------
	.section	.nv.shared._ZN7cutlass13device_kernelIN5flash19FlashAttnFwdCombineIN4cute5tupleIJNS3_1CILi8EEENS5_ILi128EEEEEELi5ELi256ELi1ELb0ELb1ENS_6half_tEfNS_4arch4Sm90EEEEEvNT_6ParamsE,"aw",@nobits
	.sectionflags	@""
	.align	16


//--------------------- .nv.shared._ZN7cutlass13device_kernelIN5flash19FlashAttnFwdCombineIN4cute5tupleIJNS3_1CILi8EEENS5_ILi128EEEEEELi8ELi256ELi1ELb0ELb0ENS_6half_tEfNS_4arch4Sm80EEEEEvNT_6ParamsE --------------------------
	.section	.nv.shared._ZN7cutlass13device_kernelIN5flash19FlashAttnFwdCombineIN4cute5tupleIJNS3_1CILi8EEENS5_ILi128EEEEEELi8ELi256ELi1ELb0ELb0ENS_6half_tEfNS_4arch4Sm80EEEEEvNT_6ParamsE,"aw",@nobits
	.sectionflags	@""
	.align	16


//--------------------- .nv.shared._ZN7cutlass13device_kernelIN5flash19FlashAttnFwdCombineIN4cute5tupleIJNS3_1CILi8EEENS5_ILi128EEEEEELi7ELi256ELi1ELb0ELb0ENS_6half_tEfNS_4arch4Sm80EEEEEvNT_6ParamsE --------------------------
	.section	.nv.shared._ZN7cutlass13device_kernelIN5flash19FlashAttnFwdCombineIN4cute5tupleIJNS3_1CILi8EEENS5_ILi128EEEEEELi7ELi256ELi1ELb0ELb0ENS_6half_tEfNS_4arch4Sm80EEEEEvNT_6ParamsE,"aw",@nobits
	.sectionflags	@""
	.align	16


//--------------------- .nv.shared._ZN7cutlass13device_kernelIN5flash19FlashAttnFwdCombineIN4cute5tupleIJNS3_1CILi8EEENS5_ILi128EEEEEELi6ELi256ELi1ELb0ELb0ENS_6half_tEfNS_4arch4Sm80EEEEEvNT_6ParamsE --------------------------
	.section	.nv.shared._ZN7cutlass13device_kernelIN5flash19FlashAttnFwdCombineIN4cute5tupleIJNS3_1CILi8EEENS5_ILi128EEEEEELi6ELi256ELi1ELb0ELb0ENS_6half_tEfNS_4arch4Sm80EEEEEvNT_6ParamsE,"aw",@nobits
	.sectionflags	@""
	.align	16


//--------------------- .nv.shared._ZN7cutlass13device_kernelIN5flash19FlashAttnFwdCombineIN4cute5tupleIJNS3_1CILi8EEENS5_ILi128EEEEEELi5ELi256ELi1ELb0ELb0ENS_6half_tEfNS_4arch4Sm80EEEEEvNT_6ParamsE --------------------------
	.section	.nv.shared._ZN7cutlass13device_kernelIN5flash19FlashAttnFwdCombineIN4cute5tupleIJNS3_1CILi8EEENS5_ILi128EEEEEELi5ELi256ELi1ELb0ELb0ENS_6half_tEfNS_4arch4Sm80EEEEEvNT_6ParamsE,"aw",@nobits
	.sectionflags	@""
	.align	16


//--------------------- .nv.shared._ZN7cutlass13device_kernelIN5flash19FlashAttnFwdCombineIN4cute5tupleIJNS3_1CILi8EEENS5_ILi128EEEEEELi8ELi256ELi1ELb0ELb1ENS_6half_tEfNS_4arch4Sm80EEEEEvNT_6ParamsE --------------------------
	.section	.nv.shared._ZN7cutlass13device_kernelIN5flash19FlashAttnFwdCombineIN4cute5tupleIJNS3_1CILi8EEENS5_ILi128EEEEEELi8ELi256ELi1ELb0ELb1ENS_6half_tEfNS_4arch4Sm80EEEEEvNT_6ParamsE,"aw",@nobits
	.sectionflags	@""
	.align	16


//--------------------- .nv.shared._ZN7cutlass13device_kernelIN5flash19FlashAttnFwdCombineIN4cute5tupleIJNS3_1CILi8EEENS5_ILi128EEEEEELi7ELi256ELi1ELb0ELb1ENS_6half_tEfNS_4arch4Sm80EEEEEvNT_6ParamsE --------------------------
	.section	.nv.shared._ZN7cutlass13device_kernelIN5flash19FlashAttnFwdCombineIN4cute5tupleIJNS3_1CILi8EEENS5_ILi128EEEEEELi7ELi256ELi1ELb0ELb1ENS_6half_tEfNS_4arch4Sm80EEEEEvNT_6ParamsE,"aw",@nobits
	.sectionflags	@""
	.align	16


//--------------------- .nv.shared._ZN7cutlass13device_kernelIN5flash19FlashAttnFwdCombineIN4cute5tupleIJNS3_1CILi8EEENS5_ILi128EEEEEELi6ELi256ELi1ELb0ELb1ENS_6half_tEfNS_4arch4Sm80EEEEEvNT_6ParamsE --------------------------
	.section	.nv.shared._ZN7cutlass13device_kernelIN5flash19FlashAttnFwdCombineIN4cute5tupleIJNS3_1CILi8EEENS5_ILi128EEEEEELi6ELi256ELi1ELb0ELb1ENS_6half_tEfNS_4arch4Sm80EEEEEvNT_6ParamsE,"aw",@nobits
	.sectionflags	@""
	.align	16


//--------------------- .nv.shared._ZN7cutlass13device_kernelIN5flash19FlashAttnFwdCombineIN4cute5tupleIJNS3_1CILi8EEENS5_ILi128EEEEEELi5ELi256ELi1ELb0ELb1ENS_6half_tEfNS_4arch4Sm80EEEEEvNT_6ParamsE --------------------------
	.section	.nv.shared._ZN7cutlass13device_kernelIN5flash19FlashAttnFwdCombineIN4cute5tupleIJNS3_1CILi8EEENS5_ILi128EEEEEELi5ELi256ELi1ELb0ELb1ENS_6half_tEfNS_4arch4Sm80EEEEEvNT_6ParamsE,"aw",@nobits
	.sectionflags	@""
	.align	16


//--------------------- .nv.shared._ZN7cutlass13device_kernelIN5flash19FlashAttnFwdCombineIN4cute5tupleIJNS3_1CILi16EEENS5_ILi64EEEEEELi8ELi256ELi1ELb0ELb0ENS_6half_tEfNS_4arch4Sm90EEEEEvNT_6ParamsE --------------------------
	.section	.nv.shared._ZN7cutlass13device_kernelIN5flash19FlashAttnFwdCombineIN4cute5tupleIJNS3_1CILi16EEENS5_ILi64EEEEEELi8ELi256ELi1ELb0ELb0ENS_6half_tEfNS_4arch4Sm90EEEEEvNT_6ParamsE,"aw",@nobits
	.sectionflags	@""
	.align	16


//--------------------- .nv.shared._ZN7cutlass13device_kernelIN5flash19FlashAttnFwdCombineIN4cute5tupleIJNS3_1CILi16EEENS5_ILi64EEEEEELi7ELi256ELi1ELb0ELb0ENS_6half_tEfNS_4arch4Sm90EEEEEvNT_6ParamsE --------------------------
	.section	.nv.shared._ZN7cutlass13device_kernelIN5flash19FlashAttnFwdCombineIN4cute5tupleIJNS3_1CILi16EEENS5_ILi64EEEEEELi7ELi256ELi1ELb0ELb0ENS_6half_tEfNS_4arch4Sm90EEEEEvNT_6ParamsE,"aw",@nobits
	.sectionflags	@""
	.align	16


//--------------------- .nv.shared._ZN7cutlass13device_kernelIN5flash19FlashAttnFwdCombineIN4cute5tupleIJNS3_1CILi16EEENS5_ILi64EEEEEELi6ELi256ELi1ELb0ELb0ENS_6half_tEfNS_4arch4Sm90EEEEEvNT_6ParamsE --------------------------
	.section	.nv.shared._ZN7cutlass13device_kernelIN5flash19FlashAttnFwdCombineIN4cute5tupleIJNS3_1CILi16EEENS5_ILi64EEEEEELi6ELi256ELi1ELb0ELb0ENS_6half_tEfNS_4arch4Sm90EEEEEvNT_6ParamsE,"aw",@nobits
	.sectionflags	@""
	.align	16


//--------------------- .nv.shared._ZN7cutlass13device_kernelIN5flash19FlashAttnFwdCombineIN4cute5tupleIJNS3_1CILi16EEENS5_ILi64EEEEEELi5ELi256ELi1ELb0ELb0ENS_6half_tEfNS_4arch4Sm90EEEEEvNT_6ParamsE --------------------------
	.section	.nv.shared._ZN7cutlass13device_kernelIN5flash19FlashAttnFwdCombineIN4cute5tupleIJNS3_1CILi16EEENS5_ILi64EEEEEELi5ELi256ELi1ELb0ELb0ENS_6half_tEfNS_4arch4Sm90EEEEEvNT_6ParamsE,"aw",@nobits
	.sectionflags	@""
	.align	16


//--------------------- .nv.shared._ZN7cutlass13device_kernelIN5flash19FlashAttnFwdCombineIN4cute5tupleIJNS3_1CILi16EEENS5_ILi64EEEEEELi4ELi256ELi1ELb0ELb0ENS_6half_tEfNS_4arch4Sm90EEEEEvNT_6ParamsE --------------------------
	.section	.nv.shared._ZN7cutlass13device_kernelIN5flash19FlashAttnFwdCombineIN4cute5tupleIJNS3_1CILi16EEENS5_ILi64EEEEEELi4ELi256ELi1ELb0ELb0ENS_6half_tEfNS_4arch4Sm90EEEEEvNT_6ParamsE,"aw",@nobits
	.sectionflags	@""
	.align	16


//--------------------- .nv.shared._ZN7cutlass13device_kernelIN5flash19FlashAttnFwdCombineIN4cute5tupleIJNS3_1CILi16EEENS5_ILi64EEEEEELi8ELi256ELi1ELb0ELb1ENS_6half_tEfNS_4arch4Sm90EEEEEvNT_6ParamsE --------------------------
	.section	.nv.shared._ZN7cutlass13device_kernelIN5flash19FlashAttnFwdCombineIN4cute5tupleIJNS3_1CILi16EEENS5_ILi64EEEEEELi8ELi256ELi1ELb0ELb1ENS_6half_tEfNS_4arch4Sm90EEEEEvNT_6ParamsE,"aw",@nobits
	.sectionflags	@""
	.align	16


//--------------------- .nv.shared._ZN7cutlass13device_kernelIN5flash19FlashAttnFwdCombineIN4cute5tupleIJNS3_1CILi16EEENS5_ILi64EEEEEELi7ELi256ELi1ELb0ELb1ENS_6half_tEfNS_4arch4Sm90EEEEEvNT_6ParamsE --------------------------
	.section	.nv.shared._ZN7cutlass13device_kernelIN5flash19FlashAttnFwdCombineIN4cute5tupleIJNS3_1CILi16EEENS5_ILi64EEEEEELi7ELi256ELi1ELb0ELb1ENS_6half_tEfNS_4arch4Sm90EEEEEvNT_6ParamsE,"aw",@nobits
	.sectionflags	@""
	.align	16


//--------------------- .nv.shared._ZN7cutlass13device_kernelIN5flash19FlashAttnFwdCombineIN4cute5tupleIJNS3_1CILi16EEENS5_ILi64EEEEEELi6ELi256ELi1ELb0ELb1ENS_6half_tEfNS_4arch4Sm90EEEEEvNT_6ParamsE --------------------------
	.section	.nv.shared._ZN7cutlass13device_kernelIN5flash19FlashAttnFwdCombineIN4cute5tupleIJNS3_1CILi16EEENS5_ILi64EEEEEELi6ELi256ELi1ELb0ELb1ENS_6half_tEfNS_4arch4Sm90EEEEEvNT_6ParamsE,"aw",@nobits
	.sectionflags	@""
	.align	16


//--------------------- .nv.shared._ZN7cutlass13device_kernelIN5flash19FlashAttnFwdCombineIN4cute5tupleIJNS3_1CILi16EEENS5_ILi64EEEEEELi5ELi256ELi1ELb0ELb1ENS_6half_tEfNS_4arch4Sm90EEEEEvNT_6ParamsE --------------------------
	.section	.nv.shared._ZN7cutlass13device_kernelIN5flash19FlashAttnFwdCombineIN4cute5tupleIJNS3_1CILi16EEENS5_ILi64EEEEEELi5ELi256ELi1ELb0ELb1ENS_6half_tEfNS_4arch4Sm90EEEEEvNT_6ParamsE,"aw",@nobits
	.sectionflags	@""
	.align	16


//--------------------- .nv.shared._ZN7cutlass13device_kernelIN5flash19FlashAttnFwdCombineIN4cute5tupleIJNS3_1CILi16EEENS5_ILi64EEEEEELi4ELi256ELi1ELb0ELb1ENS_6half_tEfNS_4arch4Sm90EEEEEvNT_6ParamsE --------------------------
	.section	.nv.shared._ZN7cutlass13device_kernelIN5flash19FlashAttnFwdCombineIN4cute5tupleIJNS3_1CILi16EEENS5_ILi64EEEEEELi4ELi256ELi1ELb0ELb1ENS_6half_tEfNS_4arch4Sm90EEEEEvNT_6ParamsE,"aw",@nobits
	.sectionflags	@""
	.align	16


//--------------------- .nv.shared._ZN7cutlass13device_kernelIN5flash19FlashAttnFwdCombineIN4cute5tupleIJNS3_1CILi16EEENS5_ILi64EEEEEELi8ELi256ELi1ELb0ELb0ENS_6half_tEfNS_4arch4Sm80EEEEEvNT_6ParamsE --------------------------
	.section	.nv.shared._ZN7cutlass13device_kernelIN5flash19FlashAttnFwdCombineIN4cute5tupleIJNS3_1CILi16EEENS5_ILi64EEEEEELi8ELi256ELi1ELb0ELb0ENS_6half_tEfNS_4arch4Sm80EEEEEvNT_6ParamsE,"aw",@nobits
	.sectionflags	@""
	.align	16


//--------------------- .nv.shared._ZN7cutlass13device_kernelIN5flash19FlashAttnFwdCombineIN4cute5tupleIJNS3_1CILi16EEENS5_ILi64EEEEEELi7ELi256ELi1ELb0ELb0ENS_6half_tEfNS_4arch4Sm80EEEEEvNT_6ParamsE --------------------------
	.section	.nv.shared._ZN7cutlass13device_kernelIN5flash19FlashAttnFwdCombineIN4cute5tupleIJNS3_1CILi16EEENS5_ILi64EEEEEELi7ELi256ELi1ELb0ELb0ENS_6half_tEfNS_4arch4Sm80EEEEEvNT_6ParamsE,"aw",@nobits
	.sectionflags	@""
	.align	16


//--------------------- .nv.shared._ZN7cutlass13device_kernelIN5flash19FlashAttnFwdCombineIN4cute5tupleIJNS3_1CILi16EEENS5_ILi64EEEEEELi6ELi256ELi1ELb0ELb0ENS_6half_tEfNS_4arch4Sm80EEEEEvNT_6ParamsE --------------------------
	.section	.nv.shared._ZN7cutlass13device_kernelIN5flash19FlashAttnFwdCombineIN4cute5tupleIJNS3_1CILi16EEENS5_ILi64EEEEEELi6ELi256ELi1ELb0ELb0ENS_6half_tEfNS_4arch4Sm80EEEEEvNT_6ParamsE,"aw",@nobits
	.sectionflags	@""
	.align	16


//--------------------- .nv.shared._ZN7cutlass13device_kernelIN5flash19FlashAttnFwdCombineIN4cute5tupleIJNS3_1CILi16EEENS5_ILi64EEEEEELi5ELi256ELi1ELb0ELb0ENS_6half_tEfNS_4arch4Sm80EEEEEvNT_6ParamsE --------------------------
	.section	.nv.shared._ZN7cutlass13device_kernelIN5flash19FlashAttnFwdCombineIN4cute5tupleIJNS3_1CILi16EEENS5_ILi64EEEEEELi5ELi256ELi1ELb0ELb0ENS_6half_tEfNS_4arch4Sm80EEEEEvNT_6ParamsE,"aw",@nobits
	.sectionflags	@""
	.align	16


//--------------------- .nv.shared._ZN7cutlass13device_kernelIN5flash19FlashAttnFwdCombineIN4cute5tupleIJNS3_1CILi16EEENS5_ILi64EEEEEELi4ELi256ELi1ELb0ELb0ENS_6half_tEfNS_4arch4Sm80EEEEEvNT_6ParamsE --------------------------
	.section	.nv.shared._ZN7cutlass13device_kernelIN5flash19FlashAttnFwdCombineIN4cute5tupleIJNS3_1CILi16EEENS5_ILi64EEEEEELi4ELi256ELi1ELb0ELb0ENS_6half_tEfNS_4arch4Sm80EEEEEvNT_6ParamsE,"aw",@nobits
	.sectionflags	@""
	.align	16


//--------------------- .nv.shared._ZN7cutlass13device_kernelIN5flash19FlashAttnFwdCombineIN4cute5tupleIJNS3_1CILi16EEENS5_ILi64EEEEEELi8ELi256ELi1ELb0ELb1ENS_6half_tEfNS_4arch4Sm80EEEEEvNT_6ParamsE --------------------------
	.section	.nv.shared._ZN7cutlass13device_kernelIN5flash19FlashAttnFwdCombineIN4cute5tupleIJNS3_1CILi16EEENS5_ILi64EEEEEELi8ELi256ELi1ELb0ELb1ENS_6half_tEfNS_4arch4Sm80EEEEEvNT_6ParamsE,"aw",@nobits
	.sectionflags	@""
	.align	16


//--------------------- .nv.shared._ZN7cutlass13device_kernelIN5flash19FlashAttnFwdCombineIN4cute5tupleIJNS3_1CILi16EEENS5_ILi64EEEEEELi7ELi256ELi1ELb0ELb1ENS_6half_tEfNS_4arch4Sm80EEEEEvNT_6ParamsE --------------------------
	.section	.nv.shared._ZN7cutlass13device_kernelIN5flash19FlashAttnFwdCombineIN4cute5tupleIJNS3_1CILi16EEENS5_ILi64EEEEEELi7ELi256ELi1ELb0ELb1ENS_6half_tEfNS_4arch4Sm80EEEEEvNT_6ParamsE,"aw",@nobits
	.sectionflags	@""
	.align	16


//--------------------- .nv.shared._ZN7cutlass13device_kernelIN5flash19FlashAttnFwdCombineIN4cute5tupleIJNS3_1CILi16EEENS5_ILi64EEEEEELi6ELi256ELi1ELb0ELb1ENS_6half_tEfNS_4arch4Sm80EEEEEvNT_6ParamsE --------------------------
	.section	.nv.shared._ZN7cutlass13device_kernelIN5flash19FlashAttnFwdCombineIN4cute5tupleIJNS3_1CILi16EEENS5_ILi64EEEEEELi6ELi256ELi1ELb0ELb1ENS_6half_tEfNS_4arch4Sm80EEEEEvNT_6ParamsE,"aw",@nobits
	.sectionflags	@""
	.align	16


//--------------------- .nv.shared._ZN7cutlass13device_kernelIN5flash19FlashAttnFwdCombineIN4cute5tupleIJNS3_1CILi16EEENS5_ILi64EEEEEELi5ELi256ELi1ELb0ELb1ENS_6half_tEfNS_4arch4Sm80EEEEEvNT_6ParamsE --------------------------
	.section	.nv.shared._ZN7cutlass13device_kernelIN5flash19FlashAttnFwdCombineIN4cute5tupleIJNS3_1CILi16EEENS5_ILi64EEEEEELi5ELi256ELi1ELb0ELb1ENS_6half_tEfNS_4arch4Sm80EEEEEvNT_6ParamsE,"aw",@nobits
	.sectionflags	@""
	.align	16


//--------------------- .nv.shared._ZN7cutlass13device_kernelIN5flash19FlashAttnFwdCombineIN4cute5tupleIJNS3_1CILi16EEENS5_ILi64EEEEEELi4ELi256ELi1ELb0ELb1ENS_6half_tEfNS_4arch4Sm80EEEEEvNT_6ParamsE --------------------------
	.section	.nv.shared._ZN7cutlass13device_kernelIN5flash19FlashAttnFwdCombineIN4cute5tupleIJNS3_1CILi16EEENS5_ILi64EEEEEELi4ELi256ELi1ELb0ELb1ENS_6half_tEfNS_4arch4Sm80EEEEEvNT_6ParamsE,"aw",@nobits
	.sectionflags	@""
	.align	16


//--------------------- .nv.shared._ZN7cutlass13device_kernelIN5flash19FlashAttnFwdCombineIN4cute5tupleIJNS3_1CILi8EEENS5_ILi128EEEEEELi8ELi256ELi1ELb0ELb0EffNS_4arch4Sm90EEEEEvNT_6ParamsE --------------------------
	.section	.nv.shared._ZN7cutlass13device_kernelIN5flash19FlashAttnFwdCombineIN4cute5tupleIJNS3_1CILi8EEENS5_ILi128EEEEEELi8ELi256ELi1ELb0ELb0EffNS_4arch4Sm90EEEEEvNT_6ParamsE,"aw",@nobits
	.sectionflags	@""
	.align	16


//--------------------- .nv.shared._ZN7cutlass13device_kernelIN5flash19FlashAttnFwdCombineIN4cute5tupleIJNS3_1CILi8EEENS5_ILi128EEEEEELi7ELi256ELi1ELb0ELb0EffNS_4arch4Sm90EEEEEvNT_6ParamsE --------------------------
	.section	.nv.shared._ZN7cutlass13device_kernelIN5flash19FlashAttnFwdCombineIN4cute5tupleIJNS3_1CILi8EEENS5_ILi128EEEEEELi7ELi256ELi1ELb0ELb0EffNS_4arch4Sm90EEEEEvNT_6ParamsE,"aw",@nobits
	.sectionflags	@""
	.align	16


//--------------------- .nv.shared._ZN7cutlass13device_kernelIN5flash19FlashAttnFwdCombineIN4cute5tupleIJNS3_1CILi8EEENS5_ILi128EEEEEELi6ELi256ELi1ELb0ELb0EffNS_4arch4Sm90EEEEEvNT_6ParamsE --------------------------
	.section	.nv.shared._ZN7cutlass13device_kernelIN5flash19FlashAttnFwdCombineIN4cute5tupleIJNS3_1CILi8EEENS5_ILi128EEEEEELi6ELi256ELi1ELb0ELb0EffNS_4arch4Sm90EEEEEvNT_6ParamsE,"aw",@nobits
	.sectionflags	@""
	.align	16


//--------------------- .nv.shared._ZN7cutlass13device_kernelIN5flash19FlashAttnFwdCombineIN4cute5tupleIJNS3_1CILi8EEENS5_ILi128EEEEEELi5ELi256ELi1ELb0ELb0EffNS_4arch4Sm90EEEEEvNT_6ParamsE --------------------------
	.section	.nv.shared._ZN7cutlass13device_kernelIN5flash19FlashAttnFwdCombineIN4cute5tupleIJNS3_1CILi8EEENS5_ILi128EEEEEELi5ELi256ELi1ELb0ELb0EffNS_4arch4Sm90EEEEEvNT_6ParamsE,"aw",@nobits
	.sectionflags	@""
	.align	16


//--------------------- .nv.shared._ZN7cutlass13device_kernelIN5flash19FlashAttnFwdCombineIN4cute5tupleIJNS3_1CILi8EEENS5_ILi128EEEEEELi8ELi256ELi1ELb0ELb1EffNS_4arch4Sm90EEEEEvNT_6ParamsE --------------------------
	.section	.nv.shared._ZN7cutlass13device_kernelIN5flash19FlashAttnFwdCombineIN4cute5tupleIJNS3_1CILi8EEENS5_ILi128EEEEEELi8ELi256ELi1ELb0ELb1EffNS_4arch4Sm90EEEEEvNT_6ParamsE,"aw",@nobits
	.sectionflags	@""
	.align	16


//--------------------- .nv.shared._ZN7cutlass13device_kernelIN5flash19FlashAttnFwdCombineIN4cute5tupleIJNS3_1CILi8EEENS5_ILi128EEEEEELi7ELi256ELi1ELb0ELb1EffNS_4arch4Sm90EEEEEvNT_6ParamsE --------------------------
	.section	.nv.shared._ZN7cutlass13device_kernelIN5flash19FlashAttnFwdCombineIN4cute5tupleIJNS3_1CILi8EEENS5_ILi128EEEEEELi7ELi256ELi1ELb0ELb1EffNS_4arch4Sm90EEEEEvNT_6ParamsE,"aw",@nobits
	.sectionflags	@""
	.align	16


//--------------------- .nv.shared._ZN7cutlass13device_kernelIN5flash19FlashAttnFwdCombineIN4cute5tupleIJNS3_1CILi8EEENS5_ILi128EEEEEELi6ELi256ELi1ELb0ELb1EffNS_4arch4Sm90EEEEEvNT_6ParamsE --------------------------
	.section	.nv.shared._ZN7cutlass13device_kernelIN5flash19FlashAttnFwdCombineIN4cute5tupleIJNS3_1CILi8EEENS5_ILi128EEEEEELi6ELi256ELi1ELb0ELb1EffNS_4arch4Sm90EEEEEvNT_6ParamsE,"aw",@nobits
	.sectionflags	@""
	.align	16


//--------------------- .nv.shared._ZN7cutlass13device_kernelIN5flash19FlashAttnFwdCombineIN4cute5tupleIJNS3_1CILi8EEENS5_ILi128EEEEEELi5ELi256ELi1ELb0ELb1EffNS_4arch4Sm90EEEEEvNT_6ParamsE --------------------------
	.section	.nv.shared._ZN7cutlass13device_kernelIN5flash19FlashAttnFwdCombineIN4cute5tupleIJNS3_1CILi8EEENS5_ILi128EEEEEELi5ELi256ELi1ELb0ELb1EffNS_4arch4Sm90EEEEEvNT_6ParamsE,"aw",@nobits
	.sectionflags	@""
	.align	16


//--------------------- .nv.shared._ZN7cutlass13device_kernelIN5flash19FlashAttnFwdCombineIN4cute5tupleIJNS3_1CILi8EEENS5_ILi128EEEEEELi8ELi256ELi1ELb0ELb0EffNS_4arch4Sm80EEEEEvNT_6ParamsE --------------------------
	.section	.nv.shared._ZN7cutlass13device_kernelIN5flash19FlashAttnFwdCombineIN4cute5tupleIJNS3_1CILi8EEENS5_ILi128EEEEEELi8ELi256ELi1ELb0ELb0EffNS_4arch4Sm80EEEEEvNT_6ParamsE,"aw",@nobits
	.sectionflags	@""
	.align	16


//--------------------- .nv.shared._ZN7cutlass13device_kernelIN5flash19FlashAttnFwdCombineIN4cute5tupleIJNS3_1CILi8EEENS5_ILi128EEEEEELi7ELi256ELi1ELb0ELb0EffNS_4arch4Sm80EEEEEvNT_6ParamsE --------------------------
	.section	.nv.shared._ZN7cutlass13device_kernelIN5flash19FlashAttnFwdCombineIN4cute5tupleIJNS3_1CILi8EEENS5_ILi128EEEEEELi7ELi256ELi1ELb0ELb0EffNS_4arch4Sm80EEEEEvNT_6ParamsE,"aw",@nobits
	.sectionflags	@""
	.align	16


//--------------------- .nv.shared._ZN7cutlass13device_kernelIN5flash19FlashAttnFwdCombineIN4cute5tupleIJNS3_1CILi8EEENS5_ILi128EEEEEELi6ELi256ELi1ELb0ELb0EffNS_4arch4Sm80EEEEEvNT_6ParamsE --------------------------
	.section	.nv.shared._ZN7cutlass13device_kernelIN5flash19FlashAttnFwdCombineIN4cute5tupleIJNS3_1CILi8EEENS5_ILi128EEEEEELi6ELi256ELi1ELb0ELb0EffNS_4arch4Sm80EEEEEvNT_6ParamsE,"aw",@nobits
	.sectionflags	@""
	.align	16


//--------------------- .nv.shared._ZN7cutlass13device_kernelIN5flash19FlashAttnFwdCombineIN4cute5tupleIJNS3_1CILi8EEENS5_ILi128EEEEEELi5ELi256ELi1ELb0ELb0EffNS_4arch4Sm80EEEEEvNT_6ParamsE --------------------------
	.section	.nv.shared._ZN7cutlass13device_kernelIN5flash19FlashAttnFwdCombineIN4cute5tupleIJNS3_1CILi8EEENS5_ILi128EEEEEELi5ELi256ELi1ELb0ELb0EffNS_4arch4Sm80EEEEEvNT_6ParamsE,"aw",@nobits
	.sectionflags	@""
	.align	16


//--------------------- .nv.shared._ZN7cutlass13device_kernelIN5flash19FlashAttnFwdCombineIN4cute5tupleIJNS3_1CILi8EEENS5_ILi128EEEEEELi8ELi256ELi1ELb0ELb1EffNS_4arch4Sm80EEEEEvNT_6ParamsE --------------------------
	.section	.nv.shared._ZN7cutlass13device_kernelIN5flash19FlashAttnFwdCombineIN4cute5tupleIJNS3_1CILi8EEENS5_ILi128EEEEEELi8ELi256ELi1ELb0ELb1EffNS_4arch4Sm80EEEEEvNT_6ParamsE,"aw",@nobits
	.sectionflags	@""
	.align	16


//--------------------- .nv.shared._ZN7cutlass13device_kernelIN5flash19FlashAttnFwdCombineIN4cute5tupleIJNS3_1CILi8EEENS5_ILi128EEEEEELi7ELi256ELi1ELb0ELb1EffNS_4arch4Sm80EEEEEvNT_6ParamsE --------------------------
	.section	.nv.shared._ZN7cutlass13device_kernelIN5flash19FlashAttnFwdCombineIN4cute5tupleIJNS3_1CILi8EEENS5_ILi128EEEEEELi7ELi256ELi1ELb0ELb1EffNS_4arch4Sm80EEEEEvNT_6ParamsE,"aw",@nobits
	.sectionflags	@""
	.align	16


//--------------------- .nv.shared._ZN7cutlass13device_kernelIN5flash19FlashAttnFwdCombineIN4cute5tupleIJNS3_1CILi8EEENS5_ILi128EEEEEELi6ELi256ELi1ELb0ELb1EffNS_4arch4Sm80EEEEEvNT_6ParamsE --------------------------
	.section	.nv.shared._ZN7cutlass13device_kernelIN5flash19FlashAttnFwdCombineIN4cute5tupleIJNS3_1CILi8EEENS5_ILi128EEEEEELi6ELi256ELi1ELb0ELb1EffNS_4arch4Sm80EEEEEvNT_6ParamsE,"aw",@nobits
	.sectionflags	@""
	.align	16


//--------------------- .nv.shared._ZN7cutlass13device_kernelIN5flash19FlashAttnFwdCombineIN4cute5tupleIJNS3_1CILi8EEENS5_ILi128EEEEEELi5ELi256ELi1ELb0ELb1EffNS_4arch4Sm80EEEEEvNT_6ParamsE --------------------------
	.section	.nv.shared._ZN7cutlass13device_kernelIN5flash19FlashAttnFwdCombineIN4cute5tupleIJNS3_1CILi8EEENS5_ILi128EEEEEELi5ELi256ELi1ELb0ELb1EffNS_4arch4Sm80EEEEEvNT_6ParamsE,"aw",@nobits
	.sectionflags	@""
	.align	16


//--------------------- .nv.shared._ZN7cutlass13device_kernelIN5flash19FlashAttnFwdCombineIN4cute5tupleIJNS3_1CILi16EEENS5_ILi64EEEEEELi8ELi256ELi1ELb0ELb0EffNS_4arch4Sm90EEEEEvNT_6ParamsE --------------------------
	.section	.nv.shared._ZN7cutlass13device_kernelIN5flash19FlashAttnFwdCombineIN4cute5tupleIJNS3_1CILi16EEENS5_ILi64EEEEEELi8ELi256ELi1ELb0ELb0EffNS_4arch4Sm90EEEEEvNT_6ParamsE,"aw",@nobits
	.sectionflags	@""
	.align	16


//--------------------- .nv.shared._ZN7cutlass13device_kernelIN5flash19FlashAttnFwdCombineIN4cute5tupleIJNS3_1CILi16EEENS5_ILi64EEEEEELi7ELi256ELi1ELb0ELb0EffNS_4arch4Sm90EEEEEvNT_6ParamsE --------------------------
	.section	.nv.shared._ZN7cutlass13device_kernelIN5flash19FlashAttnFwdCombineIN4cute5tupleIJNS3_1CILi16EEENS5_ILi64EEEEEELi7ELi256ELi1ELb0ELb0EffNS_4arch4Sm90EEEEEvNT_6ParamsE,"aw",@nobits
	.sectionflags	@""
	.align	16


//--------------------- .nv.shared._ZN7cutlass13device_kernelIN5flash19FlashAttnFwdCombineIN4cute5tupleIJNS3_1CILi16EEENS5_ILi64EEEEEELi6ELi256ELi1ELb0ELb0EffNS_4arch4Sm90EEEEEvNT_6ParamsE --------------------------
	.section	.nv.shared._ZN7cutlass13device_kernelIN5flash19FlashAttnFwdCombineIN4cute5tupleIJNS3_1CILi16EEENS5_ILi64EEEEEELi6ELi256ELi1ELb0ELb0EffNS_4arch4Sm90EEEEEvNT_6ParamsE,"aw",@nobits
	.sectionflags	@""
	.align	16


//--------------------- .nv.shared._ZN7cutlass13device_kernelIN5flash19FlashAttnFwdCombineIN4cute5tupleIJNS3_1CILi16EEENS5_ILi64EEEEEELi5ELi256ELi1ELb0ELb0EffNS_4arch4Sm90EEEEEvNT_6ParamsE --------------------------
	.section	.nv.shared._ZN7cutlass13device_kernelIN5flash19FlashAttnFwdCombineIN4cute5tupleIJNS3_1CILi16EEENS5_ILi64EEEEEELi5ELi256ELi1ELb0ELb0EffNS_4arch4Sm90EEEEEvNT_6ParamsE,"aw",@nobits
	.sectionflags	@""
	.align	16


//--------------------- .nv.shared._ZN7cutlass13device_kernelIN5flash19FlashAttnFwdCombineIN4cute5tupleIJNS3_1CILi16EEENS5_ILi64EEEEEELi4ELi256ELi1ELb0ELb0EffNS_4arch4Sm90EEEEEvNT_6ParamsE --------------------------
	.section	.nv.shared._ZN7cutlass13device_kernelIN5flash19FlashAttnFwdCombineIN4cute5tupleIJNS3_1CILi16EEENS5_ILi64EEEEEELi4ELi256ELi1ELb0ELb0EffNS_4arch4Sm90EEEEEvNT_6ParamsE,"aw",@nobits
	.sectionflags	@""
	.align	16


//--------------------- .nv.shared._ZN7cutlass13device_kernelIN5flash19FlashAttnFwdCombineIN4cute5tupleIJNS3_1CILi16EEENS5_ILi64EEEEEELi8ELi256ELi1ELb0ELb1EffNS_4arch4Sm90EEEEEvNT_6ParamsE --------------------------
	.section	.nv.shared._ZN7cutlass13device_kernelIN5flash19FlashAttnFwdCombineIN4cute5tupleIJNS3_1CILi16EEENS5_ILi64EEEEEELi8ELi256ELi1ELb0ELb1EffNS_4arch4Sm90EEEEEvNT_6ParamsE,"aw",@nobits
	.sectionflags	@""
	.align	16


//--------------------- .nv.shared._ZN7cutlass13device_kernelIN5flash19FlashAttnFwdCombineIN4cute5tupleIJNS3_1CILi16EEENS5_ILi64EEEEEELi7ELi256ELi1ELb0ELb1EffNS_4arch4Sm90EEEEEvNT_6ParamsE --------------------------
	.section	.nv.shared._ZN7cutlass13device_kernelIN5flash19FlashAttnFwdCombineIN4cute5tupleIJNS3_1CILi16EEENS5_ILi64EEEEEELi7ELi256ELi1ELb0ELb1EffNS_4arch4Sm90EEEEEvNT_6ParamsE,"aw",@nobits
	.sectionflags	@""
	.align	16


//--------------------- .nv.shared._ZN7cutlass13device_kernelIN5flash19FlashAttnFwdCombineIN4cute5tupleIJNS3_1CILi16EEENS5_ILi64EEEEEELi6ELi256ELi1ELb0ELb1EffNS_4arch4Sm90EEEEEvNT_6ParamsE --------------------------
	.section	.nv.shared._ZN7cutlass13device_kernelIN5flash19FlashAttnFwdCombineIN4cute5tupleIJNS3_1CILi16EEENS5_ILi64EEEEEELi6ELi256ELi1ELb0ELb1EffNS_4arch4Sm90EEEEEvNT_6ParamsE,"aw",@nobits
	.sectionflags	@""
	.align	16


//--------------------- .nv.shared._ZN7cutlass13device_kernelIN5flash19FlashAttnFwdCombineIN4cute5tupleIJNS3_1CILi16EEENS5_ILi64EEEEEELi5ELi256ELi1ELb0ELb1EffNS_4arch4Sm90EEEEEvNT_6ParamsE --------------------------
	.section	.nv.shared._ZN7cutlass13device_kernelIN5flash19FlashAttnFwdCombineIN4cute5tupleIJNS3_1CILi16EEENS5_ILi64EEEEEELi5ELi256ELi1ELb0ELb1EffNS_4arch4Sm90EEEEEvNT_6ParamsE,"aw",@nobits
	.sectionflags	@""
	.align	16


//--------------------- .nv.shared._ZN7cutlass13device_kernelIN5flash19FlashAttnFwdCombineIN4cute5tupleIJNS3_1CILi16EEENS5_ILi64EEEEEELi4ELi256ELi1ELb0ELb1EffNS_4arch4Sm90EEEEEvNT_6ParamsE --------------------------
	.section	.nv.shared._ZN7cutlass13device_kernelIN5flash19FlashAttnFwdCombineIN4cute5tupleIJNS3_1CILi16EEENS5_ILi64EEEEEELi4ELi256ELi1ELb0ELb1EffNS_4arch4Sm90EEEEEvNT_6ParamsE,"aw",@nobits
	.sectionflags	@""
	.align	16


//--------------------- .nv.shared._ZN7cutlass13device_kernelIN5flash19FlashAttnFwdCombineIN4cute5tupleIJNS3_1CILi16EEENS5_ILi64EEEEEELi8ELi256ELi1ELb0ELb0EffNS_4arch4Sm80EEEEEvNT_6ParamsE --------------------------
	.section	.nv.shared._ZN7cutlass13device_kernelIN5flash19FlashAttnFwdCombineIN4cute5tupleIJNS3_1CILi16EEENS5_ILi64EEEEEELi8ELi256ELi1ELb0ELb0EffNS_4arch4Sm80EEEEEvNT_6ParamsE,"aw",@nobits
	.sectionflags	@""
	.align	16


//--------------------- .nv.shared._ZN7cutlass13device_kernelIN5flash19FlashAttnFwdCombineIN4cute5tupleIJNS3_1CILi16EEENS5_ILi64EEEEEELi7ELi256ELi1ELb0ELb0EffNS_4arch4Sm80EEEEEvNT_6ParamsE --------------------------
	.section	.nv.shared._ZN7cutlass13device_kernelIN5flash19FlashAttnFwdCombineIN4cute5tupleIJNS3_1CILi16EEENS5_ILi64EEEEEELi7ELi256ELi1ELb0ELb0EffNS_4arch4Sm80EEEEEvNT_6ParamsE,"aw",@nobits
	.sectionflags	@""
	.align	16


//--------------------- .nv.shared._ZN7cutlass13device_kernelIN5flash19FlashAttnFwdCombineIN4cute5tupleIJNS3_1CILi16EEENS5_ILi64EEEEEELi6ELi256ELi1ELb0ELb0EffNS_4arch4Sm80EEEEEvNT_6ParamsE --------------------------
	.section	.nv.shared._ZN7cutlass13device_kernelIN5flash19FlashAttnFwdCombineIN4cute5tupleIJNS3_1CILi16EEENS5_ILi64EEEEEELi6ELi256ELi1ELb0ELb0EffNS_4arch4Sm80EEEEEvNT_6ParamsE,"aw",@nobits
	.sectionflags	@""
	.align	16


//--------------------- .nv.shared._ZN7cutlass13device_kernelIN5flash19FlashAttnFwdCombineIN4cute5tupleIJNS3_1CILi16EEENS5_ILi64EEEEEELi5ELi256ELi1ELb0ELb0EffNS_4arch4Sm80EEEEEvNT_6ParamsE --------------------------
	.section	.nv.shared._ZN7cutlass13device_kernelIN5flash19FlashAttnFwdCombineIN4cute5tupleIJNS3_1CILi16EEENS5_ILi64EEEEEELi5ELi256ELi1ELb0ELb0EffNS_4arch4Sm80EEEEEvNT_6ParamsE,"aw",@nobits
	.sectionflags	@""
	.align	16


//--------------------- .nv.shared._ZN7cutlass13device_kernelIN5flash19FlashAttnFwdCombineIN4cute5tupleIJNS3_1CILi16EEENS5_ILi64EEEEEELi4ELi256ELi1ELb0ELb0EffNS_4arch4Sm80EEEEEvNT_6ParamsE --------------------------
	.section	.nv.shared._ZN7cutlass13device_kernelIN5flash19FlashAttnFwdCombineIN4cute5tupleIJNS3_1CILi16EEENS5_ILi64EEEEEELi4ELi256ELi1ELb0ELb0EffNS_4arch4Sm80EEEEEvNT_6ParamsE,"aw",@nobits
	.sectionflags	@""
	.align	16


//--------------------- .nv.shared._ZN7cutlass13device_kernelIN5flash19FlashAttnFwdCombineIN4cute5tupleIJNS3_1CILi16EEENS5_ILi64EEEEEELi8ELi256ELi1ELb0ELb1EffNS_4arch4Sm80EEEEEvNT_6ParamsE --------------------------
	.section	.nv.shared._ZN7cutlass13device_kernelIN5flash19FlashAttnFwdCombineIN4cute5tupleIJNS3_1CILi16EEENS5_ILi64EEEEEELi8ELi256ELi1ELb0ELb1EffNS_4arch4Sm80EEEEEvNT_6ParamsE,"aw",@nobits
	.sectionflags	@""
	.align	16


//--------------------- .nv.shared._ZN7cutlass13device_kernelIN5flash19FlashAttnFwdCombineIN4cute5tupleIJNS3_1CILi16EEENS5_ILi64EEEEEELi7ELi256ELi1ELb0ELb1EffNS_4arch4Sm80EEEEEvNT_6ParamsE --------------------------
	.section	.nv.shared._ZN7cutlass13device_kernelIN5flash19FlashAttnFwdCombineIN4cute5tupleIJNS3_1CILi16EEENS5_ILi64EEEEEELi7ELi256ELi1ELb0ELb1EffNS_4arch4Sm80EEEEEvNT_6ParamsE,"aw",@nobits
	.sectionflags	@""
	.align	16


//--------------------- .nv.shared._ZN7cutlass13device_kernelIN5flash19FlashAttnFwdCombineIN4cute5tupleIJNS3_1CILi16EEENS5_ILi64EEEEEELi6ELi256ELi1ELb0ELb1EffNS_4arch4Sm80EEEEEvNT_6ParamsE --------------------------
	.section	.nv.shared._ZN7cutlass13device_kernelIN5flash19FlashAttnFwdCombineIN4cute5tupleIJNS3_1CILi16EEENS5_ILi64EEEEEELi6ELi256ELi1ELb0ELb1EffNS_4arch4Sm80EEEEEvNT_6ParamsE,"aw",@nobits
	.sectionflags	@""
	.align	16


//--------------------- .nv.shared._ZN7cutlass13device_kernelIN5flash19FlashAttnFwdCombineIN4cute5tupleIJNS3_1CILi16EEENS5_ILi64EEEEEELi5ELi256ELi1ELb0ELb1EffNS_4arch4Sm80EEEEEvNT_6ParamsE --------------------------
	.section	.nv.shared._ZN7cutlass13device_kernelIN5flash19FlashAttnFwdCombineIN4cute5tupleIJNS3_1CILi16EEENS5_ILi64EEEEEELi5ELi256ELi1ELb0ELb1EffNS_4arch4Sm80EEEEEvNT_6ParamsE,"aw",@nobits
	.sectionflags	@""
	.align	16


//--------------------- .nv.shared._ZN7cutlass13device_kernelIN5flash19FlashAttnFwdCombineIN4cute5tupleIJNS3_1CILi16EEENS5_ILi64EEEEEELi4ELi256ELi1ELb0ELb1EffNS_4arch4Sm80EEEEEvNT_6ParamsE --------------------------
	.section	.nv.shared._ZN7cutlass13device_kernelIN5flash19FlashAttnFwdCombineIN4cute5tupleIJNS3_1CILi16EEENS5_ILi64EEEEEELi4ELi256ELi1ELb0ELb1EffNS_4arch4Sm80EEEEEvNT_6ParamsE,"aw",@nobits
	.sectionflags	@""
	.align	16


//--------------------- SYMBOLS --------------------------

	.type		__assertfail,@function
